//
// Generated by NVIDIA NVVM Compiler
//
// Compiler Build ID: CL-36424714
// Cuda compilation tools, release 13.0, V13.0.88
// Based on NVVM 20.0.0
//

.version 9.0
.target sm_100
.address_size 64

	// .globl	_Z5part1PcPiS0_S_i
.global .align 1 .b8 $str[5] = {112, 111, 108, 101};
.const .align 8 .u64 target = generic($str);
.const .align 4 .u32 target_length = 4;
// _ZZN3cub18CUB_300001_SM_10006detail6reduce28DeviceReduceSingleTileKernelINS2_10policy_hubIijN4cuda3std3__44plusIiEEE10Policy1000EN6thrust24THRUST_300001_SM_1000_NS6detail15normal_iteratorINSD_10device_ptrIiEEEEPijS9_iiNS7_10__identityEEEvT0_T1_T2_T3_T4_T6_E12temp_storage has been demoted
// _ZZN3cub18CUB_300001_SM_10006detail6reduce18DeviceReduceKernelINS2_10policy_hubIijN4cuda3std3__44plusIiEEE10Policy1000EN6thrust24THRUST_300001_SM_1000_NS6detail15normal_iteratorINSD_10device_ptrIiEEEEjS9_iNS7_10__identityEEEvT0_PT3_T1_NS0_13GridEvenShareISN_EET2_T4_E12temp_storage has been demoted
// _ZZN3cub18CUB_300001_SM_10006detail6reduce28DeviceReduceSingleTileKernelINS2_10policy_hubIijN4cuda3std3__44plusIiEEE10Policy1000EPiSC_iS9_iiNS7_10__identityEEEvT0_T1_T2_T3_T4_T6_E12temp_storage has been demoted
// _ZZN3cub18CUB_300001_SM_10006detail6reduce28DeviceReduceSingleTileKernelINS2_10policy_hubIiyN4cuda3std3__44plusIiEEE10Policy1000EN6thrust24THRUST_300001_SM_1000_NS6detail15normal_iteratorINSD_10device_ptrIiEEEEPiyS9_iiNS7_10__identityEEEvT0_T1_T2_T3_T4_T6_E12temp_storage has been demoted
// _ZZN3cub18CUB_300001_SM_10006detail6reduce18DeviceReduceKernelINS2_10policy_hubIiyN4cuda3std3__44plusIiEEE10Policy1000EN6thrust24THRUST_300001_SM_1000_NS6detail15normal_iteratorINSD_10device_ptrIiEEEEyS9_iNS7_10__identityEEEvT0_PT3_T1_NS0_13GridEvenShareISN_EET2_T4_E12temp_storage has been demoted
// _ZZN3cub18CUB_300001_SM_10006detail6reduce28DeviceReduceSingleTileKernelINS2_10policy_hubIiyN4cuda3std3__44plusIiEEE10Policy1000EPiSC_iS9_iiNS7_10__identityEEEvT0_T1_T2_T3_T4_T6_E12temp_storage has been demoted
.global .align 1 .b8 _ZN32_INTERNAL_f8e83cfc_4_k_cu_target4cuda3std3__45__cpo5beginE[1];
.global .align 1 .b8 _ZN32_INTERNAL_f8e83cfc_4_k_cu_target4cuda3std3__45__cpo3endE[1];
.global .align 1 .b8 _ZN32_INTERNAL_f8e83cfc_4_k_cu_target4cuda3std3__45__cpo6cbeginE[1];
.global .align 1 .b8 _ZN32_INTERNAL_f8e83cfc_4_k_cu_target4cuda3std3__45__cpo4cendE[1];
.global .align 1 .b8 _ZN32_INTERNAL_f8e83cfc_4_k_cu_target4cuda3std3__45__cpo6rbeginE[1];
.global .align 1 .b8 _ZN32_INTERNAL_f8e83cfc_4_k_cu_target4cuda3std3__45__cpo4rendE[1];
.global .align 1 .b8 _ZN32_INTERNAL_f8e83cfc_4_k_cu_target4cuda3std3__45__cpo7crbeginE[1];
.global .align 1 .b8 _ZN32_INTERNAL_f8e83cfc_4_k_cu_target4cuda3std3__45__cpo5crendE[1];
.global .align 1 .b8 _ZN32_INTERNAL_f8e83cfc_4_k_cu_target4cuda3std3__434_GLOBAL__N__f8e83cfc_4_k_cu_target6ignoreE[1];
.global .align 1 .b8 _ZN32_INTERNAL_f8e83cfc_4_k_cu_target4cuda3std3__419piecewise_constructE[1];
.global .align 1 .b8 _ZN32_INTERNAL_f8e83cfc_4_k_cu_target4cuda3std3__48in_placeE[1];
.global .align 1 .b8 _ZN32_INTERNAL_f8e83cfc_4_k_cu_target4cuda3std3__420unreachable_sentinelE[1];
.global .align 1 .b8 _ZN32_INTERNAL_f8e83cfc_4_k_cu_target4cuda3std3__47nulloptE[1];
.global .align 1 .b8 _ZN32_INTERNAL_f8e83cfc_4_k_cu_target4cuda3std3__48unexpectE[1];
.global .align 1 .b8 _ZN32_INTERNAL_f8e83cfc_4_k_cu_target4cuda3std6ranges3__45__cpo4swapE[1];
.global .align 1 .b8 _ZN32_INTERNAL_f8e83cfc_4_k_cu_target4cuda3std6ranges3__45__cpo9iter_moveE[1];
.global .align 1 .b8 _ZN32_INTERNAL_f8e83cfc_4_k_cu_target4cuda3std6ranges3__45__cpo5beginE[1];
.global .align 1 .b8 _ZN32_INTERNAL_f8e83cfc_4_k_cu_target4cuda3std6ranges3__45__cpo3endE[1];
.global .align 1 .b8 _ZN32_INTERNAL_f8e83cfc_4_k_cu_target4cuda3std6ranges3__45__cpo6cbeginE[1];
.global .align 1 .b8 _ZN32_INTERNAL_f8e83cfc_4_k_cu_target4cuda3std6ranges3__45__cpo4cendE[1];
.global .align 1 .b8 _ZN32_INTERNAL_f8e83cfc_4_k_cu_target4cuda3std6ranges3__45__cpo7advanceE[1];
.global .align 1 .b8 _ZN32_INTERNAL_f8e83cfc_4_k_cu_target4cuda3std6ranges3__45__cpo9iter_swapE[1];
.global .align 1 .b8 _ZN32_INTERNAL_f8e83cfc_4_k_cu_target4cuda3std6ranges3__45__cpo4nextE[1];
.global .align 1 .b8 _ZN32_INTERNAL_f8e83cfc_4_k_cu_target4cuda3std6ranges3__45__cpo4prevE[1];
.global .align 1 .b8 _ZN32_INTERNAL_f8e83cfc_4_k_cu_target4cuda3std6ranges3__45__cpo4dataE[1];
.global .align 1 .b8 _ZN32_INTERNAL_f8e83cfc_4_k_cu_target4cuda3std6ranges3__45__cpo5cdataE[1];
.global .align 1 .b8 _ZN32_INTERNAL_f8e83cfc_4_k_cu_target4cuda3std6ranges3__45__cpo4sizeE[1];
.global .align 1 .b8 _ZN32_INTERNAL_f8e83cfc_4_k_cu_target4cuda3std6ranges3__45__cpo5ssizeE[1];
.global .align 1 .b8 _ZN32_INTERNAL_f8e83cfc_4_k_cu_target4cuda3std6ranges3__45__cpo8distanceE[1];
.global .align 1 .b8 _ZN32_INTERNAL_f8e83cfc_4_k_cu_target6thrust24THRUST_300001_SM_1000_NS8cuda_cub3parE[1];
.global .align 1 .b8 _ZN32_INTERNAL_f8e83cfc_4_k_cu_target6thrust24THRUST_300001_SM_1000_NS8cuda_cub10par_nosyncE[1];
.global .align 1 .b8 _ZN32_INTERNAL_f8e83cfc_4_k_cu_target6thrust24THRUST_300001_SM_1000_NS6system6detail10sequential3seqE[1];
.global .align 1 .b8 _ZN32_INTERNAL_f8e83cfc_4_k_cu_target6thrust24THRUST_300001_SM_1000_NS12placeholders2_1E[1];
.global .align 1 .b8 _ZN32_INTERNAL_f8e83cfc_4_k_cu_target6thrust24THRUST_300001_SM_1000_NS12placeholders2_2E[1];
.global .align 1 .b8 _ZN32_INTERNAL_f8e83cfc_4_k_cu_target6thrust24THRUST_300001_SM_1000_NS12placeholders2_3E[1];
.global .align 1 .b8 _ZN32_INTERNAL_f8e83cfc_4_k_cu_target6thrust24THRUST_300001_SM_1000_NS12placeholders2_4E[1];
.global .align 1 .b8 _ZN32_INTERNAL_f8e83cfc_4_k_cu_target6thrust24THRUST_300001_SM_1000_NS12placeholders2_5E[1];
.global .align 1 .b8 _ZN32_INTERNAL_f8e83cfc_4_k_cu_target6thrust24THRUST_300001_SM_1000_NS12placeholders2_6E[1];
.global .align 1 .b8 _ZN32_INTERNAL_f8e83cfc_4_k_cu_target6thrust24THRUST_300001_SM_1000_NS12placeholders2_7E[1];
.global .align 1 .b8 _ZN32_INTERNAL_f8e83cfc_4_k_cu_target6thrust24THRUST_300001_SM_1000_NS12placeholders2_8E[1];
.global .align 1 .b8 _ZN32_INTERNAL_f8e83cfc_4_k_cu_target6thrust24THRUST_300001_SM_1000_NS12placeholders2_9E[1];
.global .align 1 .b8 _ZN32_INTERNAL_f8e83cfc_4_k_cu_target6thrust24THRUST_300001_SM_1000_NS12placeholders3_10E[1];
.global .align 1 .b8 _ZN32_INTERNAL_f8e83cfc_4_k_cu_target6thrust24THRUST_300001_SM_1000_NS3seqE[1];

.visible .entry _Z5part1PcPiS0_S_i(
	.param .u64 .ptr .align 1 _Z5part1PcPiS0_S_i_param_0,
	.param .u64 .ptr .align 1 _Z5part1PcPiS0_S_i_param_1,
	.param .u64 .ptr .align 1 _Z5part1PcPiS0_S_i_param_2,
	.param .u64 .ptr .align 1 _Z5part1PcPiS0_S_i_param_3,
	.param .u32 _Z5part1PcPiS0_S_i_param_4
)
{
	.local .align 8 .b8 	__local_depot0[104];
	.reg .b64 	%SP;
	.reg .b64 	%SPL;
	.reg .pred 	%p<147>;
	.reg .b16 	%rs<6>;
	.reg .b32 	%r<444>;
	.reg .b64 	%rd<291>;

	mov.u64 	%SPL, __local_depot0;
	ld.param.u64 	%rd9, [_Z5part1PcPiS0_S_i_param_0];
	ld.param.u64 	%rd7, [_Z5part1PcPiS0_S_i_param_2];
	ld.param.u64 	%rd8, [_Z5part1PcPiS0_S_i_param_3];
	ld.param.u32 	%r20, [_Z5part1PcPiS0_S_i_param_4];
	cvta.to.global.u64 	%rd1, %rd9;
	add.u64 	%rd2, %SPL, 0;
	mov.u32 	%r21, %ctaid.x;
	mov.u32 	%r22, %ntid.x;
	mov.u32 	%r23, %tid.x;
	mad.lo.s32 	%r1, %r21, %r22, %r23;
	setp.ge.s32 	%p1, %r1, %r20;
	@%p1 bra 	$L__BB0_24;
	cvta.to.global.u64 	%rd11, %rd7;
	mov.b32 	%r24, 0;
	st.local.v2.u32 	[%rd2], {%r24, %r24};
	st.local.v2.u32 	[%rd2+8], {%r24, %r24};
	st.local.v2.u32 	[%rd2+16], {%r24, %r24};
	st.local.v2.u32 	[%rd2+24], {%r24, %r24};
	st.local.v2.u32 	[%rd2+32], {%r24, %r24};
	st.local.v2.u32 	[%rd2+40], {%r24, %r24};
	st.local.v2.u32 	[%rd2+48], {%r24, %r24};
	st.local.v2.u32 	[%rd2+56], {%r24, %r24};
	st.local.v2.u32 	[%rd2+64], {%r24, %r24};
	st.local.v2.u32 	[%rd2+72], {%r24, %r24};
	st.local.v2.u32 	[%rd2+80], {%r24, %r24};
	st.local.v2.u32 	[%rd2+88], {%r24, %r24};
	st.local.v2.u32 	[%rd2+96], {%r24, %r24};
	mul.wide.s32 	%rd12, %r1, 4;
	add.s64 	%rd13, %rd11, %rd12;
	ld.global.u32 	%r2, [%rd13];
	ld.global.u32 	%r3, [%rd13+4];
	setp.ge.s32 	%p2, %r2, %r3;
	@%p2 bra 	$L__BB0_18;
	add.s32 	%r25, %r2, 1;
	max.s32 	%r4, %r3, %r25;
	sub.s32 	%r26, %r4, %r2;
	and.b32  	%r5, %r26, 3;
	setp.eq.s32 	%p3, %r5, 0;
	mov.u32 	%r442, %r2;
	@%p3 bra 	$L__BB0_7;
	neg.s32 	%r440, %r5;
	mov.u32 	%r442, %r2;
$L__BB0_4:
	.pragma "nounroll";
	cvt.s64.s32 	%rd14, %r442;
	add.s64 	%rd15, %rd1, %rd14;
	ld.global.u8 	%rs1, [%rd15];
	setp.eq.s16 	%p4, %rs1, 45;
	@%p4 bra 	$L__BB0_6;
	cvt.u32.u16 	%r27, %rs1;
	cvt.s32.s8 	%r28, %r27;
	mul.wide.s32 	%rd16, %r28, 4;
	add.s64 	%rd17, %rd2, %rd16;
	ld.local.u32 	%r29, [%rd17+-388];
	add.s32 	%r30, %r29, 1;
	st.local.u32 	[%rd17+-388], %r30;
$L__BB0_6:
	add.s32 	%r442, %r442, 1;
	add.s32 	%r440, %r440, 1;
	setp.ne.s32 	%p5, %r440, 0;
	@%p5 bra 	$L__BB0_4;
$L__BB0_7:
	sub.s32 	%r31, %r2, %r4;
	setp.gt.u32 	%p6, %r31, -4;
	@%p6 bra 	$L__BB0_18;
	add.s64 	%rd3, %rd1, 1;
$L__BB0_9:
	cvt.s64.s32 	%rd18, %r442;
	add.s64 	%rd4, %rd3, %rd18;
	ld.global.u8 	%rs2, [%rd4+-1];
	setp.eq.s16 	%p7, %rs2, 45;
	@%p7 bra 	$L__BB0_11;
	cvt.u32.u16 	%r32, %rs2;
	cvt.s32.s8 	%r33, %r32;
	mul.wide.s32 	%rd19, %r33, 4;
	add.s64 	%rd20, %rd2, %rd19;
	ld.local.u32 	%r34, [%rd20+-388];
	add.s32 	%r35, %r34, 1;
	st.local.u32 	[%rd20+-388], %r35;
$L__BB0_11:
	ld.global.u8 	%rs3, [%rd4];
	setp.eq.s16 	%p8, %rs3, 45;
	@%p8 bra 	$L__BB0_13;
	cvt.u32.u16 	%r36, %rs3;
	cvt.s32.s8 	%r37, %r36;
	mul.wide.s32 	%rd21, %r37, 4;
	add.s64 	%rd22, %rd2, %rd21;
	ld.local.u32 	%r38, [%rd22+-388];
	add.s32 	%r39, %r38, 1;
	st.local.u32 	[%rd22+-388], %r39;
$L__BB0_13:
	ld.global.u8 	%rs4, [%rd4+1];
	setp.eq.s16 	%p9, %rs4, 45;
	@%p9 bra 	$L__BB0_15;
	cvt.u32.u16 	%r40, %rs4;
	cvt.s32.s8 	%r41, %r40;
	mul.wide.s32 	%rd23, %r41, 4;
	add.s64 	%rd24, %rd2, %rd23;
	ld.local.u32 	%r42, [%rd24+-388];
	add.s32 	%r43, %r42, 1;
	st.local.u32 	[%rd24+-388], %r43;
$L__BB0_15:
	ld.global.u8 	%rs5, [%rd4+2];
	setp.eq.s16 	%p10, %rs5, 45;
	@%p10 bra 	$L__BB0_17;
	cvt.u32.u16 	%r44, %rs5;
	cvt.s32.s8 	%r45, %r44;
	mul.wide.s32 	%rd25, %r45, 4;
	add.s64 	%rd26, %rd2, %rd25;
	ld.local.u32 	%r46, [%rd26+-388];
	add.s32 	%r47, %r46, 1;
	st.local.u32 	[%rd26+-388], %r47;
$L__BB0_17:
	add.s32 	%r442, %r442, 4;
	setp.lt.s32 	%p11, %r442, %r3;
	@%p11 bra 	$L__BB0_9;
$L__BB0_18:
	ld.local.v2.u32 	{%r48, %r49}, [%rd2];
	ld.local.v2.u32 	{%r50, %r51}, [%rd2+96];
	setp.gt.s32 	%p12, %r48, %r51;
	selp.b32 	%r52, 0, 25, %p12;
	mul.wide.u32 	%rd27, %r52, 4;
	add.s64 	%rd28, %rd2, %rd27;
	ld.local.u32 	%r53, [%rd28];
	setp.gt.s32 	%p13, %r53, %r50;
	selp.b32 	%r54, %r52, 24, %p13;
	mul.wide.u32 	%rd29, %r54, 4;
	add.s64 	%rd30, %rd2, %rd29;
	ld.local.u32 	%r55, [%rd30];
	ld.local.v2.u32 	{%r56, %r57}, [%rd2+88];
	setp.gt.s32 	%p14, %r55, %r57;
	selp.b32 	%r58, %r54, 23, %p14;
	mul.wide.u32 	%rd31, %r58, 4;
	add.s64 	%rd32, %rd2, %rd31;
	ld.local.u32 	%r59, [%rd32];
	setp.gt.s32 	%p15, %r59, %r56;
	selp.b32 	%r60, %r58, 22, %p15;
	mul.wide.u32 	%rd33, %r60, 4;
	add.s64 	%rd34, %rd2, %rd33;
	ld.local.u32 	%r61, [%rd34];
	ld.local.v2.u32 	{%r62, %r63}, [%rd2+80];
	setp.gt.s32 	%p16, %r61, %r63;
	selp.b32 	%r64, %r60, 21, %p16;
	mul.wide.u32 	%rd35, %r64, 4;
	add.s64 	%rd36, %rd2, %rd35;
	ld.local.u32 	%r65, [%rd36];
	setp.gt.s32 	%p17, %r65, %r62;
	selp.b32 	%r66, %r64, 20, %p17;
	mul.wide.u32 	%rd37, %r66, 4;
	add.s64 	%rd38, %rd2, %rd37;
	ld.local.u32 	%r67, [%rd38];
	ld.local.v2.u32 	{%r68, %r69}, [%rd2+72];
	setp.gt.s32 	%p18, %r67, %r69;
	selp.b32 	%r70, %r66, 19, %p18;
	mul.wide.u32 	%rd39, %r70, 4;
	add.s64 	%rd40, %rd2, %rd39;
	ld.local.u32 	%r71, [%rd40];
	setp.gt.s32 	%p19, %r71, %r68;
	selp.b32 	%r72, %r70, 18, %p19;
	mul.wide.u32 	%rd41, %r72, 4;
	add.s64 	%rd42, %rd2, %rd41;
	ld.local.u32 	%r73, [%rd42];
	ld.local.v2.u32 	{%r74, %r75}, [%rd2+64];
	setp.gt.s32 	%p20, %r73, %r75;
	selp.b32 	%r76, %r72, 17, %p20;
	mul.wide.u32 	%rd43, %r76, 4;
	add.s64 	%rd44, %rd2, %rd43;
	ld.local.u32 	%r77, [%rd44];
	setp.gt.s32 	%p21, %r77, %r74;
	selp.b32 	%r78, %r76, 16, %p21;
	mul.wide.u32 	%rd45, %r78, 4;
	add.s64 	%rd46, %rd2, %rd45;
	ld.local.u32 	%r79, [%rd46];
	ld.local.v2.u32 	{%r80, %r81}, [%rd2+56];
	setp.gt.s32 	%p22, %r79, %r81;
	selp.b32 	%r82, %r78, 15, %p22;
	mul.wide.u32 	%rd47, %r82, 4;
	add.s64 	%rd48, %rd2, %rd47;
	ld.local.u32 	%r83, [%rd48];
	setp.gt.s32 	%p23, %r83, %r80;
	selp.b32 	%r84, %r82, 14, %p23;
	mul.wide.u32 	%rd49, %r84, 4;
	add.s64 	%rd50, %rd2, %rd49;
	ld.local.u32 	%r85, [%rd50];
	ld.local.v2.u32 	{%r86, %r87}, [%rd2+48];
	setp.gt.s32 	%p24, %r85, %r87;
	selp.b32 	%r88, %r84, 13, %p24;
	mul.wide.u32 	%rd51, %r88, 4;
	add.s64 	%rd52, %rd2, %rd51;
	ld.local.u32 	%r89, [%rd52];
	setp.gt.s32 	%p25, %r89, %r86;
	selp.b32 	%r90, %r88, 12, %p25;
	mul.wide.u32 	%rd53, %r90, 4;
	add.s64 	%rd54, %rd2, %rd53;
	ld.local.u32 	%r91, [%rd54];
	ld.local.v2.u32 	{%r92, %r93}, [%rd2+40];
	setp.gt.s32 	%p26, %r91, %r93;
	selp.b32 	%r94, %r90, 11, %p26;
	mul.wide.u32 	%rd55, %r94, 4;
	add.s64 	%rd56, %rd2, %rd55;
	ld.local.u32 	%r95, [%rd56];
	setp.gt.s32 	%p27, %r95, %r92;
	selp.b32 	%r96, %r94, 10, %p27;
	mul.wide.u32 	%rd57, %r96, 4;
	add.s64 	%rd58, %rd2, %rd57;
	ld.local.u32 	%r97, [%rd58];
	ld.local.v2.u32 	{%r98, %r99}, [%rd2+32];
	setp.gt.s32 	%p28, %r97, %r99;
	selp.b32 	%r100, %r96, 9, %p28;
	mul.wide.u32 	%rd59, %r100, 4;
	add.s64 	%rd60, %rd2, %rd59;
	ld.local.u32 	%r101, [%rd60];
	setp.gt.s32 	%p29, %r101, %r98;
	selp.b32 	%r102, %r100, 8, %p29;
	mul.wide.u32 	%rd61, %r102, 4;
	add.s64 	%rd62, %rd2, %rd61;
	ld.local.u32 	%r103, [%rd62];
	ld.local.v2.u32 	{%r104, %r105}, [%rd2+24];
	setp.gt.s32 	%p30, %r103, %r105;
	selp.b32 	%r106, %r102, 7, %p30;
	mul.wide.u32 	%rd63, %r106, 4;
	add.s64 	%rd64, %rd2, %rd63;
	ld.local.u32 	%r107, [%rd64];
	setp.gt.s32 	%p31, %r107, %r104;
	selp.b32 	%r108, %r106, 6, %p31;
	mul.wide.u32 	%rd65, %r108, 4;
	add.s64 	%rd66, %rd2, %rd65;
	ld.local.u32 	%r109, [%rd66];
	ld.local.v2.u32 	{%r110, %r111}, [%rd2+16];
	setp.gt.s32 	%p32, %r109, %r111;
	selp.b32 	%r112, %r108, 5, %p32;
	mul.wide.u32 	%rd67, %r112, 4;
	add.s64 	%rd68, %rd2, %rd67;
	ld.local.u32 	%r113, [%rd68];
	setp.gt.s32 	%p33, %r113, %r110;
	selp.b32 	%r114, %r112, 4, %p33;
	mul.wide.u32 	%rd69, %r114, 4;
	add.s64 	%rd70, %rd2, %rd69;
	ld.local.u32 	%r115, [%rd70];
	ld.local.v2.u32 	{%r116, %r117}, [%rd2+8];
	setp.gt.s32 	%p34, %r115, %r117;
	selp.b32 	%r118, %r114, 3, %p34;
	mul.wide.u32 	%rd71, %r118, 4;
	add.s64 	%rd72, %rd2, %rd71;
	ld.local.u32 	%r119, [%rd72];
	setp.gt.s32 	%p35, %r119, %r116;
	selp.b32 	%r120, %r118, 2, %p35;
	mul.wide.u32 	%rd73, %r120, 4;
	add.s64 	%rd74, %rd2, %rd73;
	ld.local.u32 	%r121, [%rd74];
	setp.gt.s32 	%p36, %r121, %r49;
	selp.b32 	%r122, %r120, 1, %p36;
	mul.wide.u32 	%rd75, %r122, 4;
	add.s64 	%rd76, %rd2, %rd75;
	ld.local.u32 	%r123, [%rd76];
	setp.gt.s32 	%p37, %r123, %r48;
	selp.b32 	%r124, %r122, 0, %p37;
	mul.wide.u32 	%rd77, %r124, 4;
	add.s64 	%rd78, %rd2, %rd77;
	mov.b32 	%r125, -1;
	st.local.u32 	[%rd78], %r125;
	ld.local.v2.u32 	{%r126, %r127}, [%rd2];
	ld.local.v2.u32 	{%r128, %r129}, [%rd2+96];
	setp.gt.s32 	%p38, %r126, %r129;
	selp.b32 	%r130, 0, 25, %p38;
	mul.wide.u32 	%rd79, %r130, 4;
	add.s64 	%rd80, %rd2, %rd79;
	ld.local.u32 	%r131, [%rd80];
	setp.gt.s32 	%p39, %r131, %r128;
	selp.b32 	%r132, %r130, 24, %p39;
	mul.wide.u32 	%rd81, %r132, 4;
	add.s64 	%rd82, %rd2, %rd81;
	ld.local.u32 	%r133, [%rd82];
	ld.local.v2.u32 	{%r134, %r135}, [%rd2+88];
	setp.gt.s32 	%p40, %r133, %r135;
	selp.b32 	%r136, %r132, 23, %p40;
	mul.wide.u32 	%rd83, %r136, 4;
	add.s64 	%rd84, %rd2, %rd83;
	ld.local.u32 	%r137, [%rd84];
	setp.gt.s32 	%p41, %r137, %r134;
	selp.b32 	%r138, %r136, 22, %p41;
	mul.wide.u32 	%rd85, %r138, 4;
	add.s64 	%rd86, %rd2, %rd85;
	ld.local.u32 	%r139, [%rd86];
	ld.local.v2.u32 	{%r140, %r141}, [%rd2+80];
	setp.gt.s32 	%p42, %r139, %r141;
	selp.b32 	%r142, %r138, 21, %p42;
	mul.wide.u32 	%rd87, %r142, 4;
	add.s64 	%rd88, %rd2, %rd87;
	ld.local.u32 	%r143, [%rd88];
	setp.gt.s32 	%p43, %r143, %r140;
	selp.b32 	%r144, %r142, 20, %p43;
	mul.wide.u32 	%rd89, %r144, 4;
	add.s64 	%rd90, %rd2, %rd89;
	ld.local.u32 	%r145, [%rd90];
	ld.local.v2.u32 	{%r146, %r147}, [%rd2+72];
	setp.gt.s32 	%p44, %r145, %r147;
	selp.b32 	%r148, %r144, 19, %p44;
	mul.wide.u32 	%rd91, %r148, 4;
	add.s64 	%rd92, %rd2, %rd91;
	ld.local.u32 	%r149, [%rd92];
	setp.gt.s32 	%p45, %r149, %r146;
	selp.b32 	%r150, %r148, 18, %p45;
	mul.wide.u32 	%rd93, %r150, 4;
	add.s64 	%rd94, %rd2, %rd93;
	ld.local.u32 	%r151, [%rd94];
	ld.local.v2.u32 	{%r152, %r153}, [%rd2+64];
	setp.gt.s32 	%p46, %r151, %r153;
	selp.b32 	%r154, %r150, 17, %p46;
	mul.wide.u32 	%rd95, %r154, 4;
	add.s64 	%rd96, %rd2, %rd95;
	ld.local.u32 	%r155, [%rd96];
	setp.gt.s32 	%p47, %r155, %r152;
	selp.b32 	%r156, %r154, 16, %p47;
	mul.wide.u32 	%rd97, %r156, 4;
	add.s64 	%rd98, %rd2, %rd97;
	ld.local.u32 	%r157, [%rd98];
	ld.local.v2.u32 	{%r158, %r159}, [%rd2+56];
	setp.gt.s32 	%p48, %r157, %r159;
	selp.b32 	%r160, %r156, 15, %p48;
	mul.wide.u32 	%rd99, %r160, 4;
	add.s64 	%rd100, %rd2, %rd99;
	ld.local.u32 	%r161, [%rd100];
	setp.gt.s32 	%p49, %r161, %r158;
	selp.b32 	%r162, %r160, 14, %p49;
	mul.wide.u32 	%rd101, %r162, 4;
	add.s64 	%rd102, %rd2, %rd101;
	ld.local.u32 	%r163, [%rd102];
	ld.local.v2.u32 	{%r164, %r165}, [%rd2+48];
	setp.gt.s32 	%p50, %r163, %r165;
	selp.b32 	%r166, %r162, 13, %p50;
	mul.wide.u32 	%rd103, %r166, 4;
	add.s64 	%rd104, %rd2, %rd103;
	ld.local.u32 	%r167, [%rd104];
	setp.gt.s32 	%p51, %r167, %r164;
	selp.b32 	%r168, %r166, 12, %p51;
	mul.wide.u32 	%rd105, %r168, 4;
	add.s64 	%rd106, %rd2, %rd105;
	ld.local.u32 	%r169, [%rd106];
	ld.local.v2.u32 	{%r170, %r171}, [%rd2+40];
	setp.gt.s32 	%p52, %r169, %r171;
	selp.b32 	%r172, %r168, 11, %p52;
	mul.wide.u32 	%rd107, %r172, 4;
	add.s64 	%rd108, %rd2, %rd107;
	ld.local.u32 	%r173, [%rd108];
	setp.gt.s32 	%p53, %r173, %r170;
	selp.b32 	%r174, %r172, 10, %p53;
	mul.wide.u32 	%rd109, %r174, 4;
	add.s64 	%rd110, %rd2, %rd109;
	ld.local.u32 	%r175, [%rd110];
	ld.local.v2.u32 	{%r176, %r177}, [%rd2+32];
	setp.gt.s32 	%p54, %r175, %r177;
	selp.b32 	%r178, %r174, 9, %p54;
	mul.wide.u32 	%rd111, %r178, 4;
	add.s64 	%rd112, %rd2, %rd111;
	ld.local.u32 	%r179, [%rd112];
	setp.gt.s32 	%p55, %r179, %r176;
	selp.b32 	%r180, %r178, 8, %p55;
	mul.wide.u32 	%rd113, %r180, 4;
	add.s64 	%rd114, %rd2, %rd113;
	ld.local.u32 	%r181, [%rd114];
	ld.local.v2.u32 	{%r182, %r183}, [%rd2+24];
	setp.gt.s32 	%p56, %r181, %r183;
	selp.b32 	%r184, %r180, 7, %p56;
	mul.wide.u32 	%rd115, %r184, 4;
	add.s64 	%rd116, %rd2, %rd115;
	ld.local.u32 	%r185, [%rd116];
	setp.gt.s32 	%p57, %r185, %r182;
	selp.b32 	%r186, %r184, 6, %p57;
	mul.wide.u32 	%rd117, %r186, 4;
	add.s64 	%rd118, %rd2, %rd117;
	ld.local.u32 	%r187, [%rd118];
	ld.local.v2.u32 	{%r188, %r189}, [%rd2+16];
	setp.gt.s32 	%p58, %r187, %r189;
	selp.b32 	%r190, %r186, 5, %p58;
	mul.wide.u32 	%rd119, %r190, 4;
	add.s64 	%rd120, %rd2, %rd119;
	ld.local.u32 	%r191, [%rd120];
	setp.gt.s32 	%p59, %r191, %r188;
	selp.b32 	%r192, %r190, 4, %p59;
	mul.wide.u32 	%rd121, %r192, 4;
	add.s64 	%rd122, %rd2, %rd121;
	ld.local.u32 	%r193, [%rd122];
	ld.local.v2.u32 	{%r194, %r195}, [%rd2+8];
	setp.gt.s32 	%p60, %r193, %r195;
	selp.b32 	%r196, %r192, 3, %p60;
	mul.wide.u32 	%rd123, %r196, 4;
	add.s64 	%rd124, %rd2, %rd123;
	ld.local.u32 	%r197, [%rd124];
	setp.gt.s32 	%p61, %r197, %r194;
	selp.b32 	%r198, %r196, 2, %p61;
	mul.wide.u32 	%rd125, %r198, 4;
	add.s64 	%rd126, %rd2, %rd125;
	ld.local.u32 	%r199, [%rd126];
	setp.gt.s32 	%p62, %r199, %r127;
	selp.b32 	%r200, %r198, 1, %p62;
	mul.wide.u32 	%rd127, %r200, 4;
	add.s64 	%rd128, %rd2, %rd127;
	ld.local.u32 	%r201, [%rd128];
	setp.gt.s32 	%p63, %r201, %r126;
	selp.b32 	%r14, %r200, 0, %p63;
	mul.wide.u32 	%rd129, %r14, 4;
	add.s64 	%rd130, %rd2, %rd129;
	st.local.u32 	[%rd130], %r125;
	ld.local.v2.u32 	{%r202, %r203}, [%rd2];
	ld.local.v2.u32 	{%r204, %r205}, [%rd2+96];
	setp.gt.s32 	%p64, %r202, %r205;
	selp.b32 	%r206, 0, 25, %p64;
	mul.wide.u32 	%rd131, %r206, 4;
	add.s64 	%rd132, %rd2, %rd131;
	ld.local.u32 	%r207, [%rd132];
	setp.gt.s32 	%p65, %r207, %r204;
	selp.b32 	%r208, %r206, 24, %p65;
	mul.wide.u32 	%rd133, %r208, 4;
	add.s64 	%rd134, %rd2, %rd133;
	ld.local.u32 	%r209, [%rd134];
	ld.local.v2.u32 	{%r210, %r211}, [%rd2+88];
	setp.gt.s32 	%p66, %r209, %r211;
	selp.b32 	%r212, %r208, 23, %p66;
	mul.wide.u32 	%rd135, %r212, 4;
	add.s64 	%rd136, %rd2, %rd135;
	ld.local.u32 	%r213, [%rd136];
	setp.gt.s32 	%p67, %r213, %r210;
	selp.b32 	%r214, %r212, 22, %p67;
	mul.wide.u32 	%rd137, %r214, 4;
	add.s64 	%rd138, %rd2, %rd137;
	ld.local.u32 	%r215, [%rd138];
	ld.local.v2.u32 	{%r216, %r217}, [%rd2+80];
	setp.gt.s32 	%p68, %r215, %r217;
	selp.b32 	%r218, %r214, 21, %p68;
	mul.wide.u32 	%rd139, %r218, 4;
	add.s64 	%rd140, %rd2, %rd139;
	ld.local.u32 	%r219, [%rd140];
	setp.gt.s32 	%p69, %r219, %r216;
	selp.b32 	%r220, %r218, 20, %p69;
	mul.wide.u32 	%rd141, %r220, 4;
	add.s64 	%rd142, %rd2, %rd141;
	ld.local.u32 	%r221, [%rd142];
	ld.local.v2.u32 	{%r222, %r223}, [%rd2+72];
	setp.gt.s32 	%p70, %r221, %r223;
	selp.b32 	%r224, %r220, 19, %p70;
	mul.wide.u32 	%rd143, %r224, 4;
	add.s64 	%rd144, %rd2, %rd143;
	ld.local.u32 	%r225, [%rd144];
	setp.gt.s32 	%p71, %r225, %r222;
	selp.b32 	%r226, %r224, 18, %p71;
	mul.wide.u32 	%rd145, %r226, 4;
	add.s64 	%rd146, %rd2, %rd145;
	ld.local.u32 	%r227, [%rd146];
	ld.local.v2.u32 	{%r228, %r229}, [%rd2+64];
	setp.gt.s32 	%p72, %r227, %r229;
	selp.b32 	%r230, %r226, 17, %p72;
	mul.wide.u32 	%rd147, %r230, 4;
	add.s64 	%rd148, %rd2, %rd147;
	ld.local.u32 	%r231, [%rd148];
	setp.gt.s32 	%p73, %r231, %r228;
	selp.b32 	%r232, %r230, 16, %p73;
	mul.wide.u32 	%rd149, %r232, 4;
	add.s64 	%rd150, %rd2, %rd149;
	ld.local.u32 	%r233, [%rd150];
	ld.local.v2.u32 	{%r234, %r235}, [%rd2+56];
	setp.gt.s32 	%p74, %r233, %r235;
	selp.b32 	%r236, %r232, 15, %p74;
	mul.wide.u32 	%rd151, %r236, 4;
	add.s64 	%rd152, %rd2, %rd151;
	ld.local.u32 	%r237, [%rd152];
	setp.gt.s32 	%p75, %r237, %r234;
	selp.b32 	%r238, %r236, 14, %p75;
	mul.wide.u32 	%rd153, %r238, 4;
	add.s64 	%rd154, %rd2, %rd153;
	ld.local.u32 	%r239, [%rd154];
	ld.local.v2.u32 	{%r240, %r241}, [%rd2+48];
	setp.gt.s32 	%p76, %r239, %r241;
	selp.b32 	%r242, %r238, 13, %p76;
	mul.wide.u32 	%rd155, %r242, 4;
	add.s64 	%rd156, %rd2, %rd155;
	ld.local.u32 	%r243, [%rd156];
	setp.gt.s32 	%p77, %r243, %r240;
	selp.b32 	%r244, %r242, 12, %p77;
	mul.wide.u32 	%rd157, %r244, 4;
	add.s64 	%rd158, %rd2, %rd157;
	ld.local.u32 	%r245, [%rd158];
	ld.local.v2.u32 	{%r246, %r247}, [%rd2+40];
	setp.gt.s32 	%p78, %r245, %r247;
	selp.b32 	%r248, %r244, 11, %p78;
	mul.wide.u32 	%rd159, %r248, 4;
	add.s64 	%rd160, %rd2, %rd159;
	ld.local.u32 	%r249, [%rd160];
	setp.gt.s32 	%p79, %r249, %r246;
	selp.b32 	%r250, %r248, 10, %p79;
	mul.wide.u32 	%rd161, %r250, 4;
	add.s64 	%rd162, %rd2, %rd161;
	ld.local.u32 	%r251, [%rd162];
	ld.local.v2.u32 	{%r252, %r253}, [%rd2+32];
	setp.gt.s32 	%p80, %r251, %r253;
	selp.b32 	%r254, %r250, 9, %p80;
	mul.wide.u32 	%rd163, %r254, 4;
	add.s64 	%rd164, %rd2, %rd163;
	ld.local.u32 	%r255, [%rd164];
	setp.gt.s32 	%p81, %r255, %r252;
	selp.b32 	%r256, %r254, 8, %p81;
	mul.wide.u32 	%rd165, %r256, 4;
	add.s64 	%rd166, %rd2, %rd165;
	ld.local.u32 	%r257, [%rd166];
	ld.local.v2.u32 	{%r258, %r259}, [%rd2+24];
	setp.gt.s32 	%p82, %r257, %r259;
	selp.b32 	%r260, %r256, 7, %p82;
	mul.wide.u32 	%rd167, %r260, 4;
	add.s64 	%rd168, %rd2, %rd167;
	ld.local.u32 	%r261, [%rd168];
	setp.gt.s32 	%p83, %r261, %r258;
	selp.b32 	%r262, %r260, 6, %p83;
	mul.wide.u32 	%rd169, %r262, 4;
	add.s64 	%rd170, %rd2, %rd169;
	ld.local.u32 	%r263, [%rd170];
	ld.local.v2.u32 	{%r264, %r265}, [%rd2+16];
	setp.gt.s32 	%p84, %r263, %r265;
	selp.b32 	%r266, %r262, 5, %p84;
	mul.wide.u32 	%rd171, %r266, 4;
	add.s64 	%rd172, %rd2, %rd171;
	ld.local.u32 	%r267, [%rd172];
	setp.gt.s32 	%p85, %r267, %r264;
	selp.b32 	%r268, %r266, 4, %p85;
	mul.wide.u32 	%rd173, %r268, 4;
	add.s64 	%rd174, %rd2, %rd173;
	ld.local.u32 	%r269, [%rd174];
	ld.local.v2.u32 	{%r270, %r271}, [%rd2+8];
	setp.gt.s32 	%p86, %r269, %r271;
	selp.b32 	%r272, %r268, 3, %p86;
	mul.wide.u32 	%rd175, %r272, 4;
	add.s64 	%rd176, %rd2, %rd175;
	ld.local.u32 	%r273, [%rd176];
	setp.gt.s32 	%p87, %r273, %r270;
	selp.b32 	%r274, %r272, 2, %p87;
	mul.wide.u32 	%rd177, %r274, 4;
	add.s64 	%rd178, %rd2, %rd177;
	ld.local.u32 	%r275, [%rd178];
	setp.gt.s32 	%p88, %r275, %r203;
	selp.b32 	%r276, %r274, 1, %p88;
	mul.wide.u32 	%rd179, %r276, 4;
	add.s64 	%rd180, %rd2, %rd179;
	ld.local.u32 	%r277, [%rd180];
	setp.gt.s32 	%p89, %r277, %r202;
	selp.b32 	%r15, %r276, 0, %p89;
	mul.wide.u32 	%rd181, %r15, 4;
	add.s64 	%rd182, %rd2, %rd181;
	st.local.u32 	[%rd182], %r125;
	ld.local.v2.u32 	{%r278, %r279}, [%rd2];
	ld.local.v2.u32 	{%r280, %r281}, [%rd2+96];
	setp.gt.s32 	%p90, %r278, %r281;
	selp.b32 	%r282, 0, 25, %p90;
	mul.wide.u32 	%rd183, %r282, 4;
	add.s64 	%rd184, %rd2, %rd183;
	ld.local.u32 	%r283, [%rd184];
	setp.gt.s32 	%p91, %r283, %r280;
	selp.b32 	%r284, %r282, 24, %p91;
	mul.wide.u32 	%rd185, %r284, 4;
	add.s64 	%rd186, %rd2, %rd185;
	ld.local.u32 	%r285, [%rd186];
	ld.local.v2.u32 	{%r286, %r287}, [%rd2+88];
	setp.gt.s32 	%p92, %r285, %r287;
	selp.b32 	%r288, %r284, 23, %p92;
	mul.wide.u32 	%rd187, %r288, 4;
	add.s64 	%rd188, %rd2, %rd187;
	ld.local.u32 	%r289, [%rd188];
	setp.gt.s32 	%p93, %r289, %r286;
	selp.b32 	%r290, %r288, 22, %p93;
	mul.wide.u32 	%rd189, %r290, 4;
	add.s64 	%rd190, %rd2, %rd189;
	ld.local.u32 	%r291, [%rd190];
	ld.local.v2.u32 	{%r292, %r293}, [%rd2+80];
	setp.gt.s32 	%p94, %r291, %r293;
	selp.b32 	%r294, %r290, 21, %p94;
	mul.wide.u32 	%rd191, %r294, 4;
	add.s64 	%rd192, %rd2, %rd191;
	ld.local.u32 	%r295, [%rd192];
	setp.gt.s32 	%p95, %r295, %r292;
	selp.b32 	%r296, %r294, 20, %p95;
	mul.wide.u32 	%rd193, %r296, 4;
	add.s64 	%rd194, %rd2, %rd193;
	ld.local.u32 	%r297, [%rd194];
	ld.local.v2.u32 	{%r298, %r299}, [%rd2+72];
	setp.gt.s32 	%p96, %r297, %r299;
	selp.b32 	%r300, %r296, 19, %p96;
	mul.wide.u32 	%rd195, %r300, 4;
	add.s64 	%rd196, %rd2, %rd195;
	ld.local.u32 	%r301, [%rd196];
	setp.gt.s32 	%p97, %r301, %r298;
	selp.b32 	%r302, %r300, 18, %p97;
	mul.wide.u32 	%rd197, %r302, 4;
	add.s64 	%rd198, %rd2, %rd197;
	ld.local.u32 	%r303, [%rd198];
	ld.local.v2.u32 	{%r304, %r305}, [%rd2+64];
	setp.gt.s32 	%p98, %r303, %r305;
	selp.b32 	%r306, %r302, 17, %p98;
	mul.wide.u32 	%rd199, %r306, 4;
	add.s64 	%rd200, %rd2, %rd199;
	ld.local.u32 	%r307, [%rd200];
	setp.gt.s32 	%p99, %r307, %r304;
	selp.b32 	%r308, %r306, 16, %p99;
	mul.wide.u32 	%rd201, %r308, 4;
	add.s64 	%rd202, %rd2, %rd201;
	ld.local.u32 	%r309, [%rd202];
	ld.local.v2.u32 	{%r310, %r311}, [%rd2+56];
	setp.gt.s32 	%p100, %r309, %r311;
	selp.b32 	%r312, %r308, 15, %p100;
	mul.wide.u32 	%rd203, %r312, 4;
	add.s64 	%rd204, %rd2, %rd203;
	ld.local.u32 	%r313, [%rd204];
	setp.gt.s32 	%p101, %r313, %r310;
	selp.b32 	%r314, %r312, 14, %p101;
	mul.wide.u32 	%rd205, %r314, 4;
	add.s64 	%rd206, %rd2, %rd205;
	ld.local.u32 	%r315, [%rd206];
	ld.local.v2.u32 	{%r316, %r317}, [%rd2+48];
	setp.gt.s32 	%p102, %r315, %r317;
	selp.b32 	%r318, %r314, 13, %p102;
	mul.wide.u32 	%rd207, %r318, 4;
	add.s64 	%rd208, %rd2, %rd207;
	ld.local.u32 	%r319, [%rd208];
	setp.gt.s32 	%p103, %r319, %r316;
	selp.b32 	%r320, %r318, 12, %p103;
	mul.wide.u32 	%rd209, %r320, 4;
	add.s64 	%rd210, %rd2, %rd209;
	ld.local.u32 	%r321, [%rd210];
	ld.local.v2.u32 	{%r322, %r323}, [%rd2+40];
	setp.gt.s32 	%p104, %r321, %r323;
	selp.b32 	%r324, %r320, 11, %p104;
	mul.wide.u32 	%rd211, %r324, 4;
	add.s64 	%rd212, %rd2, %rd211;
	ld.local.u32 	%r325, [%rd212];
	setp.gt.s32 	%p105, %r325, %r322;
	selp.b32 	%r326, %r324, 10, %p105;
	mul.wide.u32 	%rd213, %r326, 4;
	add.s64 	%rd214, %rd2, %rd213;
	ld.local.u32 	%r327, [%rd214];
	ld.local.v2.u32 	{%r328, %r329}, [%rd2+32];
	setp.gt.s32 	%p106, %r327, %r329;
	selp.b32 	%r330, %r326, 9, %p106;
	mul.wide.u32 	%rd215, %r330, 4;
	add.s64 	%rd216, %rd2, %rd215;
	ld.local.u32 	%r331, [%rd216];
	setp.gt.s32 	%p107, %r331, %r328;
	selp.b32 	%r332, %r330, 8, %p107;
	mul.wide.u32 	%rd217, %r332, 4;
	add.s64 	%rd218, %rd2, %rd217;
	ld.local.u32 	%r333, [%rd218];
	ld.local.v2.u32 	{%r334, %r335}, [%rd2+24];
	setp.gt.s32 	%p108, %r333, %r335;
	selp.b32 	%r336, %r332, 7, %p108;
	mul.wide.u32 	%rd219, %r336, 4;
	add.s64 	%rd220, %rd2, %rd219;
	ld.local.u32 	%r337, [%rd220];
	setp.gt.s32 	%p109, %r337, %r334;
	selp.b32 	%r338, %r336, 6, %p109;
	mul.wide.u32 	%rd221, %r338, 4;
	add.s64 	%rd222, %rd2, %rd221;
	ld.local.u32 	%r339, [%rd222];
	ld.local.v2.u32 	{%r340, %r341}, [%rd2+16];
	setp.gt.s32 	%p110, %r339, %r341;
	selp.b32 	%r342, %r338, 5, %p110;
	mul.wide.u32 	%rd223, %r342, 4;
	add.s64 	%rd224, %rd2, %rd223;
	ld.local.u32 	%r343, [%rd224];
	setp.gt.s32 	%p111, %r343, %r340;
	selp.b32 	%r344, %r342, 4, %p111;
	mul.wide.u32 	%rd225, %r344, 4;
	add.s64 	%rd226, %rd2, %rd225;
	ld.local.u32 	%r345, [%rd226];
	ld.local.v2.u32 	{%r346, %r347}, [%rd2+8];
	setp.gt.s32 	%p112, %r345, %r347;
	selp.b32 	%r348, %r344, 3, %p112;
	mul.wide.u32 	%rd227, %r348, 4;
	add.s64 	%rd228, %rd2, %rd227;
	ld.local.u32 	%r349, [%rd228];
	setp.gt.s32 	%p113, %r349, %r346;
	selp.b32 	%r350, %r348, 2, %p113;
	mul.wide.u32 	%rd229, %r350, 4;
	add.s64 	%rd230, %rd2, %rd229;
	ld.local.u32 	%r351, [%rd230];
	setp.gt.s32 	%p114, %r351, %r279;
	selp.b32 	%r352, %r350, 1, %p114;
	mul.wide.u32 	%rd231, %r352, 4;
	add.s64 	%rd232, %rd2, %rd231;
	ld.local.u32 	%r353, [%rd232];
	setp.gt.s32 	%p115, %r353, %r278;
	selp.b32 	%r16, %r352, 0, %p115;
	mul.wide.u32 	%rd233, %r16, 4;
	add.s64 	%rd234, %rd2, %rd233;
	st.local.u32 	[%rd234], %r125;
	ld.local.v2.u32 	{%r17, %r354}, [%rd2];
	ld.local.v2.u32 	{%r355, %r356}, [%rd2+96];
	setp.gt.s32 	%p116, %r17, %r356;
	selp.b32 	%r357, 0, 25, %p116;
	mul.wide.u32 	%rd235, %r357, 4;
	add.s64 	%rd236, %rd2, %rd235;
	ld.local.u32 	%r358, [%rd236];
	setp.gt.s32 	%p117, %r358, %r355;
	selp.b32 	%r359, %r357, 24, %p117;
	mul.wide.u32 	%rd237, %r359, 4;
	add.s64 	%rd238, %rd2, %rd237;
	ld.local.u32 	%r360, [%rd238];
	ld.local.v2.u32 	{%r361, %r362}, [%rd2+88];
	setp.gt.s32 	%p118, %r360, %r362;
	selp.b32 	%r363, %r359, 23, %p118;
	mul.wide.u32 	%rd239, %r363, 4;
	add.s64 	%rd240, %rd2, %rd239;
	ld.local.u32 	%r364, [%rd240];
	setp.gt.s32 	%p119, %r364, %r361;
	selp.b32 	%r365, %r363, 22, %p119;
	mul.wide.u32 	%rd241, %r365, 4;
	add.s64 	%rd242, %rd2, %rd241;
	ld.local.u32 	%r366, [%rd242];
	ld.local.v2.u32 	{%r367, %r368}, [%rd2+80];
	setp.gt.s32 	%p120, %r366, %r368;
	selp.b32 	%r369, %r365, 21, %p120;
	mul.wide.u32 	%rd243, %r369, 4;
	add.s64 	%rd244, %rd2, %rd243;
	ld.local.u32 	%r370, [%rd244];
	setp.gt.s32 	%p121, %r370, %r367;
	selp.b32 	%r371, %r369, 20, %p121;
	mul.wide.u32 	%rd245, %r371, 4;
	add.s64 	%rd246, %rd2, %rd245;
	ld.local.u32 	%r372, [%rd246];
	ld.local.v2.u32 	{%r373, %r374}, [%rd2+72];
	setp.gt.s32 	%p122, %r372, %r374;
	selp.b32 	%r375, %r371, 19, %p122;
	mul.wide.u32 	%rd247, %r375, 4;
	add.s64 	%rd248, %rd2, %rd247;
	ld.local.u32 	%r376, [%rd248];
	setp.gt.s32 	%p123, %r376, %r373;
	selp.b32 	%r377, %r375, 18, %p123;
	mul.wide.u32 	%rd249, %r377, 4;
	add.s64 	%rd250, %rd2, %rd249;
	ld.local.u32 	%r378, [%rd250];
	ld.local.v2.u32 	{%r379, %r380}, [%rd2+64];
	setp.gt.s32 	%p124, %r378, %r380;
	selp.b32 	%r381, %r377, 17, %p124;
	mul.wide.u32 	%rd251, %r381, 4;
	add.s64 	%rd252, %rd2, %rd251;
	ld.local.u32 	%r382, [%rd252];
	setp.gt.s32 	%p125, %r382, %r379;
	selp.b32 	%r383, %r381, 16, %p125;
	mul.wide.u32 	%rd253, %r383, 4;
	add.s64 	%rd254, %rd2, %rd253;
	ld.local.u32 	%r384, [%rd254];
	ld.local.v2.u32 	{%r385, %r386}, [%rd2+56];
	setp.gt.s32 	%p126, %r384, %r386;
	selp.b32 	%r387, %r383, 15, %p126;
	mul.wide.u32 	%rd255, %r387, 4;
	add.s64 	%rd256, %rd2, %rd255;
	ld.local.u32 	%r388, [%rd256];
	setp.gt.s32 	%p127, %r388, %r385;
	selp.b32 	%r389, %r387, 14, %p127;
	mul.wide.u32 	%rd257, %r389, 4;
	add.s64 	%rd258, %rd2, %rd257;
	ld.local.u32 	%r390, [%rd258];
	ld.local.v2.u32 	{%r391, %r392}, [%rd2+48];
	setp.gt.s32 	%p128, %r390, %r392;
	selp.b32 	%r393, %r389, 13, %p128;
	mul.wide.u32 	%rd259, %r393, 4;
	add.s64 	%rd260, %rd2, %rd259;
	ld.local.u32 	%r394, [%rd260];
	setp.gt.s32 	%p129, %r394, %r391;
	selp.b32 	%r395, %r393, 12, %p129;
	mul.wide.u32 	%rd261, %r395, 4;
	add.s64 	%rd262, %rd2, %rd261;
	ld.local.u32 	%r396, [%rd262];
	ld.local.v2.u32 	{%r397, %r398}, [%rd2+40];
	setp.gt.s32 	%p130, %r396, %r398;
	selp.b32 	%r399, %r395, 11, %p130;
	mul.wide.u32 	%rd263, %r399, 4;
	add.s64 	%rd264, %rd2, %rd263;
	ld.local.u32 	%r400, [%rd264];
	setp.gt.s32 	%p131, %r400, %r397;
	selp.b32 	%r401, %r399, 10, %p131;
	mul.wide.u32 	%rd265, %r401, 4;
	add.s64 	%rd266, %rd2, %rd265;
	ld.local.u32 	%r402, [%rd266];
	ld.local.v2.u32 	{%r403, %r404}, [%rd2+32];
	setp.gt.s32 	%p132, %r402, %r404;
	selp.b32 	%r405, %r401, 9, %p132;
	mul.wide.u32 	%rd267, %r405, 4;
	add.s64 	%rd268, %rd2, %rd267;
	ld.local.u32 	%r406, [%rd268];
	setp.gt.s32 	%p133, %r406, %r403;
	selp.b32 	%r407, %r405, 8, %p133;
	mul.wide.u32 	%rd269, %r407, 4;
	add.s64 	%rd270, %rd2, %rd269;
	ld.local.u32 	%r408, [%rd270];
	ld.local.v2.u32 	{%r409, %r410}, [%rd2+24];
	setp.gt.s32 	%p134, %r408, %r410;
	selp.b32 	%r411, %r407, 7, %p134;
	mul.wide.u32 	%rd271, %r411, 4;
	add.s64 	%rd272, %rd2, %rd271;
	ld.local.u32 	%r412, [%rd272];
	setp.gt.s32 	%p135, %r412, %r409;
	selp.b32 	%r413, %r411, 6, %p135;
	mul.wide.u32 	%rd273, %r413, 4;
	add.s64 	%rd274, %rd2, %rd273;
	ld.local.u32 	%r414, [%rd274];
	ld.local.v2.u32 	{%r415, %r416}, [%rd2+16];
	setp.gt.s32 	%p136, %r414, %r416;
	selp.b32 	%r417, %r413, 5, %p136;
	mul.wide.u32 	%rd275, %r417, 4;
	add.s64 	%rd276, %rd2, %rd275;
	ld.local.u32 	%r418, [%rd276];
	setp.gt.s32 	%p137, %r418, %r415;
	selp.b32 	%r419, %r417, 4, %p137;
	mul.wide.u32 	%rd277, %r419, 4;
	add.s64 	%rd278, %rd2, %rd277;
	ld.local.u32 	%r420, [%rd278];
	ld.local.v2.u32 	{%r421, %r422}, [%rd2+8];
	setp.gt.s32 	%p138, %r420, %r422;
	selp.b32 	%r423, %r419, 3, %p138;
	mul.wide.u32 	%rd279, %r423, 4;
	add.s64 	%rd280, %rd2, %rd279;
	ld.local.u32 	%r424, [%rd280];
	setp.gt.s32 	%p139, %r424, %r421;
	selp.b32 	%r425, %r423, 2, %p139;
	mul.wide.u32 	%rd281, %r425, 4;
	add.s64 	%rd282, %rd2, %rd281;
	ld.local.u32 	%r426, [%rd282];
	setp.gt.s32 	%p140, %r426, %r354;
	selp.b32 	%r18, %r425, 1, %p140;
	mul.wide.u32 	%rd283, %r18, 4;
	add.s64 	%rd284, %rd2, %rd283;
	ld.local.u32 	%r19, [%rd284];
	mul.lo.s32 	%r427, %r1, 5;
	add.s32 	%r428, %r124, 97;
	cvt.s64.s32 	%rd285, %r427;
	cvta.to.global.u64 	%rd286, %rd8;
	add.s64 	%rd5, %rd286, %rd285;
	ld.global.s8 	%r429, [%rd5];
	setp.ne.s32 	%p141, %r428, %r429;
	@%p141 bra 	$L__BB0_23;
	add.s32 	%r430, %r14, 97;
	ld.global.s8 	%r431, [%rd5+1];
	setp.ne.s32 	%p142, %r430, %r431;
	@%p142 bra 	$L__BB0_23;
	add.s32 	%r432, %r15, 97;
	ld.global.s8 	%r433, [%rd5+2];
	setp.ne.s32 	%p143, %r432, %r433;
	@%p143 bra 	$L__BB0_23;
	add.s32 	%r434, %r16, 97;
	ld.global.s8 	%r435, [%rd5+3];
	setp.ne.s32 	%p144, %r434, %r435;
	@%p144 bra 	$L__BB0_23;
	setp.gt.s32 	%p145, %r19, %r17;
	add.s32 	%r436, %r18, 97;
	selp.b32 	%r437, %r436, 97, %p145;
	ld.global.s8 	%r438, [%rd5+4];
	setp.eq.s32 	%p146, %r437, %r438;
	@%p146 bra 	$L__BB0_24;
$L__BB0_23:
	ld.param.u64 	%rd290, [_Z5part1PcPiS0_S_i_param_1];
	cvta.to.global.u64 	%rd287, %rd290;
	add.s64 	%rd289, %rd287, %rd12;
	mov.b32 	%r439, 0;
	st.global.u32 	[%rd289], %r439;
$L__BB0_24:
	ret;

}
	// .globl	_Z5part2PcPiS0_S_i
.visible .entry _Z5part2PcPiS0_S_i(
	.param .u64 .ptr .align 1 _Z5part2PcPiS0_S_i_param_0,
	.param .u64 .ptr .align 1 _Z5part2PcPiS0_S_i_param_1,
	.param .u64 .ptr .align 1 _Z5part2PcPiS0_S_i_param_2,
	.param .u64 .ptr .align 1 _Z5part2PcPiS0_S_i_param_3,
	.param .u32 _Z5part2PcPiS0_S_i_param_4
)
{
	.reg .pred 	%p<54>;
	.reg .b16 	%rs<65>;
	.reg .b32 	%r<146>;
	.reg .b64 	%rd<34>;

	ld.param.u64 	%rd13, [_Z5part2PcPiS0_S_i_param_0];
	ld.param.u64 	%rd11, [_Z5part2PcPiS0_S_i_param_1];
	ld.param.u64 	%rd12, [_Z5part2PcPiS0_S_i_param_2];
	ld.param.u32 	%r45, [_Z5part2PcPiS0_S_i_param_4];
	cvta.to.global.u64 	%rd1, %rd13;
	mov.u32 	%r46, %ctaid.x;
	mov.u32 	%r47, %ntid.x;
	mov.u32 	%r48, %tid.x;
	mad.lo.s32 	%r1, %r46, %r47, %r48;
	setp.ge.s32 	%p1, %r1, %r45;
	@%p1 bra 	$L__BB1_27;
	cvta.to.global.u64 	%rd14, %rd11;
	mul.wide.s32 	%rd15, %r1, 4;
	add.s64 	%rd2, %rd14, %rd15;
	ld.global.u32 	%r49, [%rd2];
	setp.eq.s32 	%p2, %r49, 0;
	@%p2 bra 	$L__BB1_27;
	cvta.to.global.u64 	%rd16, %rd12;
	add.s64 	%rd3, %rd16, %rd15;
	ld.global.u32 	%r145, [%rd3];
	ld.global.u32 	%r129, [%rd3+4];
	setp.ge.s32 	%p3, %r145, %r129;
	@%p3 bra 	$L__BB1_5;
$L__BB1_3:
	cvt.s64.s32 	%rd18, %r145;
	add.s64 	%rd19, %rd1, %rd18;
	ld.global.s8 	%r50, [%rd19];
	ld.global.u32 	%r51, [%rd2];
	add.s32 	%r52, %r50, %r51;
	add.s32 	%r53, %r52, -97;
	mul.hi.s32 	%r54, %r53, 1321528399;
	shr.u32 	%r55, %r54, 31;
	shr.u32 	%r56, %r54, 3;
	add.s32 	%r57, %r56, %r55;
	mul.lo.s32 	%r58, %r57, 26;
	sub.s32 	%r59, %r53, %r58;
	cvt.u16.u32 	%rs1, %r59;
	add.s16 	%rs2, %rs1, 97;
	st.global.u8 	[%rd19], %rs2;
	add.s32 	%r145, %r145, 1;
	ld.global.u32 	%r129, [%rd3+4];
	setp.lt.s32 	%p4, %r145, %r129;
	@%p4 bra 	$L__BB1_3;
	ld.global.u32 	%r145, [%rd3];
$L__BB1_5:
	setp.ge.s32 	%p5, %r145, %r129;
	@%p5 bra 	$L__BB1_26;
	ld.const.u32 	%r60, [target_length];
	setp.gt.s32 	%p6, %r60, 0;
	ld.const.u64 	%rd20, [target];
	cvta.to.global.u64 	%rd4, %rd20;
	@%p6 bra 	$L__BB1_7;
	bra.uni 	$L__BB1_24;
$L__BB1_7:
	and.b32  	%r11, %r60, 15;
	add.s32 	%r12, %r11, -1;
	and.b32  	%r13, %r60, 7;
	add.s32 	%r14, %r13, -1;
	and.b32  	%r15, %r60, 2147483632;
	and.b32  	%r16, %r60, 3;
	neg.s32 	%r17, %r15;
	add.s64 	%rd5, %rd1, 7;
	add.s64 	%rd6, %rd4, 7;
$L__BB1_8:
	add.s32 	%r62, %r60, %r145;
	setp.gt.s32 	%p11, %r129, %r62;
	@%p11 bra 	$L__BB1_10;
$L__BB1_9:
	add.s32 	%r145, %r145, 1;
	setp.lt.s32 	%p53, %r145, %r129;
	@%p53 bra 	$L__BB1_8;
	bra.uni 	$L__BB1_26;
$L__BB1_10:
	setp.lt.u32 	%p12, %r60, 16;
	mov.b32 	%r139, 0;
	mov.u32 	%r144, %r139;
	@%p12 bra 	$L__BB1_13;
	mov.b32 	%r144, 0;
	mov.u64 	%rd33, %rd6;
	mov.u32 	%r132, %r145;
	mov.u32 	%r133, %r17;
$L__BB1_12:
	.pragma "nounroll";
	cvt.s64.s32 	%rd21, %r132;
	add.s64 	%rd22, %rd5, %rd21;
	ld.global.u8 	%rs3, [%rd22+-7];
	ld.global.u8 	%rs4, [%rd33+-7];
	setp.eq.s16 	%p13, %rs3, %rs4;
	selp.u32 	%r66, 1, 0, %p13;
	add.s32 	%r67, %r144, %r66;
	ld.global.u8 	%rs5, [%rd22+-6];
	ld.global.u8 	%rs6, [%rd33+-6];
	setp.eq.s16 	%p14, %rs5, %rs6;
	selp.u32 	%r68, 1, 0, %p14;
	add.s32 	%r69, %r67, %r68;
	ld.global.u8 	%rs7, [%rd22+-5];
	ld.global.u8 	%rs8, [%rd33+-5];
	setp.eq.s16 	%p15, %rs7, %rs8;
	selp.u32 	%r70, 1, 0, %p15;
	add.s32 	%r71, %r69, %r70;
	ld.global.u8 	%rs9, [%rd22+-4];
	ld.global.u8 	%rs10, [%rd33+-4];
	setp.eq.s16 	%p16, %rs9, %rs10;
	selp.u32 	%r72, 1, 0, %p16;
	add.s32 	%r73, %r71, %r72;
	ld.global.u8 	%rs11, [%rd22+-3];
	ld.global.u8 	%rs12, [%rd33+-3];
	setp.eq.s16 	%p17, %rs11, %rs12;
	selp.u32 	%r74, 1, 0, %p17;
	add.s32 	%r75, %r73, %r74;
	ld.global.u8 	%rs13, [%rd22+-2];
	ld.global.u8 	%rs14, [%rd33+-2];
	setp.eq.s16 	%p18, %rs13, %rs14;
	selp.u32 	%r76, 1, 0, %p18;
	add.s32 	%r77, %r75, %r76;
	ld.global.u8 	%rs15, [%rd22+-1];
	ld.global.u8 	%rs16, [%rd33+-1];
	setp.eq.s16 	%p19, %rs15, %rs16;
	selp.u32 	%r78, 1, 0, %p19;
	add.s32 	%r79, %r77, %r78;
	ld.global.u8 	%rs17, [%rd22];
	ld.global.u8 	%rs18, [%rd33];
	setp.eq.s16 	%p20, %rs17, %rs18;
	selp.u32 	%r80, 1, 0, %p20;
	add.s32 	%r81, %r79, %r80;
	ld.global.u8 	%rs19, [%rd22+1];
	ld.global.u8 	%rs20, [%rd33+1];
	setp.eq.s16 	%p21, %rs19, %rs20;
	selp.u32 	%r82, 1, 0, %p21;
	add.s32 	%r83, %r81, %r82;
	ld.global.u8 	%rs21, [%rd22+2];
	ld.global.u8 	%rs22, [%rd33+2];
	setp.eq.s16 	%p22, %rs21, %rs22;
	selp.u32 	%r84, 1, 0, %p22;
	add.s32 	%r85, %r83, %r84;
	ld.global.u8 	%rs23, [%rd22+3];
	ld.global.u8 	%rs24, [%rd33+3];
	setp.eq.s16 	%p23, %rs23, %rs24;
	selp.u32 	%r86, 1, 0, %p23;
	add.s32 	%r87, %r85, %r86;
	ld.global.u8 	%rs25, [%rd22+4];
	ld.global.u8 	%rs26, [%rd33+4];
	setp.eq.s16 	%p24, %rs25, %rs26;
	selp.u32 	%r88, 1, 0, %p24;
	add.s32 	%r89, %r87, %r88;
	ld.global.u8 	%rs27, [%rd22+5];
	ld.global.u8 	%rs28, [%rd33+5];
	setp.eq.s16 	%p25, %rs27, %rs28;
	selp.u32 	%r90, 1, 0, %p25;
	add.s32 	%r91, %r89, %r90;
	ld.global.u8 	%rs29, [%rd22+6];
	ld.global.u8 	%rs30, [%rd33+6];
	setp.eq.s16 	%p26, %rs29, %rs30;
	selp.u32 	%r92, 1, 0, %p26;
	add.s32 	%r93, %r91, %r92;
	ld.global.u8 	%rs31, [%rd22+7];
	ld.global.u8 	%rs32, [%rd33+7];
	setp.eq.s16 	%p27, %rs31, %rs32;
	selp.u32 	%r94, 1, 0, %p27;
	add.s32 	%r95, %r93, %r94;
	ld.global.u8 	%rs33, [%rd22+8];
	ld.global.u8 	%rs34, [%rd33+8];
	setp.eq.s16 	%p28, %rs33, %rs34;
	selp.u32 	%r96, 1, 0, %p28;
	add.s32 	%r144, %r95, %r96;
	add.s32 	%r133, %r133, 16;
	add.s32 	%r132, %r132, 16;
	add.s64 	%rd33, %rd33, 16;
	setp.eq.s32 	%p29, %r133, 0;
	mov.u32 	%r139, %r15;
	@%p29 bra 	$L__BB1_13;
	bra.uni 	$L__BB1_12;
$L__BB1_13:
	setp.eq.s32 	%p30, %r11, 0;
	@%p30 bra 	$L__BB1_23;
	setp.lt.u32 	%p31, %r12, 7;
	@%p31 bra 	$L__BB1_16;
	add.s32 	%r98, %r139, %r145;
	cvt.s64.s32 	%rd23, %r98;
	add.s64 	%rd24, %rd1, %rd23;
	ld.global.u8 	%rs35, [%rd24];
	cvt.u64.u32 	%rd25, %r139;
	add.s64 	%rd26, %rd4, %rd25;
	ld.global.u8 	%rs36, [%rd26];
	setp.eq.s16 	%p32, %rs35, %rs36;
	selp.u32 	%r99, 1, 0, %p32;
	add.s32 	%r100, %r144, %r99;
	ld.global.u8 	%rs37, [%rd24+1];
	ld.global.u8 	%rs38, [%rd26+1];
	setp.eq.s16 	%p33, %rs37, %rs38;
	selp.u32 	%r101, 1, 0, %p33;
	add.s32 	%r102, %r100, %r101;
	ld.global.u8 	%rs39, [%rd24+2];
	ld.global.u8 	%rs40, [%rd26+2];
	setp.eq.s16 	%p34, %rs39, %rs40;
	selp.u32 	%r103, 1, 0, %p34;
	add.s32 	%r104, %r102, %r103;
	ld.global.u8 	%rs41, [%rd24+3];
	ld.global.u8 	%rs42, [%rd26+3];
	setp.eq.s16 	%p35, %rs41, %rs42;
	selp.u32 	%r105, 1, 0, %p35;
	add.s32 	%r106, %r104, %r105;
	ld.global.u8 	%rs43, [%rd24+4];
	ld.global.u8 	%rs44, [%rd26+4];
	setp.eq.s16 	%p36, %rs43, %rs44;
	selp.u32 	%r107, 1, 0, %p36;
	add.s32 	%r108, %r106, %r107;
	ld.global.u8 	%rs45, [%rd24+5];
	ld.global.u8 	%rs46, [%rd26+5];
	setp.eq.s16 	%p37, %rs45, %rs46;
	selp.u32 	%r109, 1, 0, %p37;
	add.s32 	%r110, %r108, %r109;
	ld.global.u8 	%rs47, [%rd24+6];
	ld.global.u8 	%rs48, [%rd26+6];
	setp.eq.s16 	%p38, %rs47, %rs48;
	selp.u32 	%r111, 1, 0, %p38;
	add.s32 	%r112, %r110, %r111;
	ld.global.u8 	%rs49, [%rd24+7];
	ld.global.u8 	%rs50, [%rd26+7];
	setp.eq.s16 	%p39, %rs49, %rs50;
	selp.u32 	%r113, 1, 0, %p39;
	add.s32 	%r144, %r112, %r113;
	add.s32 	%r139, %r139, 8;
$L__BB1_16:
	setp.eq.s32 	%p40, %r13, 0;
	@%p40 bra 	$L__BB1_23;
	setp.lt.u32 	%p41, %r14, 3;
	@%p41 bra 	$L__BB1_19;
	add.s32 	%r115, %r139, %r145;
	cvt.s64.s32 	%rd27, %r115;
	add.s64 	%rd28, %rd1, %rd27;
	ld.global.u8 	%rs51, [%rd28];
	cvt.u64.u32 	%rd29, %r139;
	add.s64 	%rd30, %rd4, %rd29;
	ld.global.u8 	%rs52, [%rd30];
	setp.eq.s16 	%p42, %rs51, %rs52;
	selp.u32 	%r116, 1, 0, %p42;
	add.s32 	%r117, %r144, %r116;
	ld.global.u8 	%rs53, [%rd28+1];
	ld.global.u8 	%rs54, [%rd30+1];
	setp.eq.s16 	%p43, %rs53, %rs54;
	selp.u32 	%r118, 1, 0, %p43;
	add.s32 	%r119, %r117, %r118;
	ld.global.u8 	%rs55, [%rd28+2];
	ld.global.u8 	%rs56, [%rd30+2];
	setp.eq.s16 	%p44, %rs55, %rs56;
	selp.u32 	%r120, 1, 0, %p44;
	add.s32 	%r121, %r119, %r120;
	ld.global.u8 	%rs57, [%rd28+3];
	ld.global.u8 	%rs58, [%rd30+3];
	setp.eq.s16 	%p45, %rs57, %rs58;
	selp.u32 	%r122, 1, 0, %p45;
	add.s32 	%r144, %r121, %r122;
	add.s32 	%r139, %r139, 4;
$L__BB1_19:
	setp.eq.s32 	%p46, %r16, 0;
	@%p46 bra 	$L__BB1_23;
	setp.eq.s32 	%p47, %r16, 1;
	add.s32 	%r123, %r139, %r145;
	cvt.s64.s32 	%rd31, %r123;
	add.s64 	%rd9, %rd1, %rd31;
	ld.global.u8 	%rs59, [%rd9];
	cvt.u64.u32 	%rd32, %r139;
	add.s64 	%rd10, %rd4, %rd32;
	ld.global.u8 	%rs60, [%rd10];
	setp.eq.s16 	%p48, %rs59, %rs60;
	selp.u32 	%r124, 1, 0, %p48;
	add.s32 	%r144, %r144, %r124;
	@%p47 bra 	$L__BB1_23;
	setp.eq.s32 	%p49, %r16, 2;
	ld.global.u8 	%rs61, [%rd9+1];
	ld.global.u8 	%rs62, [%rd10+1];
	setp.eq.s16 	%p50, %rs61, %rs62;
	selp.u32 	%r125, 1, 0, %p50;
	add.s32 	%r144, %r144, %r125;
	@%p49 bra 	$L__BB1_23;
	ld.global.u8 	%rs63, [%rd9+2];
	ld.global.u8 	%rs64, [%rd10+2];
	setp.eq.s16 	%p51, %rs63, %rs64;
	selp.u32 	%r126, 1, 0, %p51;
	add.s32 	%r144, %r144, %r126;
$L__BB1_23:
	setp.eq.s32 	%p52, %r144, %r60;
	@%p52 bra 	$L__BB1_27;
	bra.uni 	$L__BB1_9;
$L__BB1_24:
	setp.eq.s32 	%p7, %r60, 0;
	add.s32 	%r61, %r60, %r145;
	setp.gt.s32 	%p8, %r129, %r61;
	and.pred  	%p9, %p8, %p7;
	@%p9 bra 	$L__BB1_27;
	add.s32 	%r145, %r145, 1;
	setp.lt.s32 	%p10, %r145, %r129;
	@%p10 bra 	$L__BB1_24;
$L__BB1_26:
	mov.b32 	%r127, 0;
	st.global.u32 	[%rd2], %r127;
$L__BB1_27:
	ret;

}
	// .globl	_ZN3cub18CUB_300001_SM_10006detail11EmptyKernelIvEEvv
.visible .entry _ZN3cub18CUB_300001_SM_10006detail11EmptyKernelIvEEvv()
{


	ret;

}
	// .globl	_ZN3cub18CUB_300001_SM_10006detail6reduce28DeviceReduceSingleTileKernelINS2_10policy_hubIijN4cuda3std3__44plusIiEEE10Policy1000EN6thrust24THRUST_300001_SM_1000_NS6detail15normal_iteratorINSD_10device_ptrIiEEEEPijS9_iiNS7_10__identityEEEvT0_T1_T2_T3_T4_T6_
.visible .entry _ZN3cub18CUB_300001_SM_10006detail6reduce28DeviceReduceSingleTileKernelINS2_10policy_hubIijN4cuda3std3__44plusIiEEE10Policy1000EN6thrust24THRUST_300001_SM_1000_NS6detail15normal_iteratorINSD_10device_ptrIiEEEEPijS9_iiNS7_10__identityEEEvT0_T1_T2_T3_T4_T6_(
	.param .align 8 .b8 _ZN3cub18CUB_300001_SM_10006detail6reduce28DeviceReduceSingleTileKernelINS2_10policy_hubIijN4cuda3std3__44plusIiEEE10Policy1000EN6thrust24THRUST_300001_SM_1000_NS6detail15normal_iteratorINSD_10device_ptrIiEEEEPijS9_iiNS7_10__identityEEEvT0_T1_T2_T3_T4_T6__param_0[8],
	.param .u64 .ptr .align 1 _ZN3cub18CUB_300001_SM_10006detail6reduce28DeviceReduceSingleTileKernelINS2_10policy_hubIijN4cuda3std3__44plusIiEEE10Policy1000EN6thrust24THRUST_300001_SM_1000_NS6detail15normal_iteratorINSD_10device_ptrIiEEEEPijS9_iiNS7_10__identityEEEvT0_T1_T2_T3_T4_T6__param_1,
	.param .u32 _ZN3cub18CUB_300001_SM_10006detail6reduce28DeviceReduceSingleTileKernelINS2_10policy_hubIijN4cuda3std3__44plusIiEEE10Policy1000EN6thrust24THRUST_300001_SM_1000_NS6detail15normal_iteratorINSD_10device_ptrIiEEEEPijS9_iiNS7_10__identityEEEvT0_T1_T2_T3_T4_T6__param_2,
	.param .align 1 .b8 _ZN3cub18CUB_300001_SM_10006detail6reduce28DeviceReduceSingleTileKernelINS2_10policy_hubIijN4cuda3std3__44plusIiEEE10Policy1000EN6thrust24THRUST_300001_SM_1000_NS6detail15normal_iteratorINSD_10device_ptrIiEEEEPijS9_iiNS7_10__identityEEEvT0_T1_T2_T3_T4_T6__param_3[1],
	.param .u32 _ZN3cub18CUB_300001_SM_10006detail6reduce28DeviceReduceSingleTileKernelINS2_10policy_hubIijN4cuda3std3__44plusIiEEE10Policy1000EN6thrust24THRUST_300001_SM_1000_NS6detail15normal_iteratorINSD_10device_ptrIiEEEEPijS9_iiNS7_10__identityEEEvT0_T1_T2_T3_T4_T6__param_4,
	.param .align 1 .b8 _ZN3cub18CUB_300001_SM_10006detail6reduce28DeviceReduceSingleTileKernelINS2_10policy_hubIijN4cuda3std3__44plusIiEEE10Policy1000EN6thrust24THRUST_300001_SM_1000_NS6detail15normal_iteratorINSD_10device_ptrIiEEEEPijS9_iiNS7_10__identityEEEvT0_T1_T2_T3_T4_T6__param_5[1]
)
.maxntid 256
.minnctapersm 1
{
	.reg .pred 	%p<59>;
	.reg .b32 	%r<511>;
	.reg .b64 	%rd<84>;
	// demoted variable
	.shared .align 4 .b8 _ZZN3cub18CUB_300001_SM_10006detail6reduce28DeviceReduceSingleTileKernelINS2_10policy_hubIijN4cuda3std3__44plusIiEEE10Policy1000EN6thrust24THRUST_300001_SM_1000_NS6detail15normal_iteratorINSD_10device_ptrIiEEEEPijS9_iiNS7_10__identityEEEvT0_T1_T2_T3_T4_T6_E12temp_storage[44];
	ld.param.u64 	%rd9, [_ZN3cub18CUB_300001_SM_10006detail6reduce28DeviceReduceSingleTileKernelINS2_10policy_hubIijN4cuda3std3__44plusIiEEE10Policy1000EN6thrust24THRUST_300001_SM_1000_NS6detail15normal_iteratorINSD_10device_ptrIiEEEEPijS9_iiNS7_10__identityEEEvT0_T1_T2_T3_T4_T6__param_0];
	ld.param.u64 	%rd10, [_ZN3cub18CUB_300001_SM_10006detail6reduce28DeviceReduceSingleTileKernelINS2_10policy_hubIijN4cuda3std3__44plusIiEEE10Policy1000EN6thrust24THRUST_300001_SM_1000_NS6detail15normal_iteratorINSD_10device_ptrIiEEEEPijS9_iiNS7_10__identityEEEvT0_T1_T2_T3_T4_T6__param_1];
	ld.param.u32 	%r90, [_ZN3cub18CUB_300001_SM_10006detail6reduce28DeviceReduceSingleTileKernelINS2_10policy_hubIijN4cuda3std3__44plusIiEEE10Policy1000EN6thrust24THRUST_300001_SM_1000_NS6detail15normal_iteratorINSD_10device_ptrIiEEEEPijS9_iiNS7_10__identityEEEvT0_T1_T2_T3_T4_T6__param_2];
	ld.param.u32 	%r91, [_ZN3cub18CUB_300001_SM_10006detail6reduce28DeviceReduceSingleTileKernelINS2_10policy_hubIijN4cuda3std3__44plusIiEEE10Policy1000EN6thrust24THRUST_300001_SM_1000_NS6detail15normal_iteratorINSD_10device_ptrIiEEEEPijS9_iiNS7_10__identityEEEvT0_T1_T2_T3_T4_T6__param_4];
	cvta.to.global.u64 	%rd1, %rd10;
	setp.ne.s32 	%p1, %r90, 0;
	@%p1 bra 	$L__BB3_3;
	mov.u32 	%r471, %tid.x;
	setp.ne.s32 	%p58, %r471, 0;
	@%p58 bra 	$L__BB3_52;
	st.global.u32 	[%rd1], %r91;
	bra.uni 	$L__BB3_52;
$L__BB3_3:
	cvta.to.global.u64 	%rd2, %rd9;
	setp.gt.u32 	%p2, %r90, 4095;
	@%p2 bra 	$L__BB3_28;
	mov.u32 	%r1, %tid.x;
	setp.ge.u32 	%p24, %r1, %r90;
	mov.b32 	%r488, 0;
	mov.u32 	%r478, %r1;
	@%p24 bra 	$L__BB3_6;
	mul.wide.u32 	%rd73, %r1, 4;
	add.s64 	%rd74, %rd2, %rd73;
	ld.global.u32 	%r488, [%rd74];
	add.s32 	%r478, %r1, 256;
$L__BB3_6:
	setp.ge.u32 	%p25, %r478, %r90;
	@%p25 bra 	$L__BB3_19;
	not.b32 	%r298, %r478;
	add.s32 	%r299, %r90, %r298;
	shr.u32 	%r300, %r299, 8;
	add.s32 	%r6, %r300, 1;
	and.b32  	%r7, %r6, 15;
	setp.lt.u32 	%p26, %r299, 3840;
	@%p26 bra 	$L__BB3_10;
	and.b32  	%r301, %r6, 33554416;
	neg.s32 	%r474, %r301;
	mul.wide.u32 	%rd75, %r478, 4;
	add.s64 	%rd76, %rd75, %rd2;
	add.s64 	%rd82, %rd76, 8192;
$L__BB3_9:
	.pragma "nounroll";
	ld.global.u32 	%r302, [%rd82+-8192];
	add.s32 	%r303, %r302, %r488;
	ld.global.u32 	%r304, [%rd82+-7168];
	add.s32 	%r305, %r304, %r303;
	ld.global.u32 	%r306, [%rd82+-6144];
	add.s32 	%r307, %r306, %r305;
	ld.global.u32 	%r308, [%rd82+-5120];
	add.s32 	%r309, %r308, %r307;
	ld.global.u32 	%r310, [%rd82+-4096];
	add.s32 	%r311, %r310, %r309;
	ld.global.u32 	%r312, [%rd82+-3072];
	add.s32 	%r313, %r312, %r311;
	ld.global.u32 	%r314, [%rd82+-2048];
	add.s32 	%r315, %r314, %r313;
	ld.global.u32 	%r316, [%rd82+-1024];
	add.s32 	%r317, %r316, %r315;
	ld.global.u32 	%r318, [%rd82];
	add.s32 	%r319, %r318, %r317;
	ld.global.u32 	%r320, [%rd82+1024];
	add.s32 	%r321, %r320, %r319;
	ld.global.u32 	%r322, [%rd82+2048];
	add.s32 	%r323, %r322, %r321;
	ld.global.u32 	%r324, [%rd82+3072];
	add.s32 	%r325, %r324, %r323;
	ld.global.u32 	%r326, [%rd82+4096];
	add.s32 	%r327, %r326, %r325;
	ld.global.u32 	%r328, [%rd82+5120];
	add.s32 	%r329, %r328, %r327;
	ld.global.u32 	%r330, [%rd82+6144];
	add.s32 	%r331, %r330, %r329;
	ld.global.u32 	%r332, [%rd82+7168];
	add.s32 	%r488, %r332, %r331;
	add.s32 	%r478, %r478, 4096;
	add.s32 	%r474, %r474, 16;
	add.s64 	%rd82, %rd82, 16384;
	setp.ne.s32 	%p27, %r474, 0;
	@%p27 bra 	$L__BB3_9;
$L__BB3_10:
	setp.eq.s32 	%p28, %r7, 0;
	@%p28 bra 	$L__BB3_19;
	and.b32  	%r18, %r6, 7;
	setp.lt.u32 	%p29, %r7, 8;
	@%p29 bra 	$L__BB3_13;
	mul.wide.u32 	%rd77, %r478, 4;
	add.s64 	%rd78, %rd2, %rd77;
	ld.global.u32 	%r334, [%rd78];
	add.s32 	%r335, %r334, %r488;
	ld.global.u32 	%r336, [%rd78+1024];
	add.s32 	%r337, %r336, %r335;
	ld.global.u32 	%r338, [%rd78+2048];
	add.s32 	%r339, %r338, %r337;
	ld.global.u32 	%r340, [%rd78+3072];
	add.s32 	%r341, %r340, %r339;
	ld.global.u32 	%r342, [%rd78+4096];
	add.s32 	%r343, %r342, %r341;
	ld.global.u32 	%r344, [%rd78+5120];
	add.s32 	%r345, %r344, %r343;
	ld.global.u32 	%r346, [%rd78+6144];
	add.s32 	%r347, %r346, %r345;
	ld.global.u32 	%r348, [%rd78+7168];
	add.s32 	%r488, %r348, %r347;
	add.s32 	%r478, %r478, 2048;
$L__BB3_13:
	setp.eq.s32 	%p30, %r18, 0;
	@%p30 bra 	$L__BB3_19;
	and.b32  	%r24, %r6, 3;
	setp.lt.u32 	%p31, %r18, 4;
	@%p31 bra 	$L__BB3_16;
	mul.wide.u32 	%rd79, %r478, 4;
	add.s64 	%rd80, %rd2, %rd79;
	ld.global.u32 	%r350, [%rd80];
	add.s32 	%r351, %r350, %r488;
	ld.global.u32 	%r352, [%rd80+1024];
	add.s32 	%r353, %r352, %r351;
	ld.global.u32 	%r354, [%rd80+2048];
	add.s32 	%r355, %r354, %r353;
	ld.global.u32 	%r356, [%rd80+3072];
	add.s32 	%r488, %r356, %r355;
	add.s32 	%r478, %r478, 1024;
$L__BB3_16:
	setp.eq.s32 	%p32, %r24, 0;
	@%p32 bra 	$L__BB3_19;
	mul.wide.u32 	%rd81, %r478, 4;
	add.s64 	%rd83, %rd2, %rd81;
	neg.s32 	%r486, %r24;
$L__BB3_18:
	.pragma "nounroll";
	ld.global.u32 	%r357, [%rd83];
	add.s32 	%r488, %r357, %r488;
	add.s64 	%rd83, %rd83, 1024;
	add.s32 	%r486, %r486, 1;
	setp.ne.s32 	%p33, %r486, 0;
	@%p33 bra 	$L__BB3_18;
$L__BB3_19:
	setp.lt.u32 	%p34, %r90, 256;
	@%p34 bra 	$L__BB3_24;
	// begin inline asm
	mov.u32 %r421, %laneid;
	// end inline asm
	mov.b32 	%r424, 1;
	mov.b32 	%r445, 31;
	mov.b32 	%r446, -1;
	// begin inline asm
	shfl.sync.down.b32 %r422, %r488, %r424, %r445, %r446;
	// end inline asm
	setp.gt.s32 	%p50, %r421, 30;
	selp.b32 	%r447, 0, %r422, %p50;
	add.s32 	%r428, %r447, %r488;
	mov.b32 	%r429, 2;
	// begin inline asm
	shfl.sync.down.b32 %r427, %r428, %r429, %r445, %r446;
	// end inline asm
	setp.gt.s32 	%p51, %r421, 29;
	selp.b32 	%r448, 0, %r427, %p51;
	add.s32 	%r433, %r428, %r448;
	mov.b32 	%r434, 4;
	// begin inline asm
	shfl.sync.down.b32 %r432, %r433, %r434, %r445, %r446;
	// end inline asm
	setp.gt.s32 	%p52, %r421, 27;
	selp.b32 	%r449, 0, %r432, %p52;
	add.s32 	%r438, %r433, %r449;
	mov.b32 	%r439, 8;
	// begin inline asm
	shfl.sync.down.b32 %r437, %r438, %r439, %r445, %r446;
	// end inline asm
	setp.gt.s32 	%p53, %r421, 23;
	selp.b32 	%r450, 0, %r437, %p53;
	add.s32 	%r443, %r438, %r450;
	mov.b32 	%r444, 16;
	// begin inline asm
	shfl.sync.down.b32 %r442, %r443, %r444, %r445, %r446;
	// end inline asm
	setp.gt.s32 	%p54, %r421, 15;
	selp.b32 	%r451, 0, %r442, %p54;
	add.s32 	%r510, %r443, %r451;
	setp.ne.s32 	%p55, %r421, 0;
	@%p55 bra 	$L__BB3_22;
	shr.u32 	%r452, %r1, 3;
	and.b32  	%r453, %r452, 124;
	mov.u32 	%r454, _ZZN3cub18CUB_300001_SM_10006detail6reduce28DeviceReduceSingleTileKernelINS2_10policy_hubIijN4cuda3std3__44plusIiEEE10Policy1000EN6thrust24THRUST_300001_SM_1000_NS6detail15normal_iteratorINSD_10device_ptrIiEEEEPijS9_iiNS7_10__identityEEEvT0_T1_T2_T3_T4_T6_E12temp_storage;
	add.s32 	%r455, %r454, %r453;
	st.shared.u32 	[%r455+8], %r510;
$L__BB3_22:
	bar.sync 	0;
	setp.ne.s32 	%p56, %r1, 0;
	@%p56 bra 	$L__BB3_50;
	ld.shared.u32 	%r456, [_ZZN3cub18CUB_300001_SM_10006detail6reduce28DeviceReduceSingleTileKernelINS2_10policy_hubIijN4cuda3std3__44plusIiEEE10Policy1000EN6thrust24THRUST_300001_SM_1000_NS6detail15normal_iteratorINSD_10device_ptrIiEEEEPijS9_iiNS7_10__identityEEEvT0_T1_T2_T3_T4_T6_E12temp_storage+12];
	add.s32 	%r457, %r456, %r510;
	ld.shared.u32 	%r458, [_ZZN3cub18CUB_300001_SM_10006detail6reduce28DeviceReduceSingleTileKernelINS2_10policy_hubIijN4cuda3std3__44plusIiEEE10Policy1000EN6thrust24THRUST_300001_SM_1000_NS6detail15normal_iteratorINSD_10device_ptrIiEEEEPijS9_iiNS7_10__identityEEEvT0_T1_T2_T3_T4_T6_E12temp_storage+16];
	add.s32 	%r459, %r457, %r458;
	ld.shared.u32 	%r460, [_ZZN3cub18CUB_300001_SM_10006detail6reduce28DeviceReduceSingleTileKernelINS2_10policy_hubIijN4cuda3std3__44plusIiEEE10Policy1000EN6thrust24THRUST_300001_SM_1000_NS6detail15normal_iteratorINSD_10device_ptrIiEEEEPijS9_iiNS7_10__identityEEEvT0_T1_T2_T3_T4_T6_E12temp_storage+20];
	add.s32 	%r461, %r459, %r460;
	ld.shared.u32 	%r462, [_ZZN3cub18CUB_300001_SM_10006detail6reduce28DeviceReduceSingleTileKernelINS2_10policy_hubIijN4cuda3std3__44plusIiEEE10Policy1000EN6thrust24THRUST_300001_SM_1000_NS6detail15normal_iteratorINSD_10device_ptrIiEEEEPijS9_iiNS7_10__identityEEEvT0_T1_T2_T3_T4_T6_E12temp_storage+24];
	add.s32 	%r463, %r461, %r462;
	ld.shared.u32 	%r464, [_ZZN3cub18CUB_300001_SM_10006detail6reduce28DeviceReduceSingleTileKernelINS2_10policy_hubIijN4cuda3std3__44plusIiEEE10Policy1000EN6thrust24THRUST_300001_SM_1000_NS6detail15normal_iteratorINSD_10device_ptrIiEEEEPijS9_iiNS7_10__identityEEEvT0_T1_T2_T3_T4_T6_E12temp_storage+28];
	add.s32 	%r465, %r463, %r464;
	ld.shared.u32 	%r466, [_ZZN3cub18CUB_300001_SM_10006detail6reduce28DeviceReduceSingleTileKernelINS2_10policy_hubIijN4cuda3std3__44plusIiEEE10Policy1000EN6thrust24THRUST_300001_SM_1000_NS6detail15normal_iteratorINSD_10device_ptrIiEEEEPijS9_iiNS7_10__identityEEEvT0_T1_T2_T3_T4_T6_E12temp_storage+32];
	add.s32 	%r467, %r465, %r466;
	ld.shared.u32 	%r468, [_ZZN3cub18CUB_300001_SM_10006detail6reduce28DeviceReduceSingleTileKernelINS2_10policy_hubIijN4cuda3std3__44plusIiEEE10Policy1000EN6thrust24THRUST_300001_SM_1000_NS6detail15normal_iteratorINSD_10device_ptrIiEEEEPijS9_iiNS7_10__identityEEEvT0_T1_T2_T3_T4_T6_E12temp_storage+36];
	add.s32 	%r510, %r467, %r468;
	bra.uni 	$L__BB3_50;
$L__BB3_24:
	// begin inline asm
	mov.u32 %r358, %laneid;
	// end inline asm
	and.b32  	%r384, %r1, 992;
	add.s32 	%r385, %r384, 32;
	setp.gt.u32 	%p35, %r385, %r90;
	not.b32 	%r386, %r384;
	add.s32 	%r387, %r90, %r386;
	selp.b32 	%r382, %r387, 31, %p35;
	mov.b32 	%r361, 1;
	mov.b32 	%r383, -1;
	// begin inline asm
	shfl.sync.down.b32 %r359, %r488, %r361, %r382, %r383;
	// end inline asm
	setp.lt.s32 	%p36, %r358, %r382;
	selp.b32 	%r388, %r359, 0, %p36;
	add.s32 	%r365, %r388, %r488;
	mov.b32 	%r366, 2;
	// begin inline asm
	shfl.sync.down.b32 %r364, %r365, %r366, %r382, %r383;
	// end inline asm
	add.s32 	%r389, %r358, 2;
	setp.gt.s32 	%p37, %r389, %r382;
	selp.b32 	%r390, 0, %r364, %p37;
	add.s32 	%r370, %r365, %r390;
	mov.b32 	%r371, 4;
	// begin inline asm
	shfl.sync.down.b32 %r369, %r370, %r371, %r382, %r383;
	// end inline asm
	add.s32 	%r391, %r358, 4;
	setp.gt.s32 	%p38, %r391, %r382;
	selp.b32 	%r392, 0, %r369, %p38;
	add.s32 	%r375, %r370, %r392;
	mov.b32 	%r376, 8;
	// begin inline asm
	shfl.sync.down.b32 %r374, %r375, %r376, %r382, %r383;
	// end inline asm
	add.s32 	%r393, %r358, 8;
	setp.gt.s32 	%p39, %r393, %r382;
	selp.b32 	%r394, 0, %r374, %p39;
	add.s32 	%r380, %r375, %r394;
	mov.b32 	%r381, 16;
	// begin inline asm
	shfl.sync.down.b32 %r379, %r380, %r381, %r382, %r383;
	// end inline asm
	add.s32 	%r395, %r358, 16;
	setp.gt.s32 	%p40, %r395, %r382;
	selp.b32 	%r396, 0, %r379, %p40;
	add.s32 	%r510, %r380, %r396;
	setp.ne.s32 	%p41, %r358, 0;
	@%p41 bra 	$L__BB3_26;
	shr.u32 	%r397, %r1, 3;
	and.b32  	%r398, %r397, 124;
	mov.u32 	%r399, _ZZN3cub18CUB_300001_SM_10006detail6reduce28DeviceReduceSingleTileKernelINS2_10policy_hubIijN4cuda3std3__44plusIiEEE10Policy1000EN6thrust24THRUST_300001_SM_1000_NS6detail15normal_iteratorINSD_10device_ptrIiEEEEPijS9_iiNS7_10__identityEEEvT0_T1_T2_T3_T4_T6_E12temp_storage;
	add.s32 	%r400, %r399, %r398;
	st.shared.u32 	[%r400+8], %r510;
$L__BB3_26:
	bar.sync 	0;
	setp.ne.s32 	%p42, %r1, 0;
	@%p42 bra 	$L__BB3_50;
	setp.gt.u32 	%p43, %r90, 32;
	ld.shared.u32 	%r401, [_ZZN3cub18CUB_300001_SM_10006detail6reduce28DeviceReduceSingleTileKernelINS2_10policy_hubIijN4cuda3std3__44plusIiEEE10Policy1000EN6thrust24THRUST_300001_SM_1000_NS6detail15normal_iteratorINSD_10device_ptrIiEEEEPijS9_iiNS7_10__identityEEEvT0_T1_T2_T3_T4_T6_E12temp_storage+12];
	selp.b32 	%r402, %r401, 0, %p43;
	add.s32 	%r403, %r402, %r510;
	setp.gt.u32 	%p44, %r90, 64;
	ld.shared.u32 	%r404, [_ZZN3cub18CUB_300001_SM_10006detail6reduce28DeviceReduceSingleTileKernelINS2_10policy_hubIijN4cuda3std3__44plusIiEEE10Policy1000EN6thrust24THRUST_300001_SM_1000_NS6detail15normal_iteratorINSD_10device_ptrIiEEEEPijS9_iiNS7_10__identityEEEvT0_T1_T2_T3_T4_T6_E12temp_storage+16];
	selp.b32 	%r405, %r404, 0, %p44;
	add.s32 	%r406, %r403, %r405;
	setp.gt.u32 	%p45, %r90, 96;
	ld.shared.u32 	%r407, [_ZZN3cub18CUB_300001_SM_10006detail6reduce28DeviceReduceSingleTileKernelINS2_10policy_hubIijN4cuda3std3__44plusIiEEE10Policy1000EN6thrust24THRUST_300001_SM_1000_NS6detail15normal_iteratorINSD_10device_ptrIiEEEEPijS9_iiNS7_10__identityEEEvT0_T1_T2_T3_T4_T6_E12temp_storage+20];
	selp.b32 	%r408, %r407, 0, %p45;
	add.s32 	%r409, %r406, %r408;
	setp.gt.u32 	%p46, %r90, 128;
	ld.shared.u32 	%r410, [_ZZN3cub18CUB_300001_SM_10006detail6reduce28DeviceReduceSingleTileKernelINS2_10policy_hubIijN4cuda3std3__44plusIiEEE10Policy1000EN6thrust24THRUST_300001_SM_1000_NS6detail15normal_iteratorINSD_10device_ptrIiEEEEPijS9_iiNS7_10__identityEEEvT0_T1_T2_T3_T4_T6_E12temp_storage+24];
	selp.b32 	%r411, %r410, 0, %p46;
	add.s32 	%r412, %r409, %r411;
	setp.gt.u32 	%p47, %r90, 160;
	ld.shared.u32 	%r413, [_ZZN3cub18CUB_300001_SM_10006detail6reduce28DeviceReduceSingleTileKernelINS2_10policy_hubIijN4cuda3std3__44plusIiEEE10Policy1000EN6thrust24THRUST_300001_SM_1000_NS6detail15normal_iteratorINSD_10device_ptrIiEEEEPijS9_iiNS7_10__identityEEEvT0_T1_T2_T3_T4_T6_E12temp_storage+28];
	selp.b32 	%r414, %r413, 0, %p47;
	add.s32 	%r415, %r412, %r414;
	setp.gt.u32 	%p48, %r90, 192;
	ld.shared.u32 	%r416, [_ZZN3cub18CUB_300001_SM_10006detail6reduce28DeviceReduceSingleTileKernelINS2_10policy_hubIijN4cuda3std3__44plusIiEEE10Policy1000EN6thrust24THRUST_300001_SM_1000_NS6detail15normal_iteratorINSD_10device_ptrIiEEEEPijS9_iiNS7_10__identityEEEvT0_T1_T2_T3_T4_T6_E12temp_storage+32];
	selp.b32 	%r417, %r416, 0, %p48;
	add.s32 	%r418, %r415, %r417;
	setp.gt.u32 	%p49, %r90, 224;
	ld.shared.u32 	%r419, [_ZZN3cub18CUB_300001_SM_10006detail6reduce28DeviceReduceSingleTileKernelINS2_10policy_hubIijN4cuda3std3__44plusIiEEE10Policy1000EN6thrust24THRUST_300001_SM_1000_NS6detail15normal_iteratorINSD_10device_ptrIiEEEEPijS9_iiNS7_10__identityEEEvT0_T1_T2_T3_T4_T6_E12temp_storage+36];
	selp.b32 	%r420, %r419, 0, %p49;
	add.s32 	%r510, %r418, %r420;
	bra.uni 	$L__BB3_50;
$L__BB3_28:
	mov.u32 	%r40, %tid.x;
	mul.wide.u32 	%rd11, %r40, 4;
	add.s64 	%rd12, %rd2, %rd11;
	ld.global.u32 	%r93, [%rd12];
	ld.global.u32 	%r94, [%rd12+1024];
	ld.global.u32 	%r95, [%rd12+2048];
	ld.global.u32 	%r96, [%rd12+3072];
	ld.global.u32 	%r97, [%rd12+4096];
	ld.global.u32 	%r98, [%rd12+5120];
	ld.global.u32 	%r99, [%rd12+6144];
	ld.global.u32 	%r100, [%rd12+7168];
	ld.global.u32 	%r101, [%rd12+8192];
	ld.global.u32 	%r102, [%rd12+9216];
	ld.global.u32 	%r103, [%rd12+10240];
	ld.global.u32 	%r104, [%rd12+11264];
	ld.global.u32 	%r105, [%rd12+12288];
	ld.global.u32 	%r106, [%rd12+13312];
	ld.global.u32 	%r107, [%rd12+14336];
	ld.global.u32 	%r108, [%rd12+15360];
	add.s32 	%r109, %r94, %r93;
	add.s32 	%r110, %r95, %r109;
	add.s32 	%r111, %r96, %r110;
	add.s32 	%r112, %r97, %r111;
	add.s32 	%r113, %r98, %r112;
	add.s32 	%r114, %r99, %r113;
	add.s32 	%r115, %r100, %r114;
	add.s32 	%r116, %r101, %r115;
	add.s32 	%r117, %r102, %r116;
	add.s32 	%r118, %r103, %r117;
	add.s32 	%r119, %r104, %r118;
	add.s32 	%r120, %r105, %r119;
	add.s32 	%r121, %r106, %r120;
	add.s32 	%r122, %r107, %r121;
	add.s32 	%r509, %r108, %r122;
	add.s32 	%r42, %r90, -4096;
	setp.lt.u32 	%p3, %r42, 4096;
	mov.b32 	%r492, 4096;
	@%p3 bra 	$L__BB3_32;
	mov.b32 	%r492, 4096;
$L__BB3_30:
	add.s32 	%r124, %r40, %r492;
	mul.wide.u32 	%rd13, %r124, 4;
	add.s64 	%rd14, %rd2, %rd13;
	ld.global.u32 	%r125, [%rd14];
	ld.global.u32 	%r126, [%rd14+1024];
	ld.global.u32 	%r127, [%rd14+2048];
	ld.global.u32 	%r128, [%rd14+3072];
	ld.global.u32 	%r129, [%rd14+4096];
	ld.global.u32 	%r130, [%rd14+5120];
	ld.global.u32 	%r131, [%rd14+6144];
	ld.global.u32 	%r132, [%rd14+7168];
	ld.global.u32 	%r133, [%rd14+8192];
	ld.global.u32 	%r134, [%rd14+9216];
	ld.global.u32 	%r135, [%rd14+10240];
	ld.global.u32 	%r136, [%rd14+11264];
	ld.global.u32 	%r137, [%rd14+12288];
	ld.global.u32 	%r138, [%rd14+13312];
	ld.global.u32 	%r139, [%rd14+14336];
	ld.global.u32 	%r140, [%rd14+15360];
	add.s32 	%r141, %r125, %r509;
	add.s32 	%r142, %r126, %r141;
	add.s32 	%r143, %r127, %r142;
	add.s32 	%r144, %r128, %r143;
	add.s32 	%r145, %r129, %r144;
	add.s32 	%r146, %r130, %r145;
	add.s32 	%r147, %r131, %r146;
	add.s32 	%r148, %r132, %r147;
	add.s32 	%r149, %r133, %r148;
	add.s32 	%r150, %r134, %r149;
	add.s32 	%r151, %r135, %r150;
	add.s32 	%r152, %r136, %r151;
	add.s32 	%r153, %r137, %r152;
	add.s32 	%r154, %r138, %r153;
	add.s32 	%r155, %r139, %r154;
	add.s32 	%r509, %r140, %r155;
	sub.s32 	%r156, %r90, %r492;
	setp.lt.u32 	%p4, %r156, 4096;
	@%p4 bra 	$L__BB3_46;
	add.s32 	%r492, %r492, 4096;
	setp.le.u32 	%p5, %r492, %r42;
	@%p5 bra 	$L__BB3_30;
$L__BB3_32:
	setp.le.u32 	%p6, %r90, %r492;
	sub.s32 	%r157, %r90, %r492;
	setp.ge.s32 	%p7, %r40, %r157;
	or.pred  	%p8, %p6, %p7;
	@%p8 bra 	$L__BB3_46;
	not.b32 	%r160, %r40;
	add.s32 	%r161, %r90, %r160;
	sub.s32 	%r162, %r161, %r492;
	shr.u32 	%r163, %r162, 8;
	add.s32 	%r49, %r163, 1;
	and.b32  	%r50, %r49, 15;
	setp.lt.u32 	%p9, %r162, 3840;
	mov.u32 	%r501, %r40;
	@%p9 bra 	$L__BB3_37;
	or.b32  	%r495, %r40, 2048;
	add.s32 	%r494, %r40, %r492;
	and.b32  	%r164, %r49, 33554416;
	neg.s32 	%r493, %r164;
$L__BB3_35:
	.pragma "nounroll";
	mul.wide.u32 	%rd15, %r494, 4;
	add.s64 	%rd16, %rd2, %rd15;
	ld.global.u32 	%r165, [%rd16];
	add.s32 	%r166, %r165, %r509;
	add.s32 	%r167, %r494, 256;
	mul.wide.u32 	%rd17, %r167, 4;
	add.s64 	%rd18, %rd2, %rd17;
	ld.global.u32 	%r168, [%rd18];
	add.s32 	%r169, %r168, %r166;
	add.s32 	%r170, %r494, 512;
	mul.wide.u32 	%rd19, %r170, 4;
	add.s64 	%rd20, %rd2, %rd19;
	ld.global.u32 	%r171, [%rd20];
	add.s32 	%r172, %r171, %r169;
	add.s32 	%r173, %r494, 768;
	mul.wide.u32 	%rd21, %r173, 4;
	add.s64 	%rd22, %rd2, %rd21;
	ld.global.u32 	%r174, [%rd22];
	add.s32 	%r175, %r174, %r172;
	add.s32 	%r176, %r494, 1024;
	mul.wide.u32 	%rd23, %r176, 4;
	add.s64 	%rd24, %rd2, %rd23;
	ld.global.u32 	%r177, [%rd24];
	add.s32 	%r178, %r177, %r175;
	add.s32 	%r179, %r494, 1280;
	mul.wide.u32 	%rd25, %r179, 4;
	add.s64 	%rd26, %rd2, %rd25;
	ld.global.u32 	%r180, [%rd26];
	add.s32 	%r181, %r180, %r178;
	add.s32 	%r182, %r494, 1536;
	mul.wide.u32 	%rd27, %r182, 4;
	add.s64 	%rd28, %rd2, %rd27;
	ld.global.u32 	%r183, [%rd28];
	add.s32 	%r184, %r183, %r181;
	add.s32 	%r185, %r494, 1792;
	mul.wide.u32 	%rd29, %r185, 4;
	add.s64 	%rd30, %rd2, %rd29;
	ld.global.u32 	%r186, [%rd30];
	add.s32 	%r187, %r186, %r184;
	add.s32 	%r188, %r494, 2048;
	mul.wide.u32 	%rd31, %r188, 4;
	add.s64 	%rd32, %rd2, %rd31;
	ld.global.u32 	%r189, [%rd32];
	add.s32 	%r190, %r189, %r187;
	add.s32 	%r191, %r494, 2304;
	mul.wide.u32 	%rd33, %r191, 4;
	add.s64 	%rd34, %rd2, %rd33;
	ld.global.u32 	%r192, [%rd34];
	add.s32 	%r193, %r192, %r190;
	add.s32 	%r194, %r494, 2560;
	mul.wide.u32 	%rd35, %r194, 4;
	add.s64 	%rd36, %rd2, %rd35;
	ld.global.u32 	%r195, [%rd36];
	add.s32 	%r196, %r195, %r193;
	add.s32 	%r197, %r494, 2816;
	mul.wide.u32 	%rd37, %r197, 4;
	add.s64 	%rd38, %rd2, %rd37;
	ld.global.u32 	%r198, [%rd38];
	add.s32 	%r199, %r198, %r196;
	add.s32 	%r200, %r494, 3072;
	mul.wide.u32 	%rd39, %r200, 4;
	add.s64 	%rd40, %rd2, %rd39;
	ld.global.u32 	%r201, [%rd40];
	add.s32 	%r202, %r201, %r199;
	add.s32 	%r203, %r494, 3328;
	mul.wide.u32 	%rd41, %r203, 4;
	add.s64 	%rd42, %rd2, %rd41;
	ld.global.u32 	%r204, [%rd42];
	add.s32 	%r205, %r204, %r202;
	add.s32 	%r206, %r494, 3584;
	mul.wide.u32 	%rd43, %r206, 4;
	add.s64 	%rd44, %rd2, %rd43;
	ld.global.u32 	%r207, [%rd44];
	add.s32 	%r208, %r207, %r205;
	add.s32 	%r209, %r494, 3840;
	mul.wide.u32 	%rd45, %r209, 4;
	add.s64 	%rd46, %rd2, %rd45;
	ld.global.u32 	%r210, [%rd46];
	add.s32 	%r509, %r210, %r208;
	add.s32 	%r495, %r495, 4096;
	add.s32 	%r494, %r494, 4096;
	add.s32 	%r493, %r493, 16;
	setp.ne.s32 	%p10, %r493, 0;
	@%p10 bra 	$L__BB3_35;
	add.s32 	%r501, %r495, -2048;
$L__BB3_37:
	setp.eq.s32 	%p11, %r50, 0;
	@%p11 bra 	$L__BB3_46;
	and.b32  	%r66, %r49, 7;
	setp.lt.u32 	%p12, %r50, 8;
	@%p12 bra 	$L__BB3_40;
	add.s32 	%r212, %r501, %r492;
	mul.wide.u32 	%rd47, %r212, 4;
	add.s64 	%rd48, %rd2, %rd47;
	ld.global.u32 	%r213, [%rd48];
	add.s32 	%r214, %r213, %r509;
	add.s32 	%r215, %r212, 256;
	mul.wide.u32 	%rd49, %r215, 4;
	add.s64 	%rd50, %rd2, %rd49;
	ld.global.u32 	%r216, [%rd50];
	add.s32 	%r217, %r216, %r214;
	add.s32 	%r218, %r212, 512;
	mul.wide.u32 	%rd51, %r218, 4;
	add.s64 	%rd52, %rd2, %rd51;
	ld.global.u32 	%r219, [%rd52];
	add.s32 	%r220, %r219, %r217;
	add.s32 	%r221, %r212, 768;
	mul.wide.u32 	%rd53, %r221, 4;
	add.s64 	%rd54, %rd2, %rd53;
	ld.global.u32 	%r222, [%rd54];
	add.s32 	%r223, %r222, %r220;
	add.s32 	%r224, %r212, 1024;
	mul.wide.u32 	%rd55, %r224, 4;
	add.s64 	%rd56, %rd2, %rd55;
	ld.global.u32 	%r225, [%rd56];
	add.s32 	%r226, %r225, %r223;
	add.s32 	%r227, %r212, 1280;
	mul.wide.u32 	%rd57, %r227, 4;
	add.s64 	%rd58, %rd2, %rd57;
	ld.global.u32 	%r228, [%rd58];
	add.s32 	%r229, %r228, %r226;
	add.s32 	%r230, %r212, 1536;
	mul.wide.u32 	%rd59, %r230, 4;
	add.s64 	%rd60, %rd2, %rd59;
	ld.global.u32 	%r231, [%rd60];
	add.s32 	%r232, %r231, %r229;
	add.s32 	%r233, %r212, 1792;
	mul.wide.u32 	%rd61, %r233, 4;
	add.s64 	%rd62, %rd2, %rd61;
	ld.global.u32 	%r234, [%rd62];
	add.s32 	%r509, %r234, %r232;
	add.s32 	%r501, %r501, 2048;
$L__BB3_40:
	setp.eq.s32 	%p13, %r66, 0;
	@%p13 bra 	$L__BB3_46;
	and.b32  	%r72, %r49, 3;
	setp.lt.u32 	%p14, %r66, 4;
	@%p14 bra 	$L__BB3_43;
	add.s32 	%r236, %r501, %r492;
	mul.wide.u32 	%rd63, %r236, 4;
	add.s64 	%rd64, %rd2, %rd63;
	ld.global.u32 	%r237, [%rd64];
	add.s32 	%r238, %r237, %r509;
	add.s32 	%r239, %r236, 256;
	mul.wide.u32 	%rd65, %r239, 4;
	add.s64 	%rd66, %rd2, %rd65;
	ld.global.u32 	%r240, [%rd66];
	add.s32 	%r241, %r240, %r238;
	add.s32 	%r242, %r236, 512;
	mul.wide.u32 	%rd67, %r242, 4;
	add.s64 	%rd68, %rd2, %rd67;
	ld.global.u32 	%r243, [%rd68];
	add.s32 	%r244, %r243, %r241;
	add.s32 	%r245, %r236, 768;
	mul.wide.u32 	%rd69, %r245, 4;
	add.s64 	%rd70, %rd2, %rd69;
	ld.global.u32 	%r246, [%rd70];
	add.s32 	%r509, %r246, %r244;
	add.s32 	%r501, %r501, 1024;
$L__BB3_43:
	setp.eq.s32 	%p15, %r72, 0;
	@%p15 bra 	$L__BB3_46;
	add.s32 	%r507, %r501, %r492;
	neg.s32 	%r506, %r72;
$L__BB3_45:
	.pragma "nounroll";
	mul.wide.u32 	%rd71, %r507, 4;
	add.s64 	%rd72, %rd2, %rd71;
	ld.global.u32 	%r247, [%rd72];
	add.s32 	%r509, %r247, %r509;
	add.s32 	%r507, %r507, 256;
	add.s32 	%r506, %r506, 1;
	setp.ne.s32 	%p16, %r506, 0;
	@%p16 bra 	$L__BB3_45;
$L__BB3_46:
	// begin inline asm
	mov.u32 %r248, %laneid;
	// end inline asm
	mov.b32 	%r251, 1;
	mov.b32 	%r272, 31;
	mov.b32 	%r273, -1;
	// begin inline asm
	shfl.sync.down.b32 %r249, %r509, %r251, %r272, %r273;
	// end inline asm
	setp.gt.s32 	%p17, %r248, 30;
	selp.b32 	%r274, 0, %r249, %p17;
	add.s32 	%r255, %r274, %r509;
	mov.b32 	%r256, 2;
	// begin inline asm
	shfl.sync.down.b32 %r254, %r255, %r256, %r272, %r273;
	// end inline asm
	setp.gt.s32 	%p18, %r248, 29;
	selp.b32 	%r275, 0, %r254, %p18;
	add.s32 	%r260, %r255, %r275;
	mov.b32 	%r261, 4;
	// begin inline asm
	shfl.sync.down.b32 %r259, %r260, %r261, %r272, %r273;
	// end inline asm
	setp.gt.s32 	%p19, %r248, 27;
	selp.b32 	%r276, 0, %r259, %p19;
	add.s32 	%r265, %r260, %r276;
	mov.b32 	%r266, 8;
	// begin inline asm
	shfl.sync.down.b32 %r264, %r265, %r266, %r272, %r273;
	// end inline asm
	setp.gt.s32 	%p20, %r248, 23;
	selp.b32 	%r277, 0, %r264, %p20;
	add.s32 	%r270, %r265, %r277;
	mov.b32 	%r271, 16;
	// begin inline asm
	shfl.sync.down.b32 %r269, %r270, %r271, %r272, %r273;
	// end inline asm
	setp.gt.s32 	%p21, %r248, 15;
	selp.b32 	%r278, 0, %r269, %p21;
	add.s32 	%r510, %r270, %r278;
	setp.ne.s32 	%p22, %r248, 0;
	@%p22 bra 	$L__BB3_48;
	shr.u32 	%r279, %r40, 3;
	and.b32  	%r280, %r279, 124;
	mov.u32 	%r281, _ZZN3cub18CUB_300001_SM_10006detail6reduce28DeviceReduceSingleTileKernelINS2_10policy_hubIijN4cuda3std3__44plusIiEEE10Policy1000EN6thrust24THRUST_300001_SM_1000_NS6detail15normal_iteratorINSD_10device_ptrIiEEEEPijS9_iiNS7_10__identityEEEvT0_T1_T2_T3_T4_T6_E12temp_storage;
	add.s32 	%r282, %r281, %r280;
	st.shared.u32 	[%r282+8], %r510;
$L__BB3_48:
	bar.sync 	0;
	setp.ne.s32 	%p23, %r40, 0;
	@%p23 bra 	$L__BB3_50;
	ld.shared.u32 	%r283, [_ZZN3cub18CUB_300001_SM_10006detail6reduce28DeviceReduceSingleTileKernelINS2_10policy_hubIijN4cuda3std3__44plusIiEEE10Policy1000EN6thrust24THRUST_300001_SM_1000_NS6detail15normal_iteratorINSD_10device_ptrIiEEEEPijS9_iiNS7_10__identityEEEvT0_T1_T2_T3_T4_T6_E12temp_storage+12];
	add.s32 	%r284, %r283, %r510;
	ld.shared.u32 	%r285, [_ZZN3cub18CUB_300001_SM_10006detail6reduce28DeviceReduceSingleTileKernelINS2_10policy_hubIijN4cuda3std3__44plusIiEEE10Policy1000EN6thrust24THRUST_300001_SM_1000_NS6detail15normal_iteratorINSD_10device_ptrIiEEEEPijS9_iiNS7_10__identityEEEvT0_T1_T2_T3_T4_T6_E12temp_storage+16];
	add.s32 	%r286, %r284, %r285;
	ld.shared.u32 	%r287, [_ZZN3cub18CUB_300001_SM_10006detail6reduce28DeviceReduceSingleTileKernelINS2_10policy_hubIijN4cuda3std3__44plusIiEEE10Policy1000EN6thrust24THRUST_300001_SM_1000_NS6detail15normal_iteratorINSD_10device_ptrIiEEEEPijS9_iiNS7_10__identityEEEvT0_T1_T2_T3_T4_T6_E12temp_storage+20];
	add.s32 	%r288, %r286, %r287;
	ld.shared.u32 	%r289, [_ZZN3cub18CUB_300001_SM_10006detail6reduce28DeviceReduceSingleTileKernelINS2_10policy_hubIijN4cuda3std3__44plusIiEEE10Policy1000EN6thrust24THRUST_300001_SM_1000_NS6detail15normal_iteratorINSD_10device_ptrIiEEEEPijS9_iiNS7_10__identityEEEvT0_T1_T2_T3_T4_T6_E12temp_storage+24];
	add.s32 	%r290, %r288, %r289;
	ld.shared.u32 	%r291, [_ZZN3cub18CUB_300001_SM_10006detail6reduce28DeviceReduceSingleTileKernelINS2_10policy_hubIijN4cuda3std3__44plusIiEEE10Policy1000EN6thrust24THRUST_300001_SM_1000_NS6detail15normal_iteratorINSD_10device_ptrIiEEEEPijS9_iiNS7_10__identityEEEvT0_T1_T2_T3_T4_T6_E12temp_storage+28];
	add.s32 	%r292, %r290, %r291;
	ld.shared.u32 	%r293, [_ZZN3cub18CUB_300001_SM_10006detail6reduce28DeviceReduceSingleTileKernelINS2_10policy_hubIijN4cuda3std3__44plusIiEEE10Policy1000EN6thrust24THRUST_300001_SM_1000_NS6detail15normal_iteratorINSD_10device_ptrIiEEEEPijS9_iiNS7_10__identityEEEvT0_T1_T2_T3_T4_T6_E12temp_storage+32];
	add.s32 	%r294, %r292, %r293;
	ld.shared.u32 	%r295, [_ZZN3cub18CUB_300001_SM_10006detail6reduce28DeviceReduceSingleTileKernelINS2_10policy_hubIijN4cuda3std3__44plusIiEEE10Policy1000EN6thrust24THRUST_300001_SM_1000_NS6detail15normal_iteratorINSD_10device_ptrIiEEEEPijS9_iiNS7_10__identityEEEvT0_T1_T2_T3_T4_T6_E12temp_storage+36];
	add.s32 	%r510, %r294, %r295;
$L__BB3_50:
	mov.u32 	%r469, %tid.x;
	setp.ne.s32 	%p57, %r469, 0;
	@%p57 bra 	$L__BB3_52;
	add.s32 	%r470, %r510, %r91;
	st.global.u32 	[%rd1], %r470;
$L__BB3_52:
	ret;

}
	// .globl	_ZN3cub18CUB_300001_SM_10006detail6reduce18DeviceReduceKernelINS2_10policy_hubIijN4cuda3std3__44plusIiEEE10Policy1000EN6thrust24THRUST_300001_SM_1000_NS6detail15normal_iteratorINSD_10device_ptrIiEEEEjS9_iNS7_10__identityEEEvT0_PT3_T1_NS0_13GridEvenShareISN_EET2_T4_
.visible .entry _ZN3cub18CUB_300001_SM_10006detail6reduce18DeviceReduceKernelINS2_10policy_hubIijN4cuda3std3__44plusIiEEE10Policy1000EN6thrust24THRUST_300001_SM_1000_NS6detail15normal_iteratorINSD_10device_ptrIiEEEEjS9_iNS7_10__identityEEEvT0_PT3_T1_NS0_13GridEvenShareISN_EET2_T4_(
	.param .align 8 .b8 _ZN3cub18CUB_300001_SM_10006detail6reduce18DeviceReduceKernelINS2_10policy_hubIijN4cuda3std3__44plusIiEEE10Policy1000EN6thrust24THRUST_300001_SM_1000_NS6detail15normal_iteratorINSD_10device_ptrIiEEEEjS9_iNS7_10__identityEEEvT0_PT3_T1_NS0_13GridEvenShareISN_EET2_T4__param_0[8],
	.param .u64 .ptr .align 1 _ZN3cub18CUB_300001_SM_10006detail6reduce18DeviceReduceKernelINS2_10policy_hubIijN4cuda3std3__44plusIiEEE10Policy1000EN6thrust24THRUST_300001_SM_1000_NS6detail15normal_iteratorINSD_10device_ptrIiEEEEjS9_iNS7_10__identityEEEvT0_PT3_T1_NS0_13GridEvenShareISN_EET2_T4__param_1,
	.param .u32 _ZN3cub18CUB_300001_SM_10006detail6reduce18DeviceReduceKernelINS2_10policy_hubIijN4cuda3std3__44plusIiEEE10Policy1000EN6thrust24THRUST_300001_SM_1000_NS6detail15normal_iteratorINSD_10device_ptrIiEEEEjS9_iNS7_10__identityEEEvT0_PT3_T1_NS0_13GridEvenShareISN_EET2_T4__param_2,
	.param .align 4 .b8 _ZN3cub18CUB_300001_SM_10006detail6reduce18DeviceReduceKernelINS2_10policy_hubIijN4cuda3std3__44plusIiEEE10Policy1000EN6thrust24THRUST_300001_SM_1000_NS6detail15normal_iteratorINSD_10device_ptrIiEEEEjS9_iNS7_10__identityEEEvT0_PT3_T1_NS0_13GridEvenShareISN_EET2_T4__param_3[40],
	.param .align 1 .b8 _ZN3cub18CUB_300001_SM_10006detail6reduce18DeviceReduceKernelINS2_10policy_hubIijN4cuda3std3__44plusIiEEE10Policy1000EN6thrust24THRUST_300001_SM_1000_NS6detail15normal_iteratorINSD_10device_ptrIiEEEEjS9_iNS7_10__identityEEEvT0_PT3_T1_NS0_13GridEvenShareISN_EET2_T4__param_4[1],
	.param .align 1 .b8 _ZN3cub18CUB_300001_SM_10006detail6reduce18DeviceReduceKernelINS2_10policy_hubIijN4cuda3std3__44plusIiEEE10Policy1000EN6thrust24THRUST_300001_SM_1000_NS6detail15normal_iteratorINSD_10device_ptrIiEEEEjS9_iNS7_10__identityEEEvT0_PT3_T1_NS0_13GridEvenShareISN_EET2_T4__param_5[1]
)
.maxntid 256
{
	.reg .pred 	%p<57>;
	.reg .b16 	%rs<4>;
	.reg .b32 	%r<575>;
	.reg .b64 	%rd<130>;
	// demoted variable
	.shared .align 4 .b8 _ZZN3cub18CUB_300001_SM_10006detail6reduce18DeviceReduceKernelINS2_10policy_hubIijN4cuda3std3__44plusIiEEE10Policy1000EN6thrust24THRUST_300001_SM_1000_NS6detail15normal_iteratorINSD_10device_ptrIiEEEEjS9_iNS7_10__identityEEEvT0_PT3_T1_NS0_13GridEvenShareISN_EET2_T4_E12temp_storage[44];
	ld.param.u32 	%r1, [_ZN3cub18CUB_300001_SM_10006detail6reduce18DeviceReduceKernelINS2_10policy_hubIijN4cuda3std3__44plusIiEEE10Policy1000EN6thrust24THRUST_300001_SM_1000_NS6detail15normal_iteratorINSD_10device_ptrIiEEEEjS9_iNS7_10__identityEEEvT0_PT3_T1_NS0_13GridEvenShareISN_EET2_T4__param_3+20];
	ld.param.u32 	%r2, [_ZN3cub18CUB_300001_SM_10006detail6reduce18DeviceReduceKernelINS2_10policy_hubIijN4cuda3std3__44plusIiEEE10Policy1000EN6thrust24THRUST_300001_SM_1000_NS6detail15normal_iteratorINSD_10device_ptrIiEEEEjS9_iNS7_10__identityEEEvT0_PT3_T1_NS0_13GridEvenShareISN_EET2_T4__param_3+24];
	ld.param.u64 	%rd3, [_ZN3cub18CUB_300001_SM_10006detail6reduce18DeviceReduceKernelINS2_10policy_hubIijN4cuda3std3__44plusIiEEE10Policy1000EN6thrust24THRUST_300001_SM_1000_NS6detail15normal_iteratorINSD_10device_ptrIiEEEEjS9_iNS7_10__identityEEEvT0_PT3_T1_NS0_13GridEvenShareISN_EET2_T4__param_0];
	cvta.to.global.u64 	%rd1, %rd3;
	mov.u32 	%r3, %ctaid.x;
	shl.b32 	%r4, %r2, 12;
	shl.b32 	%r556, %r3, 12;
	sub.s32 	%r6, %r1, %r556;
	setp.gt.u32 	%p1, %r6, 4095;
	@%p1 bra 	$L__BB4_26;
	mov.u32 	%r7, %tid.x;
	setp.ge.u32 	%p23, %r7, %r6;
	mov.b32 	%r550, 0;
	mov.u32 	%r539, %r7;
	@%p23 bra 	$L__BB4_3;
	add.s32 	%r330, %r556, %r7;
	mul.wide.u32 	%rd66, %r330, 4;
	add.s64 	%rd67, %rd1, %rd66;
	ld.global.u32 	%r550, [%rd67];
	add.s32 	%r539, %r7, 256;
$L__BB4_3:
	setp.ge.u32 	%p24, %r539, %r6;
	@%p24 bra 	$L__BB4_17;
	not.b32 	%r332, %r539;
	add.s32 	%r333, %r1, %r332;
	sub.s32 	%r334, %r333, %r556;
	shr.u32 	%r335, %r334, 8;
	add.s32 	%r12, %r335, 1;
	and.b32  	%r13, %r12, 15;
	setp.lt.u32 	%p25, %r334, 3840;
	@%p25 bra 	$L__BB4_8;
	or.b32  	%r536, %r539, 2048;
	add.s32 	%r535, %r539, %r556;
	and.b32  	%r336, %r12, 33554416;
	neg.s32 	%r534, %r336;
$L__BB4_6:
	.pragma "nounroll";
	mul.wide.u32 	%rd68, %r535, 4;
	add.s64 	%rd69, %rd1, %rd68;
	ld.global.u32 	%r337, [%rd69];
	add.s32 	%r338, %r337, %r550;
	add.s32 	%r339, %r535, 256;
	mul.wide.u32 	%rd70, %r339, 4;
	add.s64 	%rd71, %rd1, %rd70;
	ld.global.u32 	%r340, [%rd71];
	add.s32 	%r341, %r340, %r338;
	add.s32 	%r342, %r535, 512;
	mul.wide.u32 	%rd72, %r342, 4;
	add.s64 	%rd73, %rd1, %rd72;
	ld.global.u32 	%r343, [%rd73];
	add.s32 	%r344, %r343, %r341;
	add.s32 	%r345, %r535, 768;
	mul.wide.u32 	%rd74, %r345, 4;
	add.s64 	%rd75, %rd1, %rd74;
	ld.global.u32 	%r346, [%rd75];
	add.s32 	%r347, %r346, %r344;
	add.s32 	%r348, %r535, 1024;
	mul.wide.u32 	%rd76, %r348, 4;
	add.s64 	%rd77, %rd1, %rd76;
	ld.global.u32 	%r349, [%rd77];
	add.s32 	%r350, %r349, %r347;
	add.s32 	%r351, %r535, 1280;
	mul.wide.u32 	%rd78, %r351, 4;
	add.s64 	%rd79, %rd1, %rd78;
	ld.global.u32 	%r352, [%rd79];
	add.s32 	%r353, %r352, %r350;
	add.s32 	%r354, %r535, 1536;
	mul.wide.u32 	%rd80, %r354, 4;
	add.s64 	%rd81, %rd1, %rd80;
	ld.global.u32 	%r355, [%rd81];
	add.s32 	%r356, %r355, %r353;
	add.s32 	%r357, %r535, 1792;
	mul.wide.u32 	%rd82, %r357, 4;
	add.s64 	%rd83, %rd1, %rd82;
	ld.global.u32 	%r358, [%rd83];
	add.s32 	%r359, %r358, %r356;
	add.s32 	%r360, %r535, 2048;
	mul.wide.u32 	%rd84, %r360, 4;
	add.s64 	%rd85, %rd1, %rd84;
	ld.global.u32 	%r361, [%rd85];
	add.s32 	%r362, %r361, %r359;
	add.s32 	%r363, %r535, 2304;
	mul.wide.u32 	%rd86, %r363, 4;
	add.s64 	%rd87, %rd1, %rd86;
	ld.global.u32 	%r364, [%rd87];
	add.s32 	%r365, %r364, %r362;
	add.s32 	%r366, %r535, 2560;
	mul.wide.u32 	%rd88, %r366, 4;
	add.s64 	%rd89, %rd1, %rd88;
	ld.global.u32 	%r367, [%rd89];
	add.s32 	%r368, %r367, %r365;
	add.s32 	%r369, %r535, 2816;
	mul.wide.u32 	%rd90, %r369, 4;
	add.s64 	%rd91, %rd1, %rd90;
	ld.global.u32 	%r370, [%rd91];
	add.s32 	%r371, %r370, %r368;
	add.s32 	%r372, %r535, 3072;
	mul.wide.u32 	%rd92, %r372, 4;
	add.s64 	%rd93, %rd1, %rd92;
	ld.global.u32 	%r373, [%rd93];
	add.s32 	%r374, %r373, %r371;
	add.s32 	%r375, %r535, 3328;
	mul.wide.u32 	%rd94, %r375, 4;
	add.s64 	%rd95, %rd1, %rd94;
	ld.global.u32 	%r376, [%rd95];
	add.s32 	%r377, %r376, %r374;
	add.s32 	%r378, %r535, 3584;
	mul.wide.u32 	%rd96, %r378, 4;
	add.s64 	%rd97, %rd1, %rd96;
	ld.global.u32 	%r379, [%rd97];
	add.s32 	%r380, %r379, %r377;
	add.s32 	%r381, %r535, 3840;
	mul.wide.u32 	%rd98, %r381, 4;
	add.s64 	%rd99, %rd1, %rd98;
	ld.global.u32 	%r382, [%rd99];
	add.s32 	%r550, %r382, %r380;
	add.s32 	%r536, %r536, 4096;
	add.s32 	%r535, %r535, 4096;
	add.s32 	%r534, %r534, 16;
	setp.ne.s32 	%p26, %r534, 0;
	@%p26 bra 	$L__BB4_6;
	add.s32 	%r539, %r536, -2048;
$L__BB4_8:
	setp.eq.s32 	%p27, %r13, 0;
	@%p27 bra 	$L__BB4_17;
	and.b32  	%r29, %r12, 7;
	setp.lt.u32 	%p28, %r13, 8;
	@%p28 bra 	$L__BB4_11;
	add.s32 	%r384, %r556, %r539;
	mul.wide.u32 	%rd100, %r384, 4;
	add.s64 	%rd101, %rd1, %rd100;
	ld.global.u32 	%r385, [%rd101];
	add.s32 	%r386, %r385, %r550;
	add.s32 	%r387, %r384, 256;
	mul.wide.u32 	%rd102, %r387, 4;
	add.s64 	%rd103, %rd1, %rd102;
	ld.global.u32 	%r388, [%rd103];
	add.s32 	%r389, %r388, %r386;
	add.s32 	%r390, %r384, 512;
	mul.wide.u32 	%rd104, %r390, 4;
	add.s64 	%rd105, %rd1, %rd104;
	ld.global.u32 	%r391, [%rd105];
	add.s32 	%r392, %r391, %r389;
	add.s32 	%r393, %r384, 768;
	mul.wide.u32 	%rd106, %r393, 4;
	add.s64 	%rd107, %rd1, %rd106;
	ld.global.u32 	%r394, [%rd107];
	add.s32 	%r395, %r394, %r392;
	add.s32 	%r396, %r384, 1024;
	mul.wide.u32 	%rd108, %r396, 4;
	add.s64 	%rd109, %rd1, %rd108;
	ld.global.u32 	%r397, [%rd109];
	add.s32 	%r398, %r397, %r395;
	add.s32 	%r399, %r384, 1280;
	mul.wide.u32 	%rd110, %r399, 4;
	add.s64 	%rd111, %rd1, %rd110;
	ld.global.u32 	%r400, [%rd111];
	add.s32 	%r401, %r400, %r398;
	add.s32 	%r402, %r384, 1536;
	mul.wide.u32 	%rd112, %r402, 4;
	add.s64 	%rd113, %rd1, %rd112;
	ld.global.u32 	%r403, [%rd113];
	add.s32 	%r404, %r403, %r401;
	add.s32 	%r405, %r384, 1792;
	mul.wide.u32 	%rd114, %r405, 4;
	add.s64 	%rd115, %rd1, %rd114;
	ld.global.u32 	%r406, [%rd115];
	add.s32 	%r550, %r406, %r404;
	add.s32 	%r539, %r539, 2048;
$L__BB4_11:
	setp.eq.s32 	%p29, %r29, 0;
	@%p29 bra 	$L__BB4_17;
	and.b32  	%r35, %r12, 3;
	setp.lt.u32 	%p30, %r29, 4;
	@%p30 bra 	$L__BB4_14;
	add.s32 	%r408, %r556, %r539;
	mul.wide.u32 	%rd116, %r408, 4;
	add.s64 	%rd117, %rd1, %rd116;
	ld.global.u32 	%r409, [%rd117];
	add.s32 	%r410, %r409, %r550;
	add.s32 	%r411, %r408, 256;
	mul.wide.u32 	%rd118, %r411, 4;
	add.s64 	%rd119, %rd1, %rd118;
	ld.global.u32 	%r412, [%rd119];
	add.s32 	%r413, %r412, %r410;
	add.s32 	%r414, %r408, 512;
	mul.wide.u32 	%rd120, %r414, 4;
	add.s64 	%rd121, %rd1, %rd120;
	ld.global.u32 	%r415, [%rd121];
	add.s32 	%r416, %r415, %r413;
	add.s32 	%r417, %r408, 768;
	mul.wide.u32 	%rd122, %r417, 4;
	add.s64 	%rd123, %rd1, %rd122;
	ld.global.u32 	%r418, [%rd123];
	add.s32 	%r550, %r418, %r416;
	add.s32 	%r539, %r539, 1024;
$L__BB4_14:
	setp.eq.s32 	%p31, %r35, 0;
	@%p31 bra 	$L__BB4_17;
	add.s32 	%r548, %r539, %r556;
	neg.s32 	%r547, %r35;
$L__BB4_16:
	.pragma "nounroll";
	mul.wide.u32 	%rd124, %r548, 4;
	add.s64 	%rd125, %rd1, %rd124;
	ld.global.u32 	%r419, [%rd125];
	add.s32 	%r550, %r419, %r550;
	add.s32 	%r548, %r548, 256;
	add.s32 	%r547, %r547, 1;
	setp.ne.s32 	%p32, %r547, 0;
	@%p32 bra 	$L__BB4_16;
$L__BB4_17:
	setp.lt.u32 	%p33, %r6, 256;
	@%p33 bra 	$L__BB4_22;
	// begin inline asm
	mov.u32 %r483, %laneid;
	// end inline asm
	mov.b32 	%r486, 1;
	mov.b32 	%r507, 31;
	mov.b32 	%r508, -1;
	// begin inline asm
	shfl.sync.down.b32 %r484, %r550, %r486, %r507, %r508;
	// end inline asm
	setp.gt.s32 	%p49, %r483, 30;
	selp.b32 	%r509, 0, %r484, %p49;
	add.s32 	%r490, %r509, %r550;
	mov.b32 	%r491, 2;
	// begin inline asm
	shfl.sync.down.b32 %r489, %r490, %r491, %r507, %r508;
	// end inline asm
	setp.gt.s32 	%p50, %r483, 29;
	selp.b32 	%r510, 0, %r489, %p50;
	add.s32 	%r495, %r490, %r510;
	mov.b32 	%r496, 4;
	// begin inline asm
	shfl.sync.down.b32 %r494, %r495, %r496, %r507, %r508;
	// end inline asm
	setp.gt.s32 	%p51, %r483, 27;
	selp.b32 	%r511, 0, %r494, %p51;
	add.s32 	%r500, %r495, %r511;
	mov.b32 	%r501, 8;
	// begin inline asm
	shfl.sync.down.b32 %r499, %r500, %r501, %r507, %r508;
	// end inline asm
	setp.gt.s32 	%p52, %r483, 23;
	selp.b32 	%r512, 0, %r499, %p52;
	add.s32 	%r505, %r500, %r512;
	mov.b32 	%r506, 16;
	// begin inline asm
	shfl.sync.down.b32 %r504, %r505, %r506, %r507, %r508;
	// end inline asm
	setp.gt.s32 	%p53, %r483, 15;
	selp.b32 	%r513, 0, %r504, %p53;
	add.s32 	%r574, %r505, %r513;
	setp.ne.s32 	%p54, %r483, 0;
	@%p54 bra 	$L__BB4_20;
	shr.u32 	%r514, %r7, 3;
	and.b32  	%r515, %r514, 124;
	mov.u32 	%r516, _ZZN3cub18CUB_300001_SM_10006detail6reduce18DeviceReduceKernelINS2_10policy_hubIijN4cuda3std3__44plusIiEEE10Policy1000EN6thrust24THRUST_300001_SM_1000_NS6detail15normal_iteratorINSD_10device_ptrIiEEEEjS9_iNS7_10__identityEEEvT0_PT3_T1_NS0_13GridEvenShareISN_EET2_T4_E12temp_storage;
	add.s32 	%r517, %r516, %r515;
	st.shared.u32 	[%r517+8], %r574;
$L__BB4_20:
	bar.sync 	0;
	setp.ne.s32 	%p55, %r7, 0;
	@%p55 bra 	$L__BB4_48;
	ld.shared.u32 	%r518, [_ZZN3cub18CUB_300001_SM_10006detail6reduce18DeviceReduceKernelINS2_10policy_hubIijN4cuda3std3__44plusIiEEE10Policy1000EN6thrust24THRUST_300001_SM_1000_NS6detail15normal_iteratorINSD_10device_ptrIiEEEEjS9_iNS7_10__identityEEEvT0_PT3_T1_NS0_13GridEvenShareISN_EET2_T4_E12temp_storage+12];
	add.s32 	%r519, %r518, %r574;
	ld.shared.u32 	%r520, [_ZZN3cub18CUB_300001_SM_10006detail6reduce18DeviceReduceKernelINS2_10policy_hubIijN4cuda3std3__44plusIiEEE10Policy1000EN6thrust24THRUST_300001_SM_1000_NS6detail15normal_iteratorINSD_10device_ptrIiEEEEjS9_iNS7_10__identityEEEvT0_PT3_T1_NS0_13GridEvenShareISN_EET2_T4_E12temp_storage+16];
	add.s32 	%r521, %r519, %r520;
	ld.shared.u32 	%r522, [_ZZN3cub18CUB_300001_SM_10006detail6reduce18DeviceReduceKernelINS2_10policy_hubIijN4cuda3std3__44plusIiEEE10Policy1000EN6thrust24THRUST_300001_SM_1000_NS6detail15normal_iteratorINSD_10device_ptrIiEEEEjS9_iNS7_10__identityEEEvT0_PT3_T1_NS0_13GridEvenShareISN_EET2_T4_E12temp_storage+20];
	add.s32 	%r523, %r521, %r522;
	ld.shared.u32 	%r524, [_ZZN3cub18CUB_300001_SM_10006detail6reduce18DeviceReduceKernelINS2_10policy_hubIijN4cuda3std3__44plusIiEEE10Policy1000EN6thrust24THRUST_300001_SM_1000_NS6detail15normal_iteratorINSD_10device_ptrIiEEEEjS9_iNS7_10__identityEEEvT0_PT3_T1_NS0_13GridEvenShareISN_EET2_T4_E12temp_storage+24];
	add.s32 	%r525, %r523, %r524;
	ld.shared.u32 	%r526, [_ZZN3cub18CUB_300001_SM_10006detail6reduce18DeviceReduceKernelINS2_10policy_hubIijN4cuda3std3__44plusIiEEE10Policy1000EN6thrust24THRUST_300001_SM_1000_NS6detail15normal_iteratorINSD_10device_ptrIiEEEEjS9_iNS7_10__identityEEEvT0_PT3_T1_NS0_13GridEvenShareISN_EET2_T4_E12temp_storage+28];
	add.s32 	%r527, %r525, %r526;
	ld.shared.u32 	%r528, [_ZZN3cub18CUB_300001_SM_10006detail6reduce18DeviceReduceKernelINS2_10policy_hubIijN4cuda3std3__44plusIiEEE10Policy1000EN6thrust24THRUST_300001_SM_1000_NS6detail15normal_iteratorINSD_10device_ptrIiEEEEjS9_iNS7_10__identityEEEvT0_PT3_T1_NS0_13GridEvenShareISN_EET2_T4_E12temp_storage+32];
	add.s32 	%r529, %r527, %r528;
	ld.shared.u32 	%r530, [_ZZN3cub18CUB_300001_SM_10006detail6reduce18DeviceReduceKernelINS2_10policy_hubIijN4cuda3std3__44plusIiEEE10Policy1000EN6thrust24THRUST_300001_SM_1000_NS6detail15normal_iteratorINSD_10device_ptrIiEEEEjS9_iNS7_10__identityEEEvT0_PT3_T1_NS0_13GridEvenShareISN_EET2_T4_E12temp_storage+36];
	add.s32 	%r574, %r529, %r530;
	bra.uni 	$L__BB4_48;
$L__BB4_22:
	// begin inline asm
	mov.u32 %r420, %laneid;
	// end inline asm
	and.b32  	%r446, %r7, 992;
	add.s32 	%r447, %r446, 32;
	setp.gt.u32 	%p34, %r447, %r6;
	not.b32 	%r448, %r446;
	add.s32 	%r449, %r6, %r448;
	selp.b32 	%r444, %r449, 31, %p34;
	mov.b32 	%r423, 1;
	mov.b32 	%r445, -1;
	// begin inline asm
	shfl.sync.down.b32 %r421, %r550, %r423, %r444, %r445;
	// end inline asm
	setp.lt.s32 	%p35, %r420, %r444;
	selp.b32 	%r450, %r421, 0, %p35;
	add.s32 	%r427, %r450, %r550;
	mov.b32 	%r428, 2;
	// begin inline asm
	shfl.sync.down.b32 %r426, %r427, %r428, %r444, %r445;
	// end inline asm
	add.s32 	%r451, %r420, 2;
	setp.gt.s32 	%p36, %r451, %r444;
	selp.b32 	%r452, 0, %r426, %p36;
	add.s32 	%r432, %r427, %r452;
	mov.b32 	%r433, 4;
	// begin inline asm
	shfl.sync.down.b32 %r431, %r432, %r433, %r444, %r445;
	// end inline asm
	add.s32 	%r453, %r420, 4;
	setp.gt.s32 	%p37, %r453, %r444;
	selp.b32 	%r454, 0, %r431, %p37;
	add.s32 	%r437, %r432, %r454;
	mov.b32 	%r438, 8;
	// begin inline asm
	shfl.sync.down.b32 %r436, %r437, %r438, %r444, %r445;
	// end inline asm
	add.s32 	%r455, %r420, 8;
	setp.gt.s32 	%p38, %r455, %r444;
	selp.b32 	%r456, 0, %r436, %p38;
	add.s32 	%r442, %r437, %r456;
	mov.b32 	%r443, 16;
	// begin inline asm
	shfl.sync.down.b32 %r441, %r442, %r443, %r444, %r445;
	// end inline asm
	add.s32 	%r457, %r420, 16;
	setp.gt.s32 	%p39, %r457, %r444;
	selp.b32 	%r458, 0, %r441, %p39;
	add.s32 	%r574, %r442, %r458;
	setp.ne.s32 	%p40, %r420, 0;
	@%p40 bra 	$L__BB4_24;
	shr.u32 	%r459, %r7, 3;
	and.b32  	%r460, %r459, 124;
	mov.u32 	%r461, _ZZN3cub18CUB_300001_SM_10006detail6reduce18DeviceReduceKernelINS2_10policy_hubIijN4cuda3std3__44plusIiEEE10Policy1000EN6thrust24THRUST_300001_SM_1000_NS6detail15normal_iteratorINSD_10device_ptrIiEEEEjS9_iNS7_10__identityEEEvT0_PT3_T1_NS0_13GridEvenShareISN_EET2_T4_E12temp_storage;
	add.s32 	%r462, %r461, %r460;
	st.shared.u32 	[%r462+8], %r574;
$L__BB4_24:
	bar.sync 	0;
	setp.ne.s32 	%p41, %r7, 0;
	@%p41 bra 	$L__BB4_48;
	setp.gt.u32 	%p42, %r6, 32;
	ld.shared.u32 	%r463, [_ZZN3cub18CUB_300001_SM_10006detail6reduce18DeviceReduceKernelINS2_10policy_hubIijN4cuda3std3__44plusIiEEE10Policy1000EN6thrust24THRUST_300001_SM_1000_NS6detail15normal_iteratorINSD_10device_ptrIiEEEEjS9_iNS7_10__identityEEEvT0_PT3_T1_NS0_13GridEvenShareISN_EET2_T4_E12temp_storage+12];
	selp.b32 	%r464, %r463, 0, %p42;
	add.s32 	%r465, %r464, %r574;
	setp.gt.u32 	%p43, %r6, 64;
	ld.shared.u32 	%r466, [_ZZN3cub18CUB_300001_SM_10006detail6reduce18DeviceReduceKernelINS2_10policy_hubIijN4cuda3std3__44plusIiEEE10Policy1000EN6thrust24THRUST_300001_SM_1000_NS6detail15normal_iteratorINSD_10device_ptrIiEEEEjS9_iNS7_10__identityEEEvT0_PT3_T1_NS0_13GridEvenShareISN_EET2_T4_E12temp_storage+16];
	selp.b32 	%r467, %r466, 0, %p43;
	add.s32 	%r468, %r465, %r467;
	setp.gt.u32 	%p44, %r6, 96;
	ld.shared.u32 	%r469, [_ZZN3cub18CUB_300001_SM_10006detail6reduce18DeviceReduceKernelINS2_10policy_hubIijN4cuda3std3__44plusIiEEE10Policy1000EN6thrust24THRUST_300001_SM_1000_NS6detail15normal_iteratorINSD_10device_ptrIiEEEEjS9_iNS7_10__identityEEEvT0_PT3_T1_NS0_13GridEvenShareISN_EET2_T4_E12temp_storage+20];
	selp.b32 	%r470, %r469, 0, %p44;
	add.s32 	%r471, %r468, %r470;
	setp.gt.u32 	%p45, %r6, 128;
	ld.shared.u32 	%r472, [_ZZN3cub18CUB_300001_SM_10006detail6reduce18DeviceReduceKernelINS2_10policy_hubIijN4cuda3std3__44plusIiEEE10Policy1000EN6thrust24THRUST_300001_SM_1000_NS6detail15normal_iteratorINSD_10device_ptrIiEEEEjS9_iNS7_10__identityEEEvT0_PT3_T1_NS0_13GridEvenShareISN_EET2_T4_E12temp_storage+24];
	selp.b32 	%r473, %r472, 0, %p45;
	add.s32 	%r474, %r471, %r473;
	setp.gt.u32 	%p46, %r6, 160;
	ld.shared.u32 	%r475, [_ZZN3cub18CUB_300001_SM_10006detail6reduce18DeviceReduceKernelINS2_10policy_hubIijN4cuda3std3__44plusIiEEE10Policy1000EN6thrust24THRUST_300001_SM_1000_NS6detail15normal_iteratorINSD_10device_ptrIiEEEEjS9_iNS7_10__identityEEEvT0_PT3_T1_NS0_13GridEvenShareISN_EET2_T4_E12temp_storage+28];
	selp.b32 	%r476, %r475, 0, %p46;
	add.s32 	%r477, %r474, %r476;
	setp.gt.u32 	%p47, %r6, 192;
	ld.shared.u32 	%r478, [_ZZN3cub18CUB_300001_SM_10006detail6reduce18DeviceReduceKernelINS2_10policy_hubIijN4cuda3std3__44plusIiEEE10Policy1000EN6thrust24THRUST_300001_SM_1000_NS6detail15normal_iteratorINSD_10device_ptrIiEEEEjS9_iNS7_10__identityEEEvT0_PT3_T1_NS0_13GridEvenShareISN_EET2_T4_E12temp_storage+32];
	selp.b32 	%r479, %r478, 0, %p47;
	add.s32 	%r480, %r477, %r479;
	setp.gt.u32 	%p48, %r6, 224;
	ld.shared.u32 	%r481, [_ZZN3cub18CUB_300001_SM_10006detail6reduce18DeviceReduceKernelINS2_10policy_hubIijN4cuda3std3__44plusIiEEE10Policy1000EN6thrust24THRUST_300001_SM_1000_NS6detail15normal_iteratorINSD_10device_ptrIiEEEEjS9_iNS7_10__identityEEEvT0_PT3_T1_NS0_13GridEvenShareISN_EET2_T4_E12temp_storage+36];
	selp.b32 	%r482, %r481, 0, %p48;
	add.s32 	%r574, %r480, %r482;
	bra.uni 	$L__BB4_48;
$L__BB4_26:
	mov.u32 	%r54, %tid.x;
	add.s32 	%r110, %r54, %r556;
	mul.wide.u32 	%rd4, %r110, 4;
	add.s64 	%rd5, %rd1, %rd4;
	ld.global.u32 	%r111, [%rd5];
	ld.global.u32 	%r112, [%rd5+1024];
	ld.global.u32 	%r113, [%rd5+2048];
	ld.global.u32 	%r114, [%rd5+3072];
	ld.global.u32 	%r115, [%rd5+4096];
	ld.global.u32 	%r116, [%rd5+5120];
	ld.global.u32 	%r117, [%rd5+6144];
	ld.global.u32 	%r118, [%rd5+7168];
	ld.global.u32 	%r119, [%rd5+8192];
	ld.global.u32 	%r120, [%rd5+9216];
	ld.global.u32 	%r121, [%rd5+10240];
	ld.global.u32 	%r122, [%rd5+11264];
	ld.global.u32 	%r123, [%rd5+12288];
	ld.global.u32 	%r124, [%rd5+13312];
	ld.global.u32 	%r125, [%rd5+14336];
	ld.global.u32 	%r126, [%rd5+15360];
	add.s32 	%r127, %r112, %r111;
	add.s32 	%r128, %r113, %r127;
	add.s32 	%r129, %r114, %r128;
	add.s32 	%r130, %r115, %r129;
	add.s32 	%r131, %r116, %r130;
	add.s32 	%r132, %r117, %r131;
	add.s32 	%r133, %r118, %r132;
	add.s32 	%r134, %r119, %r133;
	add.s32 	%r135, %r120, %r134;
	add.s32 	%r136, %r121, %r135;
	add.s32 	%r137, %r122, %r136;
	add.s32 	%r138, %r123, %r137;
	add.s32 	%r139, %r124, %r138;
	add.s32 	%r140, %r125, %r139;
	add.s32 	%r573, %r126, %r140;
	setp.lt.u32 	%p2, %r6, %r4;
	@%p2 bra 	$L__BB4_44;
	add.s32 	%r56, %r4, %r556;
	not.b32 	%r142, %r54;
	add.s32 	%r143, %r142, %r1;
	sub.s32 	%r144, %r143, %r4;
	sub.s32 	%r552, %r144, %r556;
	add.s32 	%r145, %r56, %r54;
	add.s32 	%r551, %r145, 2048;
	mov.b32 	%r554, 0;
	mov.u32 	%r553, %r56;
$L__BB4_28:
	add.s32 	%r556, %r556, %r4;
	add.s32 	%r147, %r1, -4096;
	setp.gt.u32 	%p3, %r556, %r147;
	@%p3 bra 	$L__BB4_30;
	add.s32 	%r148, %r54, %r556;
	mul.wide.u32 	%rd6, %r148, 4;
	add.s64 	%rd7, %rd1, %rd6;
	ld.global.u32 	%r149, [%rd7];
	ld.global.u32 	%r150, [%rd7+1024];
	ld.global.u32 	%r151, [%rd7+2048];
	ld.global.u32 	%r152, [%rd7+3072];
	ld.global.u32 	%r153, [%rd7+4096];
	ld.global.u32 	%r154, [%rd7+5120];
	ld.global.u32 	%r155, [%rd7+6144];
	ld.global.u32 	%r156, [%rd7+7168];
	ld.global.u32 	%r157, [%rd7+8192];
	ld.global.u32 	%r158, [%rd7+9216];
	ld.global.u32 	%r159, [%rd7+10240];
	ld.global.u32 	%r160, [%rd7+11264];
	ld.global.u32 	%r161, [%rd7+12288];
	ld.global.u32 	%r162, [%rd7+13312];
	ld.global.u32 	%r163, [%rd7+14336];
	ld.global.u32 	%r164, [%rd7+15360];
	add.s32 	%r165, %r149, %r573;
	add.s32 	%r166, %r150, %r165;
	add.s32 	%r167, %r151, %r166;
	add.s32 	%r168, %r152, %r167;
	add.s32 	%r169, %r153, %r168;
	add.s32 	%r170, %r154, %r169;
	add.s32 	%r171, %r155, %r170;
	add.s32 	%r172, %r156, %r171;
	add.s32 	%r173, %r157, %r172;
	add.s32 	%r174, %r158, %r173;
	add.s32 	%r175, %r159, %r174;
	add.s32 	%r176, %r160, %r175;
	add.s32 	%r177, %r161, %r176;
	add.s32 	%r178, %r162, %r177;
	add.s32 	%r179, %r163, %r178;
	add.s32 	%r573, %r164, %r179;
	sub.s32 	%r180, %r1, %r556;
	setp.lt.u32 	%p4, %r180, %r4;
	add.s32 	%r554, %r554, 1;
	add.s32 	%r553, %r553, %r4;
	sub.s32 	%r552, %r552, %r4;
	add.s32 	%r551, %r551, %r4;
	@%p4 bra 	$L__BB4_44;
	bra.uni 	$L__BB4_28;
$L__BB4_30:
	setp.le.u32 	%p5, %r1, %r556;
	sub.s32 	%r182, %r1, %r556;
	setp.ge.s32 	%p6, %r54, %r182;
	or.pred  	%p7, %p5, %p6;
	@%p7 bra 	$L__BB4_44;
	not.b32 	%r185, %r54;
	add.s32 	%r186, %r1, %r185;
	sub.s32 	%r187, %r186, %r56;
	mul.lo.s32 	%r188, %r2, %r554;
	shl.b32 	%r189, %r188, 12;
	sub.s32 	%r190, %r187, %r189;
	shr.u32 	%r191, %r190, 8;
	add.s32 	%r71, %r191, 1;
	and.b32  	%r72, %r71, 15;
	setp.lt.u32 	%p8, %r190, 3840;
	mov.u32 	%r565, %r54;
	@%p8 bra 	$L__BB4_35;
	or.b32  	%r559, %r54, 2048;
	shr.u32 	%r192, %r552, 8;
	add.s32 	%r193, %r192, 1;
	and.b32  	%r194, %r193, 33554416;
	neg.s32 	%r557, %r194;
$L__BB4_33:
	.pragma "nounroll";
	add.s32 	%r195, %r551, -2048;
	mul.wide.u32 	%rd8, %r195, 4;
	add.s64 	%rd9, %rd1, %rd8;
	ld.global.u32 	%r196, [%rd9];
	add.s32 	%r197, %r196, %r573;
	add.s32 	%r198, %r551, -1792;
	mul.wide.u32 	%rd10, %r198, 4;
	add.s64 	%rd11, %rd1, %rd10;
	ld.global.u32 	%r199, [%rd11];
	add.s32 	%r200, %r199, %r197;
	add.s32 	%r201, %r551, -1536;
	mul.wide.u32 	%rd12, %r201, 4;
	add.s64 	%rd13, %rd1, %rd12;
	ld.global.u32 	%r202, [%rd13];
	add.s32 	%r203, %r202, %r200;
	add.s32 	%r204, %r551, -1280;
	mul.wide.u32 	%rd14, %r204, 4;
	add.s64 	%rd15, %rd1, %rd14;
	ld.global.u32 	%r205, [%rd15];
	add.s32 	%r206, %r205, %r203;
	add.s32 	%r207, %r551, -1024;
	mul.wide.u32 	%rd16, %r207, 4;
	add.s64 	%rd17, %rd1, %rd16;
	ld.global.u32 	%r208, [%rd17];
	add.s32 	%r209, %r208, %r206;
	add.s32 	%r210, %r551, -768;
	mul.wide.u32 	%rd18, %r210, 4;
	add.s64 	%rd19, %rd1, %rd18;
	ld.global.u32 	%r211, [%rd19];
	add.s32 	%r212, %r211, %r209;
	add.s32 	%r213, %r551, -512;
	mul.wide.u32 	%rd20, %r213, 4;
	add.s64 	%rd21, %rd1, %rd20;
	ld.global.u32 	%r214, [%rd21];
	add.s32 	%r215, %r214, %r212;
	add.s32 	%r216, %r551, 1792;
	add.s32 	%r217, %r551, -256;
	mul.wide.u32 	%rd22, %r217, 4;
	add.s64 	%rd23, %rd1, %rd22;
	ld.global.u32 	%r218, [%rd23];
	add.s32 	%r219, %r218, %r215;
	mul.wide.u32 	%rd24, %r551, 4;
	add.s64 	%rd25, %rd1, %rd24;
	ld.global.u32 	%r220, [%rd25];
	add.s32 	%r221, %r220, %r219;
	add.s32 	%r222, %r551, 256;
	mul.wide.u32 	%rd26, %r222, 4;
	add.s64 	%rd27, %rd1, %rd26;
	ld.global.u32 	%r223, [%rd27];
	add.s32 	%r224, %r223, %r221;
	add.s32 	%r225, %r551, 512;
	mul.wide.u32 	%rd28, %r225, 4;
	add.s64 	%rd29, %rd1, %rd28;
	ld.global.u32 	%r226, [%rd29];
	add.s32 	%r227, %r226, %r224;
	add.s32 	%r228, %r551, 768;
	mul.wide.u32 	%rd30, %r228, 4;
	add.s64 	%rd31, %rd1, %rd30;
	ld.global.u32 	%r229, [%rd31];
	add.s32 	%r230, %r229, %r227;
	add.s32 	%r231, %r551, 1024;
	mul.wide.u32 	%rd32, %r231, 4;
	add.s64 	%rd33, %rd1, %rd32;
	ld.global.u32 	%r232, [%rd33];
	add.s32 	%r233, %r232, %r230;
	add.s32 	%r234, %r551, 1280;
	mul.wide.u32 	%rd34, %r234, 4;
	add.s64 	%rd35, %rd1, %rd34;
	ld.global.u32 	%r235, [%rd35];
	add.s32 	%r236, %r235, %r233;
	add.s32 	%r237, %r551, 1536;
	mul.wide.u32 	%rd36, %r237, 4;
	add.s64 	%rd37, %rd1, %rd36;
	ld.global.u32 	%r238, [%rd37];
	add.s32 	%r239, %r238, %r236;
	mul.wide.u32 	%rd38, %r216, 4;
	add.s64 	%rd39, %rd1, %rd38;
	ld.global.u32 	%r240, [%rd39];
	add.s32 	%r573, %r240, %r239;
	add.s32 	%r559, %r559, 4096;
	add.s32 	%r551, %r551, 4096;
	add.s32 	%r557, %r557, 16;
	setp.ne.s32 	%p9, %r557, 0;
	@%p9 bra 	$L__BB4_33;
	add.s32 	%r565, %r559, -2048;
$L__BB4_35:
	setp.eq.s32 	%p10, %r72, 0;
	@%p10 bra 	$L__BB4_44;
	and.b32  	%r87, %r71, 7;
	setp.lt.u32 	%p11, %r72, 8;
	@%p11 bra 	$L__BB4_38;
	add.s32 	%r242, %r565, %r556;
	mul.wide.u32 	%rd40, %r242, 4;
	add.s64 	%rd41, %rd1, %rd40;
	ld.global.u32 	%r243, [%rd41];
	add.s32 	%r244, %r243, %r573;
	add.s32 	%r245, %r242, 256;
	mul.wide.u32 	%rd42, %r245, 4;
	add.s64 	%rd43, %rd1, %rd42;
	ld.global.u32 	%r246, [%rd43];
	add.s32 	%r247, %r246, %r244;
	add.s32 	%r248, %r242, 512;
	mul.wide.u32 	%rd44, %r248, 4;
	add.s64 	%rd45, %rd1, %rd44;
	ld.global.u32 	%r249, [%rd45];
	add.s32 	%r250, %r249, %r247;
	add.s32 	%r251, %r242, 768;
	mul.wide.u32 	%rd46, %r251, 4;
	add.s64 	%rd47, %rd1, %rd46;
	ld.global.u32 	%r252, [%rd47];
	add.s32 	%r253, %r252, %r250;
	add.s32 	%r254, %r242, 1024;
	mul.wide.u32 	%rd48, %r254, 4;
	add.s64 	%rd49, %rd1, %rd48;
	ld.global.u32 	%r255, [%rd49];
	add.s32 	%r256, %r255, %r253;
	add.s32 	%r257, %r242, 1280;
	mul.wide.u32 	%rd50, %r257, 4;
	add.s64 	%rd51, %rd1, %rd50;
	ld.global.u32 	%r258, [%rd51];
	add.s32 	%r259, %r258, %r256;
	add.s32 	%r260, %r242, 1536;
	mul.wide.u32 	%rd52, %r260, 4;
	add.s64 	%rd53, %rd1, %rd52;
	ld.global.u32 	%r261, [%rd53];
	add.s32 	%r262, %r261, %r259;
	add.s32 	%r263, %r242, 1792;
	mul.wide.u32 	%rd54, %r263, 4;
	add.s64 	%rd55, %rd1, %rd54;
	ld.global.u32 	%r264, [%rd55];
	add.s32 	%r573, %r264, %r262;
	add.s32 	%r565, %r565, 2048;
$L__BB4_38:
	setp.eq.s32 	%p12, %r87, 0;
	@%p12 bra 	$L__BB4_44;
	setp.lt.u32 	%p13, %r87, 4;
	@%p13 bra 	$L__BB4_41;
	add.s32 	%r266, %r565, %r556;
	mul.wide.u32 	%rd56, %r266, 4;
	add.s64 	%rd57, %rd1, %rd56;
	ld.global.u32 	%r267, [%rd57];
	add.s32 	%r268, %r267, %r573;
	add.s32 	%r269, %r266, 256;
	mul.wide.u32 	%rd58, %r269, 4;
	add.s64 	%rd59, %rd1, %rd58;
	ld.global.u32 	%r270, [%rd59];
	add.s32 	%r271, %r270, %r268;
	add.s32 	%r272, %r266, 512;
	mul.wide.u32 	%rd60, %r272, 4;
	add.s64 	%rd61, %rd1, %rd60;
	ld.global.u32 	%r273, [%rd61];
	add.s32 	%r274, %r273, %r271;
	add.s32 	%r275, %r266, 768;
	mul.wide.u32 	%rd62, %r275, 4;
	add.s64 	%rd63, %rd1, %rd62;
	ld.global.u32 	%r276, [%rd63];
	add.s32 	%r573, %r276, %r274;
	add.s32 	%r565, %r565, 1024;
$L__BB4_41:
	and.b32  	%r277, %r71, 3;
	setp.eq.s32 	%p14, %r277, 0;
	@%p14 bra 	$L__BB4_44;
	add.s32 	%r571, %r565, %r553;
	cvt.u16.u32 	%rs1, %r552;
	shr.u16 	%rs2, %rs1, 8;
	add.s16 	%rs3, %rs2, 1;
	cvt.u32.u16 	%r278, %rs3;
	and.b32  	%r279, %r278, 3;
	neg.s32 	%r570, %r279;
$L__BB4_43:
	.pragma "nounroll";
	mul.wide.u32 	%rd64, %r571, 4;
	add.s64 	%rd65, %rd1, %rd64;
	ld.global.u32 	%r280, [%rd65];
	add.s32 	%r573, %r280, %r573;
	add.s32 	%r571, %r571, 256;
	add.s32 	%r570, %r570, 1;
	setp.ne.s32 	%p15, %r570, 0;
	@%p15 bra 	$L__BB4_43;
$L__BB4_44:
	// begin inline asm
	mov.u32 %r281, %laneid;
	// end inline asm
	mov.b32 	%r284, 1;
	mov.b32 	%r305, 31;
	mov.b32 	%r306, -1;
	// begin inline asm
	shfl.sync.down.b32 %r282, %r573, %r284, %r305, %r306;
	// end inline asm
	setp.gt.s32 	%p16, %r281, 30;
	selp.b32 	%r307, 0, %r282, %p16;
	add.s32 	%r288, %r307, %r573;
	mov.b32 	%r289, 2;
	// begin inline asm
	shfl.sync.down.b32 %r287, %r288, %r289, %r305, %r306;
	// end inline asm
	setp.gt.s32 	%p17, %r281, 29;
	selp.b32 	%r308, 0, %r287, %p17;
	add.s32 	%r293, %r288, %r308;
	mov.b32 	%r294, 4;
	// begin inline asm
	shfl.sync.down.b32 %r292, %r293, %r294, %r305, %r306;
	// end inline asm
	setp.gt.s32 	%p18, %r281, 27;
	selp.b32 	%r309, 0, %r292, %p18;
	add.s32 	%r298, %r293, %r309;
	mov.b32 	%r299, 8;
	// begin inline asm
	shfl.sync.down.b32 %r297, %r298, %r299, %r305, %r306;
	// end inline asm
	setp.gt.s32 	%p19, %r281, 23;
	selp.b32 	%r310, 0, %r297, %p19;
	add.s32 	%r303, %r298, %r310;
	mov.b32 	%r304, 16;
	// begin inline asm
	shfl.sync.down.b32 %r302, %r303, %r304, %r305, %r306;
	// end inline asm
	setp.gt.s32 	%p20, %r281, 15;
	selp.b32 	%r311, 0, %r302, %p20;
	add.s32 	%r574, %r303, %r311;
	setp.ne.s32 	%p21, %r281, 0;
	@%p21 bra 	$L__BB4_46;
	shr.u32 	%r312, %r54, 3;
	and.b32  	%r313, %r312, 124;
	mov.u32 	%r314, _ZZN3cub18CUB_300001_SM_10006detail6reduce18DeviceReduceKernelINS2_10policy_hubIijN4cuda3std3__44plusIiEEE10Policy1000EN6thrust24THRUST_300001_SM_1000_NS6detail15normal_iteratorINSD_10device_ptrIiEEEEjS9_iNS7_10__identityEEEvT0_PT3_T1_NS0_13GridEvenShareISN_EET2_T4_E12temp_storage;
	add.s32 	%r315, %r314, %r313;
	st.shared.u32 	[%r315+8], %r574;
$L__BB4_46:
	bar.sync 	0;
	setp.ne.s32 	%p22, %r54, 0;
	@%p22 bra 	$L__BB4_48;
	ld.shared.u32 	%r316, [_ZZN3cub18CUB_300001_SM_10006detail6reduce18DeviceReduceKernelINS2_10policy_hubIijN4cuda3std3__44plusIiEEE10Policy1000EN6thrust24THRUST_300001_SM_1000_NS6detail15normal_iteratorINSD_10device_ptrIiEEEEjS9_iNS7_10__identityEEEvT0_PT3_T1_NS0_13GridEvenShareISN_EET2_T4_E12temp_storage+12];
	add.s32 	%r317, %r316, %r574;
	ld.shared.u32 	%r318, [_ZZN3cub18CUB_300001_SM_10006detail6reduce18DeviceReduceKernelINS2_10policy_hubIijN4cuda3std3__44plusIiEEE10Policy1000EN6thrust24THRUST_300001_SM_1000_NS6detail15normal_iteratorINSD_10device_ptrIiEEEEjS9_iNS7_10__identityEEEvT0_PT3_T1_NS0_13GridEvenShareISN_EET2_T4_E12temp_storage+16];
	add.s32 	%r319, %r317, %r318;
	ld.shared.u32 	%r320, [_ZZN3cub18CUB_300001_SM_10006detail6reduce18DeviceReduceKernelINS2_10policy_hubIijN4cuda3std3__44plusIiEEE10Policy1000EN6thrust24THRUST_300001_SM_1000_NS6detail15normal_iteratorINSD_10device_ptrIiEEEEjS9_iNS7_10__identityEEEvT0_PT3_T1_NS0_13GridEvenShareISN_EET2_T4_E12temp_storage+20];
	add.s32 	%r321, %r319, %r320;
	ld.shared.u32 	%r322, [_ZZN3cub18CUB_300001_SM_10006detail6reduce18DeviceReduceKernelINS2_10policy_hubIijN4cuda3std3__44plusIiEEE10Policy1000EN6thrust24THRUST_300001_SM_1000_NS6detail15normal_iteratorINSD_10device_ptrIiEEEEjS9_iNS7_10__identityEEEvT0_PT3_T1_NS0_13GridEvenShareISN_EET2_T4_E12temp_storage+24];
	add.s32 	%r323, %r321, %r322;
	ld.shared.u32 	%r324, [_ZZN3cub18CUB_300001_SM_10006detail6reduce18DeviceReduceKernelINS2_10policy_hubIijN4cuda3std3__44plusIiEEE10Policy1000EN6thrust24THRUST_300001_SM_1000_NS6detail15normal_iteratorINSD_10device_ptrIiEEEEjS9_iNS7_10__identityEEEvT0_PT3_T1_NS0_13GridEvenShareISN_EET2_T4_E12temp_storage+28];
	add.s32 	%r325, %r323, %r324;
	ld.shared.u32 	%r326, [_ZZN3cub18CUB_300001_SM_10006detail6reduce18DeviceReduceKernelINS2_10policy_hubIijN4cuda3std3__44plusIiEEE10Policy1000EN6thrust24THRUST_300001_SM_1000_NS6detail15normal_iteratorINSD_10device_ptrIiEEEEjS9_iNS7_10__identityEEEvT0_PT3_T1_NS0_13GridEvenShareISN_EET2_T4_E12temp_storage+32];
	add.s32 	%r327, %r325, %r326;
	ld.shared.u32 	%r328, [_ZZN3cub18CUB_300001_SM_10006detail6reduce18DeviceReduceKernelINS2_10policy_hubIijN4cuda3std3__44plusIiEEE10Policy1000EN6thrust24THRUST_300001_SM_1000_NS6detail15normal_iteratorINSD_10device_ptrIiEEEEjS9_iNS7_10__identityEEEvT0_PT3_T1_NS0_13GridEvenShareISN_EET2_T4_E12temp_storage+36];
	add.s32 	%r574, %r327, %r328;
$L__BB4_48:
	mov.u32 	%r531, %tid.x;
	setp.ne.s32 	%p56, %r531, 0;
	@%p56 bra 	$L__BB4_50;
	ld.param.u64 	%rd129, [_ZN3cub18CUB_300001_SM_10006detail6reduce18DeviceReduceKernelINS2_10policy_hubIijN4cuda3std3__44plusIiEEE10Policy1000EN6thrust24THRUST_300001_SM_1000_NS6detail15normal_iteratorINSD_10device_ptrIiEEEEjS9_iNS7_10__identityEEEvT0_PT3_T1_NS0_13GridEvenShareISN_EET2_T4__param_1];
	cvta.to.global.u64 	%rd126, %rd129;
	mul.wide.u32 	%rd127, %r3, 4;
	add.s64 	%rd128, %rd126, %rd127;
	st.global.u32 	[%rd128], %r574;
$L__BB4_50:
	ret;

}
	// .globl	_ZN3cub18CUB_300001_SM_10006detail6reduce28DeviceReduceSingleTileKernelINS2_10policy_hubIijN4cuda3std3__44plusIiEEE10Policy1000EPiSC_iS9_iiNS7_10__identityEEEvT0_T1_T2_T3_T4_T6_
.visible .entry _ZN3cub18CUB_300001_SM_10006detail6reduce28DeviceReduceSingleTileKernelINS2_10policy_hubIijN4cuda3std3__44plusIiEEE10Policy1000EPiSC_iS9_iiNS7_10__identityEEEvT0_T1_T2_T3_T4_T6_(
	.param .u64 .ptr .align 1 _ZN3cub18CUB_300001_SM_10006detail6reduce28DeviceReduceSingleTileKernelINS2_10policy_hubIijN4cuda3std3__44plusIiEEE10Policy1000EPiSC_iS9_iiNS7_10__identityEEEvT0_T1_T2_T3_T4_T6__param_0,
	.param .u64 .ptr .align 1 _ZN3cub18CUB_300001_SM_10006detail6reduce28DeviceReduceSingleTileKernelINS2_10policy_hubIijN4cuda3std3__44plusIiEEE10Policy1000EPiSC_iS9_iiNS7_10__identityEEEvT0_T1_T2_T3_T4_T6__param_1,
	.param .u32 _ZN3cub18CUB_300001_SM_10006detail6reduce28DeviceReduceSingleTileKernelINS2_10policy_hubIijN4cuda3std3__44plusIiEEE10Policy1000EPiSC_iS9_iiNS7_10__identityEEEvT0_T1_T2_T3_T4_T6__param_2,
	.param .align 1 .b8 _ZN3cub18CUB_300001_SM_10006detail6reduce28DeviceReduceSingleTileKernelINS2_10policy_hubIijN4cuda3std3__44plusIiEEE10Policy1000EPiSC_iS9_iiNS7_10__identityEEEvT0_T1_T2_T3_T4_T6__param_3[1],
	.param .u32 _ZN3cub18CUB_300001_SM_10006detail6reduce28DeviceReduceSingleTileKernelINS2_10policy_hubIijN4cuda3std3__44plusIiEEE10Policy1000EPiSC_iS9_iiNS7_10__identityEEEvT0_T1_T2_T3_T4_T6__param_4,
	.param .align 1 .b8 _ZN3cub18CUB_300001_SM_10006detail6reduce28DeviceReduceSingleTileKernelINS2_10policy_hubIijN4cuda3std3__44plusIiEEE10Policy1000EPiSC_iS9_iiNS7_10__identityEEEvT0_T1_T2_T3_T4_T6__param_5[1]
)
.maxntid 256
.minnctapersm 1
{
	.reg .pred 	%p<97>;
	.reg .b32 	%r<687>;
	.reg .b64 	%rd<125>;
	// demoted variable
	.shared .align 4 .b8 _ZZN3cub18CUB_300001_SM_10006detail6reduce28DeviceReduceSingleTileKernelINS2_10policy_hubIijN4cuda3std3__44plusIiEEE10Policy1000EPiSC_iS9_iiNS7_10__identityEEEvT0_T1_T2_T3_T4_T6_E12temp_storage[44];
	ld.param.u64 	%rd16, [_ZN3cub18CUB_300001_SM_10006detail6reduce28DeviceReduceSingleTileKernelINS2_10policy_hubIijN4cuda3std3__44plusIiEEE10Policy1000EPiSC_iS9_iiNS7_10__identityEEEvT0_T1_T2_T3_T4_T6__param_0];
	ld.param.u64 	%rd17, [_ZN3cub18CUB_300001_SM_10006detail6reduce28DeviceReduceSingleTileKernelINS2_10policy_hubIijN4cuda3std3__44plusIiEEE10Policy1000EPiSC_iS9_iiNS7_10__identityEEEvT0_T1_T2_T3_T4_T6__param_1];
	ld.param.u32 	%r120, [_ZN3cub18CUB_300001_SM_10006detail6reduce28DeviceReduceSingleTileKernelINS2_10policy_hubIijN4cuda3std3__44plusIiEEE10Policy1000EPiSC_iS9_iiNS7_10__identityEEEvT0_T1_T2_T3_T4_T6__param_2];
	ld.param.u32 	%r121, [_ZN3cub18CUB_300001_SM_10006detail6reduce28DeviceReduceSingleTileKernelINS2_10policy_hubIijN4cuda3std3__44plusIiEEE10Policy1000EPiSC_iS9_iiNS7_10__identityEEEvT0_T1_T2_T3_T4_T6__param_4];
	cvta.to.global.u64 	%rd1, %rd17;
	setp.ne.s32 	%p1, %r120, 0;
	@%p1 bra 	$L__BB5_3;
	mov.u32 	%r633, %tid.x;
	setp.ne.s32 	%p96, %r633, 0;
	@%p96 bra 	$L__BB5_74;
	st.global.u32 	[%rd1], %r121;
	bra.uni 	$L__BB5_74;
$L__BB5_3:
	and.b64  	%rd18, %rd16, 15;
	setp.ne.s64 	%p2, %rd18, 0;
	@%p2 bra 	$L__BB5_38;
	setp.gt.s32 	%p49, %r120, 4095;
	@%p49 bra 	$L__BB5_22;
	mov.u32 	%r1, %tid.x;
	setp.ge.s32 	%p66, %r1, %r120;
	mov.b32 	%r644, 0;
	mov.u32 	%r639, %r1;
	@%p66 bra 	$L__BB5_7;
	mul.wide.u32 	%rd113, %r1, 4;
	add.s64 	%rd112, %rd16, %rd113;
	// begin inline asm
	ld.global.nc.u32 %r644, [%rd112];
	// end inline asm
	add.s32 	%r639, %r1, 256;
$L__BB5_7:
	setp.ge.s32 	%p67, %r639, %r120;
	@%p67 bra 	$L__BB5_13;
	not.b32 	%r507, %r639;
	add.s32 	%r6, %r120, %r507;
	and.b32  	%r508, %r6, 768;
	setp.eq.s32 	%p68, %r508, 768;
	@%p68 bra 	$L__BB5_11;
	mul.wide.u32 	%rd114, %r639, 4;
	add.s64 	%rd121, %rd16, %rd114;
	shr.u32 	%r509, %r6, 8;
	add.s32 	%r510, %r509, 1;
	and.b32  	%r511, %r510, 3;
	neg.s32 	%r636, %r511;
$L__BB5_10:
	.pragma "nounroll";
	// begin inline asm
	ld.global.nc.u32 %r512, [%rd121];
	// end inline asm
	add.s32 	%r644, %r512, %r644;
	add.s32 	%r639, %r639, 256;
	add.s64 	%rd121, %rd121, 1024;
	add.s32 	%r636, %r636, 1;
	setp.ne.s32 	%p69, %r636, 0;
	@%p69 bra 	$L__BB5_10;
$L__BB5_11:
	setp.lt.u32 	%p70, %r6, 768;
	@%p70 bra 	$L__BB5_13;
$L__BB5_12:
	mul.wide.s32 	%rd120, %r639, 4;
	add.s64 	%rd116, %rd16, %rd120;
	// begin inline asm
	ld.global.nc.u32 %r513, [%rd116];
	// end inline asm
	add.s32 	%r517, %r513, %r644;
	add.s64 	%rd117, %rd116, 1024;
	// begin inline asm
	ld.global.nc.u32 %r514, [%rd117];
	// end inline asm
	add.s32 	%r518, %r514, %r517;
	add.s64 	%rd118, %rd116, 2048;
	// begin inline asm
	ld.global.nc.u32 %r515, [%rd118];
	// end inline asm
	add.s32 	%r519, %r515, %r518;
	add.s64 	%rd119, %rd116, 3072;
	// begin inline asm
	ld.global.nc.u32 %r516, [%rd119];
	// end inline asm
	add.s32 	%r644, %r516, %r519;
	add.s32 	%r639, %r639, 1024;
	setp.lt.s32 	%p71, %r639, %r120;
	@%p71 bra 	$L__BB5_12;
$L__BB5_13:
	setp.lt.s32 	%p72, %r120, 256;
	@%p72 bra 	$L__BB5_18;
	// begin inline asm
	mov.u32 %r583, %laneid;
	// end inline asm
	mov.b32 	%r586, 1;
	mov.b32 	%r607, 31;
	mov.b32 	%r608, -1;
	// begin inline asm
	shfl.sync.down.b32 %r584, %r644, %r586, %r607, %r608;
	// end inline asm
	setp.gt.s32 	%p88, %r583, 30;
	selp.b32 	%r609, 0, %r584, %p88;
	add.s32 	%r590, %r609, %r644;
	mov.b32 	%r591, 2;
	// begin inline asm
	shfl.sync.down.b32 %r589, %r590, %r591, %r607, %r608;
	// end inline asm
	setp.gt.s32 	%p89, %r583, 29;
	selp.b32 	%r610, 0, %r589, %p89;
	add.s32 	%r595, %r590, %r610;
	mov.b32 	%r596, 4;
	// begin inline asm
	shfl.sync.down.b32 %r594, %r595, %r596, %r607, %r608;
	// end inline asm
	setp.gt.s32 	%p90, %r583, 27;
	selp.b32 	%r611, 0, %r594, %p90;
	add.s32 	%r600, %r595, %r611;
	mov.b32 	%r601, 8;
	// begin inline asm
	shfl.sync.down.b32 %r599, %r600, %r601, %r607, %r608;
	// end inline asm
	setp.gt.s32 	%p91, %r583, 23;
	selp.b32 	%r612, 0, %r599, %p91;
	add.s32 	%r605, %r600, %r612;
	mov.b32 	%r606, 16;
	// begin inline asm
	shfl.sync.down.b32 %r604, %r605, %r606, %r607, %r608;
	// end inline asm
	setp.gt.s32 	%p92, %r583, 15;
	selp.b32 	%r613, 0, %r604, %p92;
	add.s32 	%r686, %r605, %r613;
	setp.ne.s32 	%p93, %r583, 0;
	@%p93 bra 	$L__BB5_16;
	shr.u32 	%r614, %r1, 3;
	and.b32  	%r615, %r614, 124;
	mov.u32 	%r616, _ZZN3cub18CUB_300001_SM_10006detail6reduce28DeviceReduceSingleTileKernelINS2_10policy_hubIijN4cuda3std3__44plusIiEEE10Policy1000EPiSC_iS9_iiNS7_10__identityEEEvT0_T1_T2_T3_T4_T6_E12temp_storage;
	add.s32 	%r617, %r616, %r615;
	st.shared.u32 	[%r617+8], %r686;
$L__BB5_16:
	bar.sync 	0;
	setp.ne.s32 	%p94, %r1, 0;
	@%p94 bra 	$L__BB5_72;
	ld.shared.u32 	%r618, [_ZZN3cub18CUB_300001_SM_10006detail6reduce28DeviceReduceSingleTileKernelINS2_10policy_hubIijN4cuda3std3__44plusIiEEE10Policy1000EPiSC_iS9_iiNS7_10__identityEEEvT0_T1_T2_T3_T4_T6_E12temp_storage+12];
	add.s32 	%r619, %r618, %r686;
	ld.shared.u32 	%r620, [_ZZN3cub18CUB_300001_SM_10006detail6reduce28DeviceReduceSingleTileKernelINS2_10policy_hubIijN4cuda3std3__44plusIiEEE10Policy1000EPiSC_iS9_iiNS7_10__identityEEEvT0_T1_T2_T3_T4_T6_E12temp_storage+16];
	add.s32 	%r621, %r619, %r620;
	ld.shared.u32 	%r622, [_ZZN3cub18CUB_300001_SM_10006detail6reduce28DeviceReduceSingleTileKernelINS2_10policy_hubIijN4cuda3std3__44plusIiEEE10Policy1000EPiSC_iS9_iiNS7_10__identityEEEvT0_T1_T2_T3_T4_T6_E12temp_storage+20];
	add.s32 	%r623, %r621, %r622;
	ld.shared.u32 	%r624, [_ZZN3cub18CUB_300001_SM_10006detail6reduce28DeviceReduceSingleTileKernelINS2_10policy_hubIijN4cuda3std3__44plusIiEEE10Policy1000EPiSC_iS9_iiNS7_10__identityEEEvT0_T1_T2_T3_T4_T6_E12temp_storage+24];
	add.s32 	%r625, %r623, %r624;
	ld.shared.u32 	%r626, [_ZZN3cub18CUB_300001_SM_10006detail6reduce28DeviceReduceSingleTileKernelINS2_10policy_hubIijN4cuda3std3__44plusIiEEE10Policy1000EPiSC_iS9_iiNS7_10__identityEEEvT0_T1_T2_T3_T4_T6_E12temp_storage+28];
	add.s32 	%r627, %r625, %r626;
	ld.shared.u32 	%r628, [_ZZN3cub18CUB_300001_SM_10006detail6reduce28DeviceReduceSingleTileKernelINS2_10policy_hubIijN4cuda3std3__44plusIiEEE10Policy1000EPiSC_iS9_iiNS7_10__identityEEEvT0_T1_T2_T3_T4_T6_E12temp_storage+32];
	add.s32 	%r629, %r627, %r628;
	ld.shared.u32 	%r630, [_ZZN3cub18CUB_300001_SM_10006detail6reduce28DeviceReduceSingleTileKernelINS2_10policy_hubIijN4cuda3std3__44plusIiEEE10Policy1000EPiSC_iS9_iiNS7_10__identityEEEvT0_T1_T2_T3_T4_T6_E12temp_storage+36];
	add.s32 	%r686, %r629, %r630;
	bra.uni 	$L__BB5_72;
$L__BB5_18:
	// begin inline asm
	mov.u32 %r520, %laneid;
	// end inline asm
	and.b32  	%r546, %r1, 992;
	add.s32 	%r547, %r546, 32;
	setp.gt.s32 	%p73, %r547, %r120;
	not.b32 	%r548, %r546;
	add.s32 	%r549, %r120, %r548;
	selp.b32 	%r544, %r549, 31, %p73;
	mov.b32 	%r523, 1;
	mov.b32 	%r545, -1;
	// begin inline asm
	shfl.sync.down.b32 %r521, %r644, %r523, %r544, %r545;
	// end inline asm
	setp.lt.s32 	%p74, %r520, %r544;
	selp.b32 	%r550, %r521, 0, %p74;
	add.s32 	%r527, %r550, %r644;
	mov.b32 	%r528, 2;
	// begin inline asm
	shfl.sync.down.b32 %r526, %r527, %r528, %r544, %r545;
	// end inline asm
	add.s32 	%r551, %r520, 2;
	setp.gt.s32 	%p75, %r551, %r544;
	selp.b32 	%r552, 0, %r526, %p75;
	add.s32 	%r532, %r527, %r552;
	mov.b32 	%r533, 4;
	// begin inline asm
	shfl.sync.down.b32 %r531, %r532, %r533, %r544, %r545;
	// end inline asm
	add.s32 	%r553, %r520, 4;
	setp.gt.s32 	%p76, %r553, %r544;
	selp.b32 	%r554, 0, %r531, %p76;
	add.s32 	%r537, %r532, %r554;
	mov.b32 	%r538, 8;
	// begin inline asm
	shfl.sync.down.b32 %r536, %r537, %r538, %r544, %r545;
	// end inline asm
	add.s32 	%r555, %r520, 8;
	setp.gt.s32 	%p77, %r555, %r544;
	selp.b32 	%r556, 0, %r536, %p77;
	add.s32 	%r542, %r537, %r556;
	mov.b32 	%r543, 16;
	// begin inline asm
	shfl.sync.down.b32 %r541, %r542, %r543, %r544, %r545;
	// end inline asm
	add.s32 	%r557, %r520, 16;
	setp.gt.s32 	%p78, %r557, %r544;
	selp.b32 	%r558, 0, %r541, %p78;
	add.s32 	%r686, %r542, %r558;
	setp.ne.s32 	%p79, %r520, 0;
	@%p79 bra 	$L__BB5_20;
	shr.u32 	%r559, %r1, 3;
	and.b32  	%r560, %r559, 124;
	mov.u32 	%r561, _ZZN3cub18CUB_300001_SM_10006detail6reduce28DeviceReduceSingleTileKernelINS2_10policy_hubIijN4cuda3std3__44plusIiEEE10Policy1000EPiSC_iS9_iiNS7_10__identityEEEvT0_T1_T2_T3_T4_T6_E12temp_storage;
	add.s32 	%r562, %r561, %r560;
	st.shared.u32 	[%r562+8], %r686;
$L__BB5_20:
	bar.sync 	0;
	setp.ne.s32 	%p80, %r1, 0;
	@%p80 bra 	$L__BB5_72;
	setp.gt.s32 	%p81, %r120, 32;
	ld.shared.u32 	%r563, [_ZZN3cub18CUB_300001_SM_10006detail6reduce28DeviceReduceSingleTileKernelINS2_10policy_hubIijN4cuda3std3__44plusIiEEE10Policy1000EPiSC_iS9_iiNS7_10__identityEEEvT0_T1_T2_T3_T4_T6_E12temp_storage+12];
	selp.b32 	%r564, %r563, 0, %p81;
	add.s32 	%r565, %r564, %r686;
	setp.gt.s32 	%p82, %r120, 64;
	ld.shared.u32 	%r566, [_ZZN3cub18CUB_300001_SM_10006detail6reduce28DeviceReduceSingleTileKernelINS2_10policy_hubIijN4cuda3std3__44plusIiEEE10Policy1000EPiSC_iS9_iiNS7_10__identityEEEvT0_T1_T2_T3_T4_T6_E12temp_storage+16];
	selp.b32 	%r567, %r566, 0, %p82;
	add.s32 	%r568, %r565, %r567;
	setp.gt.s32 	%p83, %r120, 96;
	ld.shared.u32 	%r569, [_ZZN3cub18CUB_300001_SM_10006detail6reduce28DeviceReduceSingleTileKernelINS2_10policy_hubIijN4cuda3std3__44plusIiEEE10Policy1000EPiSC_iS9_iiNS7_10__identityEEEvT0_T1_T2_T3_T4_T6_E12temp_storage+20];
	selp.b32 	%r570, %r569, 0, %p83;
	add.s32 	%r571, %r568, %r570;
	setp.gt.s32 	%p84, %r120, 128;
	ld.shared.u32 	%r572, [_ZZN3cub18CUB_300001_SM_10006detail6reduce28DeviceReduceSingleTileKernelINS2_10policy_hubIijN4cuda3std3__44plusIiEEE10Policy1000EPiSC_iS9_iiNS7_10__identityEEEvT0_T1_T2_T3_T4_T6_E12temp_storage+24];
	selp.b32 	%r573, %r572, 0, %p84;
	add.s32 	%r574, %r571, %r573;
	setp.gt.s32 	%p85, %r120, 160;
	ld.shared.u32 	%r575, [_ZZN3cub18CUB_300001_SM_10006detail6reduce28DeviceReduceSingleTileKernelINS2_10policy_hubIijN4cuda3std3__44plusIiEEE10Policy1000EPiSC_iS9_iiNS7_10__identityEEEvT0_T1_T2_T3_T4_T6_E12temp_storage+28];
	selp.b32 	%r576, %r575, 0, %p85;
	add.s32 	%r577, %r574, %r576;
	setp.gt.s32 	%p86, %r120, 192;
	ld.shared.u32 	%r578, [_ZZN3cub18CUB_300001_SM_10006detail6reduce28DeviceReduceSingleTileKernelINS2_10policy_hubIijN4cuda3std3__44plusIiEEE10Policy1000EPiSC_iS9_iiNS7_10__identityEEEvT0_T1_T2_T3_T4_T6_E12temp_storage+32];
	selp.b32 	%r579, %r578, 0, %p86;
	add.s32 	%r580, %r577, %r579;
	setp.gt.s32 	%p87, %r120, 224;
	ld.shared.u32 	%r581, [_ZZN3cub18CUB_300001_SM_10006detail6reduce28DeviceReduceSingleTileKernelINS2_10policy_hubIijN4cuda3std3__44plusIiEEE10Policy1000EPiSC_iS9_iiNS7_10__identityEEEvT0_T1_T2_T3_T4_T6_E12temp_storage+36];
	selp.b32 	%r582, %r581, 0, %p87;
	add.s32 	%r686, %r580, %r582;
	bra.uni 	$L__BB5_72;
$L__BB5_22:
	mov.u32 	%r26, %tid.x;
	shl.b32 	%r377, %r26, 2;
	mul.wide.u32 	%rd86, %r377, 4;
	add.s64 	%rd76, %rd16, %rd86;
	// begin inline asm
	ld.global.nc.v2.u64 {%rd74, %rd75}, [%rd76];
	// end inline asm
	mov.b64 	{%r378, %r379}, %rd75;
	mov.b64 	{%r380, %r381}, %rd74;
	add.s64 	%rd79, %rd76, 4096;
	// begin inline asm
	ld.global.nc.v2.u64 {%rd77, %rd78}, [%rd79];
	// end inline asm
	mov.b64 	{%r382, %r383}, %rd78;
	mov.b64 	{%r384, %r385}, %rd77;
	add.s64 	%rd82, %rd76, 8192;
	// begin inline asm
	ld.global.nc.v2.u64 {%rd80, %rd81}, [%rd82];
	// end inline asm
	mov.b64 	{%r386, %r387}, %rd81;
	mov.b64 	{%r388, %r389}, %rd80;
	add.s64 	%rd85, %rd76, 12288;
	// begin inline asm
	ld.global.nc.v2.u64 {%rd83, %rd84}, [%rd85];
	// end inline asm
	mov.b64 	{%r390, %r391}, %rd84;
	mov.b64 	{%r392, %r393}, %rd83;
	add.s32 	%r394, %r381, %r380;
	add.s32 	%r395, %r378, %r394;
	add.s32 	%r396, %r379, %r395;
	add.s32 	%r397, %r384, %r396;
	add.s32 	%r398, %r385, %r397;
	add.s32 	%r399, %r382, %r398;
	add.s32 	%r400, %r383, %r399;
	add.s32 	%r401, %r388, %r400;
	add.s32 	%r402, %r389, %r401;
	add.s32 	%r403, %r386, %r402;
	add.s32 	%r404, %r387, %r403;
	add.s32 	%r405, %r392, %r404;
	add.s32 	%r406, %r393, %r405;
	add.s32 	%r407, %r390, %r406;
	add.s32 	%r659, %r391, %r407;
	setp.lt.u32 	%p50, %r120, 8192;
	mov.b32 	%r648, 4096;
	@%p50 bra 	$L__BB5_26;
	add.s32 	%r28, %r120, -4096;
	mov.b32 	%r648, 4096;
$L__BB5_24:
	mul.wide.s32 	%rd99, %r648, 4;
	add.s64 	%rd89, %rd76, %rd99;
	// begin inline asm
	ld.global.nc.v2.u64 {%rd87, %rd88}, [%rd89];
	// end inline asm
	mov.b64 	{%r409, %r410}, %rd88;
	mov.b64 	{%r411, %r412}, %rd87;
	add.s64 	%rd92, %rd89, 4096;
	// begin inline asm
	ld.global.nc.v2.u64 {%rd90, %rd91}, [%rd92];
	// end inline asm
	mov.b64 	{%r413, %r414}, %rd91;
	mov.b64 	{%r415, %r416}, %rd90;
	add.s64 	%rd95, %rd89, 8192;
	// begin inline asm
	ld.global.nc.v2.u64 {%rd93, %rd94}, [%rd95];
	// end inline asm
	mov.b64 	{%r417, %r418}, %rd94;
	mov.b64 	{%r419, %r420}, %rd93;
	add.s64 	%rd98, %rd89, 12288;
	// begin inline asm
	ld.global.nc.v2.u64 {%rd96, %rd97}, [%rd98];
	// end inline asm
	mov.b64 	{%r421, %r422}, %rd97;
	mov.b64 	{%r423, %r424}, %rd96;
	add.s32 	%r425, %r411, %r659;
	add.s32 	%r426, %r412, %r425;
	add.s32 	%r427, %r409, %r426;
	add.s32 	%r428, %r410, %r427;
	add.s32 	%r429, %r415, %r428;
	add.s32 	%r430, %r416, %r429;
	add.s32 	%r431, %r413, %r430;
	add.s32 	%r432, %r414, %r431;
	add.s32 	%r433, %r419, %r432;
	add.s32 	%r434, %r420, %r433;
	add.s32 	%r435, %r417, %r434;
	add.s32 	%r436, %r418, %r435;
	add.s32 	%r437, %r423, %r436;
	add.s32 	%r438, %r424, %r437;
	add.s32 	%r439, %r421, %r438;
	add.s32 	%r659, %r422, %r439;
	sub.s32 	%r440, %r120, %r648;
	setp.lt.s32 	%p51, %r440, 4096;
	@%p51 bra 	$L__BB5_34;
	add.s32 	%r648, %r648, 4096;
	setp.le.s32 	%p52, %r648, %r28;
	@%p52 bra 	$L__BB5_24;
$L__BB5_26:
	setp.le.s32 	%p53, %r120, %r648;
	@%p53 bra 	$L__BB5_34;
	sub.s32 	%r35, %r120, %r648;
	setp.ge.s32 	%p54, %r26, %r35;
	@%p54 bra 	$L__BB5_34;
	not.b32 	%r442, %r26;
	add.s32 	%r443, %r120, %r442;
	sub.s32 	%r36, %r443, %r648;
	and.b32  	%r444, %r36, 768;
	setp.eq.s32 	%p55, %r444, 768;
	mov.u32 	%r653, %r26;
	@%p55 bra 	$L__BB5_31;
	add.s32 	%r650, %r26, %r648;
	shr.u32 	%r445, %r36, 8;
	add.s32 	%r446, %r445, 1;
	and.b32  	%r447, %r446, 3;
	neg.s32 	%r649, %r447;
	mov.u32 	%r653, %r26;
$L__BB5_30:
	.pragma "nounroll";
	mul.wide.u32 	%rd101, %r650, 4;
	add.s64 	%rd100, %rd16, %rd101;
	// begin inline asm
	ld.global.nc.u32 %r448, [%rd100];
	// end inline asm
	add.s32 	%r659, %r448, %r659;
	add.s32 	%r653, %r653, 256;
	add.s32 	%r650, %r650, 256;
	add.s32 	%r649, %r649, 1;
	setp.ne.s32 	%p56, %r649, 0;
	@%p56 bra 	$L__BB5_30;
$L__BB5_31:
	setp.lt.u32 	%p57, %r36, 768;
	@%p57 bra 	$L__BB5_34;
	cvt.u64.u32 	%rd102, %r653;
	cvt.u64.u32 	%rd103, %r648;
	add.s64 	%rd104, %rd102, %rd103;
	shl.b64 	%rd105, %rd104, 2;
	add.s64 	%rd106, %rd105, %rd16;
	add.s64 	%rd122, %rd106, 2048;
	add.s32 	%r656, %r653, %r648;
$L__BB5_33:
	mul.wide.u32 	%rd111, %r656, 4;
	add.s64 	%rd107, %rd16, %rd111;
	// begin inline asm
	ld.global.nc.u32 %r449, [%rd107];
	// end inline asm
	add.s32 	%r453, %r449, %r659;
	add.s64 	%rd108, %rd122, -1024;
	// begin inline asm
	ld.global.nc.u32 %r450, [%rd108];
	// end inline asm
	add.s32 	%r454, %r450, %r453;
	// begin inline asm
	ld.global.nc.u32 %r451, [%rd122];
	// end inline asm
	add.s32 	%r455, %r451, %r454;
	add.s64 	%rd110, %rd122, 1024;
	// begin inline asm
	ld.global.nc.u32 %r452, [%rd110];
	// end inline asm
	add.s32 	%r659, %r452, %r455;
	add.s32 	%r653, %r653, 1024;
	add.s64 	%rd122, %rd122, 4096;
	add.s32 	%r656, %r656, 1024;
	setp.lt.s32 	%p58, %r653, %r35;
	@%p58 bra 	$L__BB5_33;
$L__BB5_34:
	// begin inline asm
	mov.u32 %r456, %laneid;
	// end inline asm
	mov.b32 	%r459, 1;
	mov.b32 	%r480, 31;
	mov.b32 	%r481, -1;
	// begin inline asm
	shfl.sync.down.b32 %r457, %r659, %r459, %r480, %r481;
	// end inline asm
	setp.gt.s32 	%p59, %r456, 30;
	selp.b32 	%r482, 0, %r457, %p59;
	add.s32 	%r463, %r482, %r659;
	mov.b32 	%r464, 2;
	// begin inline asm
	shfl.sync.down.b32 %r462, %r463, %r464, %r480, %r481;
	// end inline asm
	setp.gt.s32 	%p60, %r456, 29;
	selp.b32 	%r483, 0, %r462, %p60;
	add.s32 	%r468, %r463, %r483;
	mov.b32 	%r469, 4;
	// begin inline asm
	shfl.sync.down.b32 %r467, %r468, %r469, %r480, %r481;
	// end inline asm
	setp.gt.s32 	%p61, %r456, 27;
	selp.b32 	%r484, 0, %r467, %p61;
	add.s32 	%r473, %r468, %r484;
	mov.b32 	%r474, 8;
	// begin inline asm
	shfl.sync.down.b32 %r472, %r473, %r474, %r480, %r481;
	// end inline asm
	setp.gt.s32 	%p62, %r456, 23;
	selp.b32 	%r485, 0, %r472, %p62;
	add.s32 	%r478, %r473, %r485;
	mov.b32 	%r479, 16;
	// begin inline asm
	shfl.sync.down.b32 %r477, %r478, %r479, %r480, %r481;
	// end inline asm
	setp.gt.s32 	%p63, %r456, 15;
	selp.b32 	%r486, 0, %r477, %p63;
	add.s32 	%r686, %r478, %r486;
	setp.ne.s32 	%p64, %r456, 0;
	@%p64 bra 	$L__BB5_36;
	shr.u32 	%r487, %r26, 3;
	and.b32  	%r488, %r487, 124;
	mov.u32 	%r489, _ZZN3cub18CUB_300001_SM_10006detail6reduce28DeviceReduceSingleTileKernelINS2_10policy_hubIijN4cuda3std3__44plusIiEEE10Policy1000EPiSC_iS9_iiNS7_10__identityEEEvT0_T1_T2_T3_T4_T6_E12temp_storage;
	add.s32 	%r490, %r489, %r488;
	st.shared.u32 	[%r490+8], %r686;
$L__BB5_36:
	bar.sync 	0;
	setp.ne.s32 	%p65, %r26, 0;
	@%p65 bra 	$L__BB5_72;
	ld.shared.u32 	%r491, [_ZZN3cub18CUB_300001_SM_10006detail6reduce28DeviceReduceSingleTileKernelINS2_10policy_hubIijN4cuda3std3__44plusIiEEE10Policy1000EPiSC_iS9_iiNS7_10__identityEEEvT0_T1_T2_T3_T4_T6_E12temp_storage+12];
	add.s32 	%r492, %r491, %r686;
	ld.shared.u32 	%r493, [_ZZN3cub18CUB_300001_SM_10006detail6reduce28DeviceReduceSingleTileKernelINS2_10policy_hubIijN4cuda3std3__44plusIiEEE10Policy1000EPiSC_iS9_iiNS7_10__identityEEEvT0_T1_T2_T3_T4_T6_E12temp_storage+16];
	add.s32 	%r494, %r492, %r493;
	ld.shared.u32 	%r495, [_ZZN3cub18CUB_300001_SM_10006detail6reduce28DeviceReduceSingleTileKernelINS2_10policy_hubIijN4cuda3std3__44plusIiEEE10Policy1000EPiSC_iS9_iiNS7_10__identityEEEvT0_T1_T2_T3_T4_T6_E12temp_storage+20];
	add.s32 	%r496, %r494, %r495;
	ld.shared.u32 	%r497, [_ZZN3cub18CUB_300001_SM_10006detail6reduce28DeviceReduceSingleTileKernelINS2_10policy_hubIijN4cuda3std3__44plusIiEEE10Policy1000EPiSC_iS9_iiNS7_10__identityEEEvT0_T1_T2_T3_T4_T6_E12temp_storage+24];
	add.s32 	%r498, %r496, %r497;
	ld.shared.u32 	%r499, [_ZZN3cub18CUB_300001_SM_10006detail6reduce28DeviceReduceSingleTileKernelINS2_10policy_hubIijN4cuda3std3__44plusIiEEE10Policy1000EPiSC_iS9_iiNS7_10__identityEEEvT0_T1_T2_T3_T4_T6_E12temp_storage+28];
	add.s32 	%r500, %r498, %r499;
	ld.shared.u32 	%r501, [_ZZN3cub18CUB_300001_SM_10006detail6reduce28DeviceReduceSingleTileKernelINS2_10policy_hubIijN4cuda3std3__44plusIiEEE10Policy1000EPiSC_iS9_iiNS7_10__identityEEEvT0_T1_T2_T3_T4_T6_E12temp_storage+32];
	add.s32 	%r502, %r500, %r501;
	ld.shared.u32 	%r503, [_ZZN3cub18CUB_300001_SM_10006detail6reduce28DeviceReduceSingleTileKernelINS2_10policy_hubIijN4cuda3std3__44plusIiEEE10Policy1000EPiSC_iS9_iiNS7_10__identityEEEvT0_T1_T2_T3_T4_T6_E12temp_storage+36];
	add.s32 	%r686, %r502, %r503;
	bra.uni 	$L__BB5_72;
$L__BB5_38:
	setp.gt.s32 	%p3, %r120, 4095;
	@%p3 bra 	$L__BB5_56;
	mov.u32 	%r60, %tid.x;
	setp.ge.s32 	%p20, %r60, %r120;
	mov.b32 	%r670, 0;
	mov.u32 	%r665, %r60;
	@%p20 bra 	$L__BB5_41;
	mul.wide.u32 	%rd66, %r60, 4;
	add.s64 	%rd65, %rd16, %rd66;
	// begin inline asm
	ld.global.nc.u32 %r670, [%rd65];
	// end inline asm
	add.s32 	%r665, %r60, 256;
$L__BB5_41:
	setp.ge.s32 	%p21, %r665, %r120;
	@%p21 bra 	$L__BB5_47;
	not.b32 	%r252, %r665;
	add.s32 	%r65, %r120, %r252;
	and.b32  	%r253, %r65, 768;
	setp.eq.s32 	%p22, %r253, 768;
	@%p22 bra 	$L__BB5_45;
	mul.wide.u32 	%rd67, %r665, 4;
	add.s64 	%rd123, %rd16, %rd67;
	shr.u32 	%r254, %r65, 8;
	add.s32 	%r255, %r254, 1;
	and.b32  	%r256, %r255, 3;
	neg.s32 	%r662, %r256;
$L__BB5_44:
	.pragma "nounroll";
	// begin inline asm
	ld.global.nc.u32 %r257, [%rd123];
	// end inline asm
	add.s32 	%r670, %r257, %r670;
	add.s32 	%r665, %r665, 256;
	add.s64 	%rd123, %rd123, 1024;
	add.s32 	%r662, %r662, 1;
	setp.ne.s32 	%p23, %r662, 0;
	@%p23 bra 	$L__BB5_44;
$L__BB5_45:
	setp.lt.u32 	%p24, %r65, 768;
	@%p24 bra 	$L__BB5_47;
$L__BB5_46:
	mul.wide.s32 	%rd73, %r665, 4;
	add.s64 	%rd69, %rd16, %rd73;
	// begin inline asm
	ld.global.nc.u32 %r258, [%rd69];
	// end inline asm
	add.s32 	%r262, %r258, %r670;
	add.s64 	%rd70, %rd69, 1024;
	// begin inline asm
	ld.global.nc.u32 %r259, [%rd70];
	// end inline asm
	add.s32 	%r263, %r259, %r262;
	add.s64 	%rd71, %rd69, 2048;
	// begin inline asm
	ld.global.nc.u32 %r260, [%rd71];
	// end inline asm
	add.s32 	%r264, %r260, %r263;
	add.s64 	%rd72, %rd69, 3072;
	// begin inline asm
	ld.global.nc.u32 %r261, [%rd72];
	// end inline asm
	add.s32 	%r670, %r261, %r264;
	add.s32 	%r665, %r665, 1024;
	setp.lt.s32 	%p25, %r665, %r120;
	@%p25 bra 	$L__BB5_46;
$L__BB5_47:
	setp.lt.s32 	%p26, %r120, 256;
	@%p26 bra 	$L__BB5_52;
	// begin inline asm
	mov.u32 %r328, %laneid;
	// end inline asm
	mov.b32 	%r331, 1;
	mov.b32 	%r352, 31;
	mov.b32 	%r353, -1;
	// begin inline asm
	shfl.sync.down.b32 %r329, %r670, %r331, %r352, %r353;
	// end inline asm
	setp.gt.s32 	%p42, %r328, 30;
	selp.b32 	%r354, 0, %r329, %p42;
	add.s32 	%r335, %r354, %r670;
	mov.b32 	%r336, 2;
	// begin inline asm
	shfl.sync.down.b32 %r334, %r335, %r336, %r352, %r353;
	// end inline asm
	setp.gt.s32 	%p43, %r328, 29;
	selp.b32 	%r355, 0, %r334, %p43;
	add.s32 	%r340, %r335, %r355;
	mov.b32 	%r341, 4;
	// begin inline asm
	shfl.sync.down.b32 %r339, %r340, %r341, %r352, %r353;
	// end inline asm
	setp.gt.s32 	%p44, %r328, 27;
	selp.b32 	%r356, 0, %r339, %p44;
	add.s32 	%r345, %r340, %r356;
	mov.b32 	%r346, 8;
	// begin inline asm
	shfl.sync.down.b32 %r344, %r345, %r346, %r352, %r353;
	// end inline asm
	setp.gt.s32 	%p45, %r328, 23;
	selp.b32 	%r357, 0, %r344, %p45;
	add.s32 	%r350, %r345, %r357;
	mov.b32 	%r351, 16;
	// begin inline asm
	shfl.sync.down.b32 %r349, %r350, %r351, %r352, %r353;
	// end inline asm
	setp.gt.s32 	%p46, %r328, 15;
	selp.b32 	%r358, 0, %r349, %p46;
	add.s32 	%r686, %r350, %r358;
	setp.ne.s32 	%p47, %r328, 0;
	@%p47 bra 	$L__BB5_50;
	shr.u32 	%r359, %r60, 3;
	and.b32  	%r360, %r359, 124;
	mov.u32 	%r361, _ZZN3cub18CUB_300001_SM_10006detail6reduce28DeviceReduceSingleTileKernelINS2_10policy_hubIijN4cuda3std3__44plusIiEEE10Policy1000EPiSC_iS9_iiNS7_10__identityEEEvT0_T1_T2_T3_T4_T6_E12temp_storage;
	add.s32 	%r362, %r361, %r360;
	st.shared.u32 	[%r362+8], %r686;
$L__BB5_50:
	bar.sync 	0;
	setp.ne.s32 	%p48, %r60, 0;
	@%p48 bra 	$L__BB5_72;
	ld.shared.u32 	%r363, [_ZZN3cub18CUB_300001_SM_10006detail6reduce28DeviceReduceSingleTileKernelINS2_10policy_hubIijN4cuda3std3__44plusIiEEE10Policy1000EPiSC_iS9_iiNS7_10__identityEEEvT0_T1_T2_T3_T4_T6_E12temp_storage+12];
	add.s32 	%r364, %r363, %r686;
	ld.shared.u32 	%r365, [_ZZN3cub18CUB_300001_SM_10006detail6reduce28DeviceReduceSingleTileKernelINS2_10policy_hubIijN4cuda3std3__44plusIiEEE10Policy1000EPiSC_iS9_iiNS7_10__identityEEEvT0_T1_T2_T3_T4_T6_E12temp_storage+16];
	add.s32 	%r366, %r364, %r365;
	ld.shared.u32 	%r367, [_ZZN3cub18CUB_300001_SM_10006detail6reduce28DeviceReduceSingleTileKernelINS2_10policy_hubIijN4cuda3std3__44plusIiEEE10Policy1000EPiSC_iS9_iiNS7_10__identityEEEvT0_T1_T2_T3_T4_T6_E12temp_storage+20];
	add.s32 	%r368, %r366, %r367;
	ld.shared.u32 	%r369, [_ZZN3cub18CUB_300001_SM_10006detail6reduce28DeviceReduceSingleTileKernelINS2_10policy_hubIijN4cuda3std3__44plusIiEEE10Policy1000EPiSC_iS9_iiNS7_10__identityEEEvT0_T1_T2_T3_T4_T6_E12temp_storage+24];
	add.s32 	%r370, %r368, %r369;
	ld.shared.u32 	%r371, [_ZZN3cub18CUB_300001_SM_10006detail6reduce28DeviceReduceSingleTileKernelINS2_10policy_hubIijN4cuda3std3__44plusIiEEE10Policy1000EPiSC_iS9_iiNS7_10__identityEEEvT0_T1_T2_T3_T4_T6_E12temp_storage+28];
	add.s32 	%r372, %r370, %r371;
	ld.shared.u32 	%r373, [_ZZN3cub18CUB_300001_SM_10006detail6reduce28DeviceReduceSingleTileKernelINS2_10policy_hubIijN4cuda3std3__44plusIiEEE10Policy1000EPiSC_iS9_iiNS7_10__identityEEEvT0_T1_T2_T3_T4_T6_E12temp_storage+32];
	add.s32 	%r374, %r372, %r373;
	ld.shared.u32 	%r375, [_ZZN3cub18CUB_300001_SM_10006detail6reduce28DeviceReduceSingleTileKernelINS2_10policy_hubIijN4cuda3std3__44plusIiEEE10Policy1000EPiSC_iS9_iiNS7_10__identityEEEvT0_T1_T2_T3_T4_T6_E12temp_storage+36];
	add.s32 	%r686, %r374, %r375;
	bra.uni 	$L__BB5_72;
$L__BB5_52:
	// begin inline asm
	mov.u32 %r265, %laneid;
	// end inline asm
	and.b32  	%r291, %r60, 992;
	add.s32 	%r292, %r291, 32;
	setp.gt.s32 	%p27, %r292, %r120;
	not.b32 	%r293, %r291;
	add.s32 	%r294, %r120, %r293;
	selp.b32 	%r289, %r294, 31, %p27;
	mov.b32 	%r268, 1;
	mov.b32 	%r290, -1;
	// begin inline asm
	shfl.sync.down.b32 %r266, %r670, %r268, %r289, %r290;
	// end inline asm
	setp.lt.s32 	%p28, %r265, %r289;
	selp.b32 	%r295, %r266, 0, %p28;
	add.s32 	%r272, %r295, %r670;
	mov.b32 	%r273, 2;
	// begin inline asm
	shfl.sync.down.b32 %r271, %r272, %r273, %r289, %r290;
	// end inline asm
	add.s32 	%r296, %r265, 2;
	setp.gt.s32 	%p29, %r296, %r289;
	selp.b32 	%r297, 0, %r271, %p29;
	add.s32 	%r277, %r272, %r297;
	mov.b32 	%r278, 4;
	// begin inline asm
	shfl.sync.down.b32 %r276, %r277, %r278, %r289, %r290;
	// end inline asm
	add.s32 	%r298, %r265, 4;
	setp.gt.s32 	%p30, %r298, %r289;
	selp.b32 	%r299, 0, %r276, %p30;
	add.s32 	%r282, %r277, %r299;
	mov.b32 	%r283, 8;
	// begin inline asm
	shfl.sync.down.b32 %r281, %r282, %r283, %r289, %r290;
	// end inline asm
	add.s32 	%r300, %r265, 8;
	setp.gt.s32 	%p31, %r300, %r289;
	selp.b32 	%r301, 0, %r281, %p31;
	add.s32 	%r287, %r282, %r301;
	mov.b32 	%r288, 16;
	// begin inline asm
	shfl.sync.down.b32 %r286, %r287, %r288, %r289, %r290;
	// end inline asm
	add.s32 	%r302, %r265, 16;
	setp.gt.s32 	%p32, %r302, %r289;
	selp.b32 	%r303, 0, %r286, %p32;
	add.s32 	%r686, %r287, %r303;
	setp.ne.s32 	%p33, %r265, 0;
	@%p33 bra 	$L__BB5_54;
	shr.u32 	%r304, %r60, 3;
	and.b32  	%r305, %r304, 124;
	mov.u32 	%r306, _ZZN3cub18CUB_300001_SM_10006detail6reduce28DeviceReduceSingleTileKernelINS2_10policy_hubIijN4cuda3std3__44plusIiEEE10Policy1000EPiSC_iS9_iiNS7_10__identityEEEvT0_T1_T2_T3_T4_T6_E12temp_storage;
	add.s32 	%r307, %r306, %r305;
	st.shared.u32 	[%r307+8], %r686;
$L__BB5_54:
	bar.sync 	0;
	setp.ne.s32 	%p34, %r60, 0;
	@%p34 bra 	$L__BB5_72;
	setp.gt.s32 	%p35, %r120, 32;
	ld.shared.u32 	%r308, [_ZZN3cub18CUB_300001_SM_10006detail6reduce28DeviceReduceSingleTileKernelINS2_10policy_hubIijN4cuda3std3__44plusIiEEE10Policy1000EPiSC_iS9_iiNS7_10__identityEEEvT0_T1_T2_T3_T4_T6_E12temp_storage+12];
	selp.b32 	%r309, %r308, 0, %p35;
	add.s32 	%r310, %r309, %r686;
	setp.gt.s32 	%p36, %r120, 64;
	ld.shared.u32 	%r311, [_ZZN3cub18CUB_300001_SM_10006detail6reduce28DeviceReduceSingleTileKernelINS2_10policy_hubIijN4cuda3std3__44plusIiEEE10Policy1000EPiSC_iS9_iiNS7_10__identityEEEvT0_T1_T2_T3_T4_T6_E12temp_storage+16];
	selp.b32 	%r312, %r311, 0, %p36;
	add.s32 	%r313, %r310, %r312;
	setp.gt.s32 	%p37, %r120, 96;
	ld.shared.u32 	%r314, [_ZZN3cub18CUB_300001_SM_10006detail6reduce28DeviceReduceSingleTileKernelINS2_10policy_hubIijN4cuda3std3__44plusIiEEE10Policy1000EPiSC_iS9_iiNS7_10__identityEEEvT0_T1_T2_T3_T4_T6_E12temp_storage+20];
	selp.b32 	%r315, %r314, 0, %p37;
	add.s32 	%r316, %r313, %r315;
	setp.gt.s32 	%p38, %r120, 128;
	ld.shared.u32 	%r317, [_ZZN3cub18CUB_300001_SM_10006detail6reduce28DeviceReduceSingleTileKernelINS2_10policy_hubIijN4cuda3std3__44plusIiEEE10Policy1000EPiSC_iS9_iiNS7_10__identityEEEvT0_T1_T2_T3_T4_T6_E12temp_storage+24];
	selp.b32 	%r318, %r317, 0, %p38;
	add.s32 	%r319, %r316, %r318;
	setp.gt.s32 	%p39, %r120, 160;
	ld.shared.u32 	%r320, [_ZZN3cub18CUB_300001_SM_10006detail6reduce28DeviceReduceSingleTileKernelINS2_10policy_hubIijN4cuda3std3__44plusIiEEE10Policy1000EPiSC_iS9_iiNS7_10__identityEEEvT0_T1_T2_T3_T4_T6_E12temp_storage+28];
	selp.b32 	%r321, %r320, 0, %p39;
	add.s32 	%r322, %r319, %r321;
	setp.gt.s32 	%p40, %r120, 192;
	ld.shared.u32 	%r323, [_ZZN3cub18CUB_300001_SM_10006detail6reduce28DeviceReduceSingleTileKernelINS2_10policy_hubIijN4cuda3std3__44plusIiEEE10Policy1000EPiSC_iS9_iiNS7_10__identityEEEvT0_T1_T2_T3_T4_T6_E12temp_storage+32];
	selp.b32 	%r324, %r323, 0, %p40;
	add.s32 	%r325, %r322, %r324;
	setp.gt.s32 	%p41, %r120, 224;
	ld.shared.u32 	%r326, [_ZZN3cub18CUB_300001_SM_10006detail6reduce28DeviceReduceSingleTileKernelINS2_10policy_hubIijN4cuda3std3__44plusIiEEE10Policy1000EPiSC_iS9_iiNS7_10__identityEEEvT0_T1_T2_T3_T4_T6_E12temp_storage+36];
	selp.b32 	%r327, %r326, 0, %p41;
	add.s32 	%r686, %r325, %r327;
	bra.uni 	$L__BB5_72;
$L__BB5_56:
	mov.u32 	%r85, %tid.x;
	mul.wide.u32 	%rd35, %r85, 4;
	add.s64 	%rd19, %rd16, %rd35;
	// begin inline asm
	ld.global.nc.u32 %r122, [%rd19];
	// end inline asm
	add.s64 	%rd20, %rd19, 1024;
	// begin inline asm
	ld.global.nc.u32 %r123, [%rd20];
	// end inline asm
	add.s64 	%rd21, %rd19, 2048;
	// begin inline asm
	ld.global.nc.u32 %r124, [%rd21];
	// end inline asm
	add.s64 	%rd22, %rd19, 3072;
	// begin inline asm
	ld.global.nc.u32 %r125, [%rd22];
	// end inline asm
	add.s64 	%rd23, %rd19, 4096;
	// begin inline asm
	ld.global.nc.u32 %r126, [%rd23];
	// end inline asm
	add.s64 	%rd24, %rd19, 5120;
	// begin inline asm
	ld.global.nc.u32 %r127, [%rd24];
	// end inline asm
	add.s64 	%rd25, %rd19, 6144;
	// begin inline asm
	ld.global.nc.u32 %r128, [%rd25];
	// end inline asm
	add.s64 	%rd26, %rd19, 7168;
	// begin inline asm
	ld.global.nc.u32 %r129, [%rd26];
	// end inline asm
	add.s64 	%rd27, %rd19, 8192;
	// begin inline asm
	ld.global.nc.u32 %r130, [%rd27];
	// end inline asm
	add.s64 	%rd28, %rd19, 9216;
	// begin inline asm
	ld.global.nc.u32 %r131, [%rd28];
	// end inline asm
	add.s64 	%rd29, %rd19, 10240;
	// begin inline asm
	ld.global.nc.u32 %r132, [%rd29];
	// end inline asm
	add.s64 	%rd30, %rd19, 11264;
	// begin inline asm
	ld.global.nc.u32 %r133, [%rd30];
	// end inline asm
	add.s64 	%rd31, %rd19, 12288;
	// begin inline asm
	ld.global.nc.u32 %r134, [%rd31];
	// end inline asm
	add.s64 	%rd32, %rd19, 13312;
	// begin inline asm
	ld.global.nc.u32 %r135, [%rd32];
	// end inline asm
	add.s64 	%rd33, %rd19, 14336;
	// begin inline asm
	ld.global.nc.u32 %r136, [%rd33];
	// end inline asm
	add.s64 	%rd34, %rd19, 15360;
	// begin inline asm
	ld.global.nc.u32 %r137, [%rd34];
	// end inline asm
	add.s32 	%r139, %r123, %r122;
	add.s32 	%r140, %r124, %r139;
	add.s32 	%r141, %r125, %r140;
	add.s32 	%r142, %r126, %r141;
	add.s32 	%r143, %r127, %r142;
	add.s32 	%r144, %r128, %r143;
	add.s32 	%r145, %r129, %r144;
	add.s32 	%r146, %r130, %r145;
	add.s32 	%r147, %r131, %r146;
	add.s32 	%r148, %r132, %r147;
	add.s32 	%r149, %r133, %r148;
	add.s32 	%r150, %r134, %r149;
	add.s32 	%r151, %r135, %r150;
	add.s32 	%r152, %r136, %r151;
	add.s32 	%r685, %r137, %r152;
	setp.lt.u32 	%p4, %r120, 8192;
	mov.b32 	%r674, 4096;
	@%p4 bra 	$L__BB5_60;
	add.s32 	%r87, %r120, -4096;
	mov.b32 	%r674, 4096;
$L__BB5_58:
	mul.wide.s32 	%rd52, %r674, 4;
	add.s64 	%rd36, %rd19, %rd52;
	// begin inline asm
	ld.global.nc.u32 %r154, [%rd36];
	// end inline asm
	add.s64 	%rd37, %rd36, 1024;
	// begin inline asm
	ld.global.nc.u32 %r155, [%rd37];
	// end inline asm
	add.s64 	%rd38, %rd36, 2048;
	// begin inline asm
	ld.global.nc.u32 %r156, [%rd38];
	// end inline asm
	add.s64 	%rd39, %rd36, 3072;
	// begin inline asm
	ld.global.nc.u32 %r157, [%rd39];
	// end inline asm
	add.s64 	%rd40, %rd36, 4096;
	// begin inline asm
	ld.global.nc.u32 %r158, [%rd40];
	// end inline asm
	add.s64 	%rd41, %rd36, 5120;
	// begin inline asm
	ld.global.nc.u32 %r159, [%rd41];
	// end inline asm
	add.s64 	%rd42, %rd36, 6144;
	// begin inline asm
	ld.global.nc.u32 %r160, [%rd42];
	// end inline asm
	add.s64 	%rd43, %rd36, 7168;
	// begin inline asm
	ld.global.nc.u32 %r161, [%rd43];
	// end inline asm
	add.s64 	%rd44, %rd36, 8192;
	// begin inline asm
	ld.global.nc.u32 %r162, [%rd44];
	// end inline asm
	add.s64 	%rd45, %rd36, 9216;
	// begin inline asm
	ld.global.nc.u32 %r163, [%rd45];
	// end inline asm
	add.s64 	%rd46, %rd36, 10240;
	// begin inline asm
	ld.global.nc.u32 %r164, [%rd46];
	// end inline asm
	add.s64 	%rd47, %rd36, 11264;
	// begin inline asm
	ld.global.nc.u32 %r165, [%rd47];
	// end inline asm
	add.s64 	%rd48, %rd36, 12288;
	// begin inline asm
	ld.global.nc.u32 %r166, [%rd48];
	// end inline asm
	add.s64 	%rd49, %rd36, 13312;
	// begin inline asm
	ld.global.nc.u32 %r167, [%rd49];
	// end inline asm
	add.s64 	%rd50, %rd36, 14336;
	// begin inline asm
	ld.global.nc.u32 %r168, [%rd50];
	// end inline asm
	add.s64 	%rd51, %rd36, 15360;
	// begin inline asm
	ld.global.nc.u32 %r169, [%rd51];
	// end inline asm
	add.s32 	%r170, %r154, %r685;
	add.s32 	%r171, %r155, %r170;
	add.s32 	%r172, %r156, %r171;
	add.s32 	%r173, %r157, %r172;
	add.s32 	%r174, %r158, %r173;
	add.s32 	%r175, %r159, %r174;
	add.s32 	%r176, %r160, %r175;
	add.s32 	%r177, %r161, %r176;
	add.s32 	%r178, %r162, %r177;
	add.s32 	%r179, %r163, %r178;
	add.s32 	%r180, %r164, %r179;
	add.s32 	%r181, %r165, %r180;
	add.s32 	%r182, %r166, %r181;
	add.s32 	%r183, %r167, %r182;
	add.s32 	%r184, %r168, %r183;
	add.s32 	%r685, %r169, %r184;
	sub.s32 	%r185, %r120, %r674;
	setp.lt.s32 	%p5, %r185, 4096;
	@%p5 bra 	$L__BB5_68;
	add.s32 	%r674, %r674, 4096;
	setp.le.s32 	%p6, %r674, %r87;
	@%p6 bra 	$L__BB5_58;
$L__BB5_60:
	setp.le.s32 	%p7, %r120, %r674;
	@%p7 bra 	$L__BB5_68;
	sub.s32 	%r94, %r120, %r674;
	setp.ge.s32 	%p8, %r85, %r94;
	@%p8 bra 	$L__BB5_68;
	not.b32 	%r187, %r85;
	add.s32 	%r188, %r120, %r187;
	sub.s32 	%r95, %r188, %r674;
	and.b32  	%r189, %r95, 768;
	setp.eq.s32 	%p9, %r189, 768;
	mov.u32 	%r679, %r85;
	@%p9 bra 	$L__BB5_65;
	add.s32 	%r676, %r85, %r674;
	shr.u32 	%r190, %r95, 8;
	add.s32 	%r191, %r190, 1;
	and.b32  	%r192, %r191, 3;
	neg.s32 	%r675, %r192;
	mov.u32 	%r679, %r85;
$L__BB5_64:
	.pragma "nounroll";
	mul.wide.u32 	%rd54, %r676, 4;
	add.s64 	%rd53, %rd16, %rd54;
	// begin inline asm
	ld.global.nc.u32 %r193, [%rd53];
	// end inline asm
	add.s32 	%r685, %r193, %r685;
	add.s32 	%r679, %r679, 256;
	add.s32 	%r676, %r676, 256;
	add.s32 	%r675, %r675, 1;
	setp.ne.s32 	%p10, %r675, 0;
	@%p10 bra 	$L__BB5_64;
$L__BB5_65:
	setp.lt.u32 	%p11, %r95, 768;
	@%p11 bra 	$L__BB5_68;
	cvt.u64.u32 	%rd55, %r679;
	cvt.u64.u32 	%rd56, %r674;
	add.s64 	%rd57, %rd55, %rd56;
	shl.b64 	%rd58, %rd57, 2;
	add.s64 	%rd59, %rd58, %rd16;
	add.s64 	%rd124, %rd59, 2048;
	add.s32 	%r682, %r679, %r674;
$L__BB5_67:
	mul.wide.u32 	%rd64, %r682, 4;
	add.s64 	%rd60, %rd16, %rd64;
	// begin inline asm
	ld.global.nc.u32 %r194, [%rd60];
	// end inline asm
	add.s32 	%r198, %r194, %r685;
	add.s64 	%rd61, %rd124, -1024;
	// begin inline asm
	ld.global.nc.u32 %r195, [%rd61];
	// end inline asm
	add.s32 	%r199, %r195, %r198;
	// begin inline asm
	ld.global.nc.u32 %r196, [%rd124];
	// end inline asm
	add.s32 	%r200, %r196, %r199;
	add.s64 	%rd63, %rd124, 1024;
	// begin inline asm
	ld.global.nc.u32 %r197, [%rd63];
	// end inline asm
	add.s32 	%r685, %r197, %r200;
	add.s32 	%r679, %r679, 1024;
	add.s64 	%rd124, %rd124, 4096;
	add.s32 	%r682, %r682, 1024;
	setp.lt.s32 	%p12, %r679, %r94;
	@%p12 bra 	$L__BB5_67;
$L__BB5_68:
	// begin inline asm
	mov.u32 %r201, %laneid;
	// end inline asm
	mov.b32 	%r204, 1;
	mov.b32 	%r225, 31;
	mov.b32 	%r226, -1;
	// begin inline asm
	shfl.sync.down.b32 %r202, %r685, %r204, %r225, %r226;
	// end inline asm
	setp.gt.s32 	%p13, %r201, 30;
	selp.b32 	%r227, 0, %r202, %p13;
	add.s32 	%r208, %r227, %r685;
	mov.b32 	%r209, 2;
	// begin inline asm
	shfl.sync.down.b32 %r207, %r208, %r209, %r225, %r226;
	// end inline asm
	setp.gt.s32 	%p14, %r201, 29;
	selp.b32 	%r228, 0, %r207, %p14;
	add.s32 	%r213, %r208, %r228;
	mov.b32 	%r214, 4;
	// begin inline asm
	shfl.sync.down.b32 %r212, %r213, %r214, %r225, %r226;
	// end inline asm
	setp.gt.s32 	%p15, %r201, 27;
	selp.b32 	%r229, 0, %r212, %p15;
	add.s32 	%r218, %r213, %r229;
	mov.b32 	%r219, 8;
	// begin inline asm
	shfl.sync.down.b32 %r217, %r218, %r219, %r225, %r226;
	// end inline asm
	setp.gt.s32 	%p16, %r201, 23;
	selp.b32 	%r230, 0, %r217, %p16;
	add.s32 	%r223, %r218, %r230;
	mov.b32 	%r224, 16;
	// begin inline asm
	shfl.sync.down.b32 %r222, %r223, %r224, %r225, %r226;
	// end inline asm
	setp.gt.s32 	%p17, %r201, 15;
	selp.b32 	%r231, 0, %r222, %p17;
	add.s32 	%r686, %r223, %r231;
	setp.ne.s32 	%p18, %r201, 0;
	@%p18 bra 	$L__BB5_70;
	shr.u32 	%r232, %r85, 3;
	and.b32  	%r233, %r232, 124;
	mov.u32 	%r234, _ZZN3cub18CUB_300001_SM_10006detail6reduce28DeviceReduceSingleTileKernelINS2_10policy_hubIijN4cuda3std3__44plusIiEEE10Policy1000EPiSC_iS9_iiNS7_10__identityEEEvT0_T1_T2_T3_T4_T6_E12temp_storage;
	add.s32 	%r235, %r234, %r233;
	st.shared.u32 	[%r235+8], %r686;
$L__BB5_70:
	bar.sync 	0;
	setp.ne.s32 	%p19, %r85, 0;
	@%p19 bra 	$L__BB5_72;
	ld.shared.u32 	%r236, [_ZZN3cub18CUB_300001_SM_10006detail6reduce28DeviceReduceSingleTileKernelINS2_10policy_hubIijN4cuda3std3__44plusIiEEE10Policy1000EPiSC_iS9_iiNS7_10__identityEEEvT0_T1_T2_T3_T4_T6_E12temp_storage+12];
	add.s32 	%r237, %r236, %r686;
	ld.shared.u32 	%r238, [_ZZN3cub18CUB_300001_SM_10006detail6reduce28DeviceReduceSingleTileKernelINS2_10policy_hubIijN4cuda3std3__44plusIiEEE10Policy1000EPiSC_iS9_iiNS7_10__identityEEEvT0_T1_T2_T3_T4_T6_E12temp_storage+16];
	add.s32 	%r239, %r237, %r238;
	ld.shared.u32 	%r240, [_ZZN3cub18CUB_300001_SM_10006detail6reduce28DeviceReduceSingleTileKernelINS2_10policy_hubIijN4cuda3std3__44plusIiEEE10Policy1000EPiSC_iS9_iiNS7_10__identityEEEvT0_T1_T2_T3_T4_T6_E12temp_storage+20];
	add.s32 	%r241, %r239, %r240;
	ld.shared.u32 	%r242, [_ZZN3cub18CUB_300001_SM_10006detail6reduce28DeviceReduceSingleTileKernelINS2_10policy_hubIijN4cuda3std3__44plusIiEEE10Policy1000EPiSC_iS9_iiNS7_10__identityEEEvT0_T1_T2_T3_T4_T6_E12temp_storage+24];
	add.s32 	%r243, %r241, %r242;
	ld.shared.u32 	%r244, [_ZZN3cub18CUB_300001_SM_10006detail6reduce28DeviceReduceSingleTileKernelINS2_10policy_hubIijN4cuda3std3__44plusIiEEE10Policy1000EPiSC_iS9_iiNS7_10__identityEEEvT0_T1_T2_T3_T4_T6_E12temp_storage+28];
	add.s32 	%r245, %r243, %r244;
	ld.shared.u32 	%r246, [_ZZN3cub18CUB_300001_SM_10006detail6reduce28DeviceReduceSingleTileKernelINS2_10policy_hubIijN4cuda3std3__44plusIiEEE10Policy1000EPiSC_iS9_iiNS7_10__identityEEEvT0_T1_T2_T3_T4_T6_E12temp_storage+32];
	add.s32 	%r247, %r245, %r246;
	ld.shared.u32 	%r248, [_ZZN3cub18CUB_300001_SM_10006detail6reduce28DeviceReduceSingleTileKernelINS2_10policy_hubIijN4cuda3std3__44plusIiEEE10Policy1000EPiSC_iS9_iiNS7_10__identityEEEvT0_T1_T2_T3_T4_T6_E12temp_storage+36];
	add.s32 	%r686, %r247, %r248;
$L__BB5_72:
	mov.u32 	%r631, %tid.x;
	setp.ne.s32 	%p95, %r631, 0;
	@%p95 bra 	$L__BB5_74;
	add.s32 	%r632, %r686, %r121;
	st.global.u32 	[%rd1], %r632;
$L__BB5_74:
	ret;

}
	// .globl	_ZN3cub18CUB_300001_SM_10006detail6reduce28DeviceReduceSingleTileKernelINS2_10policy_hubIiyN4cuda3std3__44plusIiEEE10Policy1000EN6thrust24THRUST_300001_SM_1000_NS6detail15normal_iteratorINSD_10device_ptrIiEEEEPiyS9_iiNS7_10__identityEEEvT0_T1_T2_T3_T4_T6_
.visible .entry _ZN3cub18CUB_300001_SM_10006detail6reduce28DeviceReduceSingleTileKernelINS2_10policy_hubIiyN4cuda3std3__44plusIiEEE10Policy1000EN6thrust24THRUST_300001_SM_1000_NS6detail15normal_iteratorINSD_10device_ptrIiEEEEPiyS9_iiNS7_10__identityEEEvT0_T1_T2_T3_T4_T6_(
	.param .align 8 .b8 _ZN3cub18CUB_300001_SM_10006detail6reduce28DeviceReduceSingleTileKernelINS2_10policy_hubIiyN4cuda3std3__44plusIiEEE10Policy1000EN6thrust24THRUST_300001_SM_1000_NS6detail15normal_iteratorINSD_10device_ptrIiEEEEPiyS9_iiNS7_10__identityEEEvT0_T1_T2_T3_T4_T6__param_0[8],
	.param .u64 .ptr .align 1 _ZN3cub18CUB_300001_SM_10006detail6reduce28DeviceReduceSingleTileKernelINS2_10policy_hubIiyN4cuda3std3__44plusIiEEE10Policy1000EN6thrust24THRUST_300001_SM_1000_NS6detail15normal_iteratorINSD_10device_ptrIiEEEEPiyS9_iiNS7_10__identityEEEvT0_T1_T2_T3_T4_T6__param_1,
	.param .u64 _ZN3cub18CUB_300001_SM_10006detail6reduce28DeviceReduceSingleTileKernelINS2_10policy_hubIiyN4cuda3std3__44plusIiEEE10Policy1000EN6thrust24THRUST_300001_SM_1000_NS6detail15normal_iteratorINSD_10device_ptrIiEEEEPiyS9_iiNS7_10__identityEEEvT0_T1_T2_T3_T4_T6__param_2,
	.param .align 1 .b8 _ZN3cub18CUB_300001_SM_10006detail6reduce28DeviceReduceSingleTileKernelINS2_10policy_hubIiyN4cuda3std3__44plusIiEEE10Policy1000EN6thrust24THRUST_300001_SM_1000_NS6detail15normal_iteratorINSD_10device_ptrIiEEEEPiyS9_iiNS7_10__identityEEEvT0_T1_T2_T3_T4_T6__param_3[1],
	.param .u32 _ZN3cub18CUB_300001_SM_10006detail6reduce28DeviceReduceSingleTileKernelINS2_10policy_hubIiyN4cuda3std3__44plusIiEEE10Policy1000EN6thrust24THRUST_300001_SM_1000_NS6detail15normal_iteratorINSD_10device_ptrIiEEEEPiyS9_iiNS7_10__identityEEEvT0_T1_T2_T3_T4_T6__param_4,
	.param .align 1 .b8 _ZN3cub18CUB_300001_SM_10006detail6reduce28DeviceReduceSingleTileKernelINS2_10policy_hubIiyN4cuda3std3__44plusIiEEE10Policy1000EN6thrust24THRUST_300001_SM_1000_NS6detail15normal_iteratorINSD_10device_ptrIiEEEEPiyS9_iiNS7_10__identityEEEvT0_T1_T2_T3_T4_T6__param_5[1]
)
.maxntid 256
.minnctapersm 1
{
	.reg .pred 	%p<59>;
	.reg .b32 	%r<471>;
	.reg .b64 	%rd<56>;
	// demoted variable
	.shared .align 4 .b8 _ZZN3cub18CUB_300001_SM_10006detail6reduce28DeviceReduceSingleTileKernelINS2_10policy_hubIiyN4cuda3std3__44plusIiEEE10Policy1000EN6thrust24THRUST_300001_SM_1000_NS6detail15normal_iteratorINSD_10device_ptrIiEEEEPiyS9_iiNS7_10__identityEEEvT0_T1_T2_T3_T4_T6_E12temp_storage[44];
	ld.param.u64 	%rd18, [_ZN3cub18CUB_300001_SM_10006detail6reduce28DeviceReduceSingleTileKernelINS2_10policy_hubIiyN4cuda3std3__44plusIiEEE10Policy1000EN6thrust24THRUST_300001_SM_1000_NS6detail15normal_iteratorINSD_10device_ptrIiEEEEPiyS9_iiNS7_10__identityEEEvT0_T1_T2_T3_T4_T6__param_0];
	ld.param.u64 	%rd20, [_ZN3cub18CUB_300001_SM_10006detail6reduce28DeviceReduceSingleTileKernelINS2_10policy_hubIiyN4cuda3std3__44plusIiEEE10Policy1000EN6thrust24THRUST_300001_SM_1000_NS6detail15normal_iteratorINSD_10device_ptrIiEEEEPiyS9_iiNS7_10__identityEEEvT0_T1_T2_T3_T4_T6__param_1];
	ld.param.u64 	%rd19, [_ZN3cub18CUB_300001_SM_10006detail6reduce28DeviceReduceSingleTileKernelINS2_10policy_hubIiyN4cuda3std3__44plusIiEEE10Policy1000EN6thrust24THRUST_300001_SM_1000_NS6detail15normal_iteratorINSD_10device_ptrIiEEEEPiyS9_iiNS7_10__identityEEEvT0_T1_T2_T3_T4_T6__param_2];
	ld.param.u32 	%r81, [_ZN3cub18CUB_300001_SM_10006detail6reduce28DeviceReduceSingleTileKernelINS2_10policy_hubIiyN4cuda3std3__44plusIiEEE10Policy1000EN6thrust24THRUST_300001_SM_1000_NS6detail15normal_iteratorINSD_10device_ptrIiEEEEPiyS9_iiNS7_10__identityEEEvT0_T1_T2_T3_T4_T6__param_4];
	cvta.to.global.u64 	%rd1, %rd20;
	setp.ne.s64 	%p1, %rd19, 0;
	@%p1 bra 	$L__BB6_3;
	mov.u32 	%r434, %tid.x;
	setp.ne.s32 	%p58, %r434, 0;
	@%p58 bra 	$L__BB6_51;
	st.global.u32 	[%rd1], %r81;
	bra.uni 	$L__BB6_51;
$L__BB6_3:
	cvta.to.global.u64 	%rd2, %rd18;
	setp.gt.u64 	%p2, %rd19, 4095;
	@%p2 bra 	$L__BB6_28;
	cvt.u32.u64 	%r1, %rd19;
	mov.u32 	%r2, %tid.x;
	setp.ge.u32 	%p24, %r2, %r1;
	mov.b32 	%r452, 0;
	mov.u32 	%r441, %r2;
	@%p24 bra 	$L__BB6_6;
	mul.wide.u32 	%rd41, %r2, 4;
	add.s64 	%rd42, %rd2, %rd41;
	ld.global.u32 	%r452, [%rd42];
	add.s32 	%r441, %r2, 256;
$L__BB6_6:
	setp.ge.u32 	%p25, %r441, %r1;
	@%p25 bra 	$L__BB6_19;
	not.b32 	%r261, %r441;
	add.s32 	%r262, %r261, %r1;
	shr.u32 	%r263, %r262, 8;
	add.s32 	%r7, %r263, 1;
	and.b32  	%r8, %r7, 15;
	setp.lt.u32 	%p26, %r262, 3840;
	@%p26 bra 	$L__BB6_10;
	and.b32  	%r264, %r7, 33554416;
	neg.s32 	%r437, %r264;
	mul.wide.u32 	%rd43, %r441, 4;
	add.s64 	%rd44, %rd43, %rd2;
	add.s64 	%rd51, %rd44, 8192;
$L__BB6_9:
	.pragma "nounroll";
	ld.global.u32 	%r265, [%rd51+-8192];
	add.s32 	%r266, %r265, %r452;
	ld.global.u32 	%r267, [%rd51+-7168];
	add.s32 	%r268, %r267, %r266;
	ld.global.u32 	%r269, [%rd51+-6144];
	add.s32 	%r270, %r269, %r268;
	ld.global.u32 	%r271, [%rd51+-5120];
	add.s32 	%r272, %r271, %r270;
	ld.global.u32 	%r273, [%rd51+-4096];
	add.s32 	%r274, %r273, %r272;
	ld.global.u32 	%r275, [%rd51+-3072];
	add.s32 	%r276, %r275, %r274;
	ld.global.u32 	%r277, [%rd51+-2048];
	add.s32 	%r278, %r277, %r276;
	ld.global.u32 	%r279, [%rd51+-1024];
	add.s32 	%r280, %r279, %r278;
	ld.global.u32 	%r281, [%rd51];
	add.s32 	%r282, %r281, %r280;
	ld.global.u32 	%r283, [%rd51+1024];
	add.s32 	%r284, %r283, %r282;
	ld.global.u32 	%r285, [%rd51+2048];
	add.s32 	%r286, %r285, %r284;
	ld.global.u32 	%r287, [%rd51+3072];
	add.s32 	%r288, %r287, %r286;
	ld.global.u32 	%r289, [%rd51+4096];
	add.s32 	%r290, %r289, %r288;
	ld.global.u32 	%r291, [%rd51+5120];
	add.s32 	%r292, %r291, %r290;
	ld.global.u32 	%r293, [%rd51+6144];
	add.s32 	%r294, %r293, %r292;
	ld.global.u32 	%r295, [%rd51+7168];
	add.s32 	%r452, %r295, %r294;
	add.s32 	%r441, %r441, 4096;
	add.s32 	%r437, %r437, 16;
	add.s64 	%rd51, %rd51, 16384;
	setp.ne.s32 	%p27, %r437, 0;
	@%p27 bra 	$L__BB6_9;
$L__BB6_10:
	setp.eq.s32 	%p28, %r8, 0;
	@%p28 bra 	$L__BB6_19;
	and.b32  	%r19, %r7, 7;
	setp.lt.u32 	%p29, %r8, 8;
	@%p29 bra 	$L__BB6_13;
	mul.wide.s32 	%rd45, %r441, 4;
	add.s64 	%rd46, %rd2, %rd45;
	ld.global.u32 	%r297, [%rd46];
	add.s32 	%r298, %r297, %r452;
	ld.global.u32 	%r299, [%rd46+1024];
	add.s32 	%r300, %r299, %r298;
	ld.global.u32 	%r301, [%rd46+2048];
	add.s32 	%r302, %r301, %r300;
	ld.global.u32 	%r303, [%rd46+3072];
	add.s32 	%r304, %r303, %r302;
	ld.global.u32 	%r305, [%rd46+4096];
	add.s32 	%r306, %r305, %r304;
	ld.global.u32 	%r307, [%rd46+5120];
	add.s32 	%r308, %r307, %r306;
	ld.global.u32 	%r309, [%rd46+6144];
	add.s32 	%r310, %r309, %r308;
	ld.global.u32 	%r311, [%rd46+7168];
	add.s32 	%r452, %r311, %r310;
	add.s32 	%r441, %r441, 2048;
$L__BB6_13:
	setp.eq.s32 	%p30, %r19, 0;
	@%p30 bra 	$L__BB6_19;
	and.b32  	%r25, %r7, 3;
	setp.lt.u32 	%p31, %r19, 4;
	@%p31 bra 	$L__BB6_16;
	mul.wide.s32 	%rd47, %r441, 4;
	add.s64 	%rd48, %rd2, %rd47;
	ld.global.u32 	%r313, [%rd48];
	add.s32 	%r314, %r313, %r452;
	ld.global.u32 	%r315, [%rd48+1024];
	add.s32 	%r316, %r315, %r314;
	ld.global.u32 	%r317, [%rd48+2048];
	add.s32 	%r318, %r317, %r316;
	ld.global.u32 	%r319, [%rd48+3072];
	add.s32 	%r452, %r319, %r318;
	add.s32 	%r441, %r441, 1024;
$L__BB6_16:
	setp.eq.s32 	%p32, %r25, 0;
	@%p32 bra 	$L__BB6_19;
	neg.s32 	%r449, %r25;
$L__BB6_18:
	.pragma "nounroll";
	mul.wide.s32 	%rd49, %r441, 4;
	add.s64 	%rd50, %rd2, %rd49;
	ld.global.u32 	%r320, [%rd50];
	add.s32 	%r452, %r320, %r452;
	add.s32 	%r441, %r441, 256;
	add.s32 	%r449, %r449, 1;
	setp.ne.s32 	%p33, %r449, 0;
	@%p33 bra 	$L__BB6_18;
$L__BB6_19:
	setp.lt.u64 	%p34, %rd19, 256;
	@%p34 bra 	$L__BB6_24;
	// begin inline asm
	mov.u32 %r384, %laneid;
	// end inline asm
	mov.b32 	%r387, 1;
	mov.b32 	%r408, 31;
	mov.b32 	%r409, -1;
	// begin inline asm
	shfl.sync.down.b32 %r385, %r452, %r387, %r408, %r409;
	// end inline asm
	setp.gt.s32 	%p50, %r384, 30;
	selp.b32 	%r410, 0, %r385, %p50;
	add.s32 	%r391, %r410, %r452;
	mov.b32 	%r392, 2;
	// begin inline asm
	shfl.sync.down.b32 %r390, %r391, %r392, %r408, %r409;
	// end inline asm
	setp.gt.s32 	%p51, %r384, 29;
	selp.b32 	%r411, 0, %r390, %p51;
	add.s32 	%r396, %r391, %r411;
	mov.b32 	%r397, 4;
	// begin inline asm
	shfl.sync.down.b32 %r395, %r396, %r397, %r408, %r409;
	// end inline asm
	setp.gt.s32 	%p52, %r384, 27;
	selp.b32 	%r412, 0, %r395, %p52;
	add.s32 	%r401, %r396, %r412;
	mov.b32 	%r402, 8;
	// begin inline asm
	shfl.sync.down.b32 %r400, %r401, %r402, %r408, %r409;
	// end inline asm
	setp.gt.s32 	%p53, %r384, 23;
	selp.b32 	%r413, 0, %r400, %p53;
	add.s32 	%r406, %r401, %r413;
	mov.b32 	%r407, 16;
	// begin inline asm
	shfl.sync.down.b32 %r405, %r406, %r407, %r408, %r409;
	// end inline asm
	setp.gt.s32 	%p54, %r384, 15;
	selp.b32 	%r414, 0, %r405, %p54;
	add.s32 	%r470, %r406, %r414;
	setp.ne.s32 	%p55, %r384, 0;
	@%p55 bra 	$L__BB6_22;
	shr.u32 	%r415, %r2, 3;
	and.b32  	%r416, %r415, 124;
	mov.u32 	%r417, _ZZN3cub18CUB_300001_SM_10006detail6reduce28DeviceReduceSingleTileKernelINS2_10policy_hubIiyN4cuda3std3__44plusIiEEE10Policy1000EN6thrust24THRUST_300001_SM_1000_NS6detail15normal_iteratorINSD_10device_ptrIiEEEEPiyS9_iiNS7_10__identityEEEvT0_T1_T2_T3_T4_T6_E12temp_storage;
	add.s32 	%r418, %r417, %r416;
	st.shared.u32 	[%r418+8], %r470;
$L__BB6_22:
	bar.sync 	0;
	setp.ne.s32 	%p56, %r2, 0;
	@%p56 bra 	$L__BB6_49;
	ld.shared.u32 	%r419, [_ZZN3cub18CUB_300001_SM_10006detail6reduce28DeviceReduceSingleTileKernelINS2_10policy_hubIiyN4cuda3std3__44plusIiEEE10Policy1000EN6thrust24THRUST_300001_SM_1000_NS6detail15normal_iteratorINSD_10device_ptrIiEEEEPiyS9_iiNS7_10__identityEEEvT0_T1_T2_T3_T4_T6_E12temp_storage+12];
	add.s32 	%r420, %r419, %r470;
	ld.shared.u32 	%r421, [_ZZN3cub18CUB_300001_SM_10006detail6reduce28DeviceReduceSingleTileKernelINS2_10policy_hubIiyN4cuda3std3__44plusIiEEE10Policy1000EN6thrust24THRUST_300001_SM_1000_NS6detail15normal_iteratorINSD_10device_ptrIiEEEEPiyS9_iiNS7_10__identityEEEvT0_T1_T2_T3_T4_T6_E12temp_storage+16];
	add.s32 	%r422, %r420, %r421;
	ld.shared.u32 	%r423, [_ZZN3cub18CUB_300001_SM_10006detail6reduce28DeviceReduceSingleTileKernelINS2_10policy_hubIiyN4cuda3std3__44plusIiEEE10Policy1000EN6thrust24THRUST_300001_SM_1000_NS6detail15normal_iteratorINSD_10device_ptrIiEEEEPiyS9_iiNS7_10__identityEEEvT0_T1_T2_T3_T4_T6_E12temp_storage+20];
	add.s32 	%r424, %r422, %r423;
	ld.shared.u32 	%r425, [_ZZN3cub18CUB_300001_SM_10006detail6reduce28DeviceReduceSingleTileKernelINS2_10policy_hubIiyN4cuda3std3__44plusIiEEE10Policy1000EN6thrust24THRUST_300001_SM_1000_NS6detail15normal_iteratorINSD_10device_ptrIiEEEEPiyS9_iiNS7_10__identityEEEvT0_T1_T2_T3_T4_T6_E12temp_storage+24];
	add.s32 	%r426, %r424, %r425;
	ld.shared.u32 	%r427, [_ZZN3cub18CUB_300001_SM_10006detail6reduce28DeviceReduceSingleTileKernelINS2_10policy_hubIiyN4cuda3std3__44plusIiEEE10Policy1000EN6thrust24THRUST_300001_SM_1000_NS6detail15normal_iteratorINSD_10device_ptrIiEEEEPiyS9_iiNS7_10__identityEEEvT0_T1_T2_T3_T4_T6_E12temp_storage+28];
	add.s32 	%r428, %r426, %r427;
	ld.shared.u32 	%r429, [_ZZN3cub18CUB_300001_SM_10006detail6reduce28DeviceReduceSingleTileKernelINS2_10policy_hubIiyN4cuda3std3__44plusIiEEE10Policy1000EN6thrust24THRUST_300001_SM_1000_NS6detail15normal_iteratorINSD_10device_ptrIiEEEEPiyS9_iiNS7_10__identityEEEvT0_T1_T2_T3_T4_T6_E12temp_storage+32];
	add.s32 	%r430, %r428, %r429;
	ld.shared.u32 	%r431, [_ZZN3cub18CUB_300001_SM_10006detail6reduce28DeviceReduceSingleTileKernelINS2_10policy_hubIiyN4cuda3std3__44plusIiEEE10Policy1000EN6thrust24THRUST_300001_SM_1000_NS6detail15normal_iteratorINSD_10device_ptrIiEEEEPiyS9_iiNS7_10__identityEEEvT0_T1_T2_T3_T4_T6_E12temp_storage+36];
	add.s32 	%r470, %r430, %r431;
	bra.uni 	$L__BB6_49;
$L__BB6_24:
	// begin inline asm
	mov.u32 %r321, %laneid;
	// end inline asm
	and.b32  	%r347, %r2, 992;
	add.s32 	%r348, %r347, 32;
	setp.gt.u32 	%p35, %r348, %r1;
	not.b32 	%r349, %r347;
	add.s32 	%r350, %r1, %r349;
	selp.b32 	%r345, %r350, 31, %p35;
	mov.b32 	%r324, 1;
	mov.b32 	%r346, -1;
	// begin inline asm
	shfl.sync.down.b32 %r322, %r452, %r324, %r345, %r346;
	// end inline asm
	setp.lt.s32 	%p36, %r321, %r345;
	selp.b32 	%r351, %r322, 0, %p36;
	add.s32 	%r328, %r351, %r452;
	mov.b32 	%r329, 2;
	// begin inline asm
	shfl.sync.down.b32 %r327, %r328, %r329, %r345, %r346;
	// end inline asm
	add.s32 	%r352, %r321, 2;
	setp.gt.s32 	%p37, %r352, %r345;
	selp.b32 	%r353, 0, %r327, %p37;
	add.s32 	%r333, %r328, %r353;
	mov.b32 	%r334, 4;
	// begin inline asm
	shfl.sync.down.b32 %r332, %r333, %r334, %r345, %r346;
	// end inline asm
	add.s32 	%r354, %r321, 4;
	setp.gt.s32 	%p38, %r354, %r345;
	selp.b32 	%r355, 0, %r332, %p38;
	add.s32 	%r338, %r333, %r355;
	mov.b32 	%r339, 8;
	// begin inline asm
	shfl.sync.down.b32 %r337, %r338, %r339, %r345, %r346;
	// end inline asm
	add.s32 	%r356, %r321, 8;
	setp.gt.s32 	%p39, %r356, %r345;
	selp.b32 	%r357, 0, %r337, %p39;
	add.s32 	%r343, %r338, %r357;
	mov.b32 	%r344, 16;
	// begin inline asm
	shfl.sync.down.b32 %r342, %r343, %r344, %r345, %r346;
	// end inline asm
	add.s32 	%r358, %r321, 16;
	setp.gt.s32 	%p40, %r358, %r345;
	selp.b32 	%r359, 0, %r342, %p40;
	add.s32 	%r470, %r343, %r359;
	setp.ne.s32 	%p41, %r321, 0;
	@%p41 bra 	$L__BB6_26;
	shr.u32 	%r360, %r2, 3;
	and.b32  	%r361, %r360, 124;
	mov.u32 	%r362, _ZZN3cub18CUB_300001_SM_10006detail6reduce28DeviceReduceSingleTileKernelINS2_10policy_hubIiyN4cuda3std3__44plusIiEEE10Policy1000EN6thrust24THRUST_300001_SM_1000_NS6detail15normal_iteratorINSD_10device_ptrIiEEEEPiyS9_iiNS7_10__identityEEEvT0_T1_T2_T3_T4_T6_E12temp_storage;
	add.s32 	%r363, %r362, %r361;
	st.shared.u32 	[%r363+8], %r470;
$L__BB6_26:
	bar.sync 	0;
	setp.ne.s32 	%p42, %r2, 0;
	@%p42 bra 	$L__BB6_49;
	setp.gt.u64 	%p43, %rd19, 32;
	ld.shared.u32 	%r364, [_ZZN3cub18CUB_300001_SM_10006detail6reduce28DeviceReduceSingleTileKernelINS2_10policy_hubIiyN4cuda3std3__44plusIiEEE10Policy1000EN6thrust24THRUST_300001_SM_1000_NS6detail15normal_iteratorINSD_10device_ptrIiEEEEPiyS9_iiNS7_10__identityEEEvT0_T1_T2_T3_T4_T6_E12temp_storage+12];
	selp.b32 	%r365, %r364, 0, %p43;
	add.s32 	%r366, %r365, %r470;
	setp.gt.u64 	%p44, %rd19, 64;
	ld.shared.u32 	%r367, [_ZZN3cub18CUB_300001_SM_10006detail6reduce28DeviceReduceSingleTileKernelINS2_10policy_hubIiyN4cuda3std3__44plusIiEEE10Policy1000EN6thrust24THRUST_300001_SM_1000_NS6detail15normal_iteratorINSD_10device_ptrIiEEEEPiyS9_iiNS7_10__identityEEEvT0_T1_T2_T3_T4_T6_E12temp_storage+16];
	selp.b32 	%r368, %r367, 0, %p44;
	add.s32 	%r369, %r366, %r368;
	setp.gt.u64 	%p45, %rd19, 96;
	ld.shared.u32 	%r370, [_ZZN3cub18CUB_300001_SM_10006detail6reduce28DeviceReduceSingleTileKernelINS2_10policy_hubIiyN4cuda3std3__44plusIiEEE10Policy1000EN6thrust24THRUST_300001_SM_1000_NS6detail15normal_iteratorINSD_10device_ptrIiEEEEPiyS9_iiNS7_10__identityEEEvT0_T1_T2_T3_T4_T6_E12temp_storage+20];
	selp.b32 	%r371, %r370, 0, %p45;
	add.s32 	%r372, %r369, %r371;
	setp.gt.u64 	%p46, %rd19, 128;
	ld.shared.u32 	%r373, [_ZZN3cub18CUB_300001_SM_10006detail6reduce28DeviceReduceSingleTileKernelINS2_10policy_hubIiyN4cuda3std3__44plusIiEEE10Policy1000EN6thrust24THRUST_300001_SM_1000_NS6detail15normal_iteratorINSD_10device_ptrIiEEEEPiyS9_iiNS7_10__identityEEEvT0_T1_T2_T3_T4_T6_E12temp_storage+24];
	selp.b32 	%r374, %r373, 0, %p46;
	add.s32 	%r375, %r372, %r374;
	setp.gt.u64 	%p47, %rd19, 160;
	ld.shared.u32 	%r376, [_ZZN3cub18CUB_300001_SM_10006detail6reduce28DeviceReduceSingleTileKernelINS2_10policy_hubIiyN4cuda3std3__44plusIiEEE10Policy1000EN6thrust24THRUST_300001_SM_1000_NS6detail15normal_iteratorINSD_10device_ptrIiEEEEPiyS9_iiNS7_10__identityEEEvT0_T1_T2_T3_T4_T6_E12temp_storage+28];
	selp.b32 	%r377, %r376, 0, %p47;
	add.s32 	%r378, %r375, %r377;
	setp.gt.u64 	%p48, %rd19, 192;
	ld.shared.u32 	%r379, [_ZZN3cub18CUB_300001_SM_10006detail6reduce28DeviceReduceSingleTileKernelINS2_10policy_hubIiyN4cuda3std3__44plusIiEEE10Policy1000EN6thrust24THRUST_300001_SM_1000_NS6detail15normal_iteratorINSD_10device_ptrIiEEEEPiyS9_iiNS7_10__identityEEEvT0_T1_T2_T3_T4_T6_E12temp_storage+32];
	selp.b32 	%r380, %r379, 0, %p48;
	add.s32 	%r381, %r378, %r380;
	setp.gt.u64 	%p49, %rd19, 224;
	ld.shared.u32 	%r382, [_ZZN3cub18CUB_300001_SM_10006detail6reduce28DeviceReduceSingleTileKernelINS2_10policy_hubIiyN4cuda3std3__44plusIiEEE10Policy1000EN6thrust24THRUST_300001_SM_1000_NS6detail15normal_iteratorINSD_10device_ptrIiEEEEPiyS9_iiNS7_10__identityEEEvT0_T1_T2_T3_T4_T6_E12temp_storage+36];
	selp.b32 	%r383, %r382, 0, %p49;
	add.s32 	%r470, %r381, %r383;
	bra.uni 	$L__BB6_49;
$L__BB6_28:
	mov.u32 	%r43, %tid.x;
	cvt.u64.u32 	%rd6, %r43;
	mul.wide.u32 	%rd22, %r43, 4;
	add.s64 	%rd7, %rd2, %rd22;
	ld.global.u32 	%r82, [%rd7];
	ld.global.u32 	%r83, [%rd7+1024];
	ld.global.u32 	%r84, [%rd7+2048];
	ld.global.u32 	%r85, [%rd7+3072];
	ld.global.u32 	%r86, [%rd7+4096];
	ld.global.u32 	%r87, [%rd7+5120];
	ld.global.u32 	%r88, [%rd7+6144];
	ld.global.u32 	%r89, [%rd7+7168];
	ld.global.u32 	%r90, [%rd7+8192];
	ld.global.u32 	%r91, [%rd7+9216];
	ld.global.u32 	%r92, [%rd7+10240];
	ld.global.u32 	%r93, [%rd7+11264];
	ld.global.u32 	%r94, [%rd7+12288];
	ld.global.u32 	%r95, [%rd7+13312];
	ld.global.u32 	%r96, [%rd7+14336];
	ld.global.u32 	%r97, [%rd7+15360];
	add.s32 	%r98, %r83, %r82;
	add.s32 	%r99, %r84, %r98;
	add.s32 	%r100, %r85, %r99;
	add.s32 	%r101, %r86, %r100;
	add.s32 	%r102, %r87, %r101;
	add.s32 	%r103, %r88, %r102;
	add.s32 	%r104, %r89, %r103;
	add.s32 	%r105, %r90, %r104;
	add.s32 	%r106, %r91, %r105;
	add.s32 	%r107, %r92, %r106;
	add.s32 	%r108, %r93, %r107;
	add.s32 	%r109, %r94, %r108;
	add.s32 	%r110, %r95, %r109;
	add.s32 	%r111, %r96, %r110;
	add.s32 	%r469, %r97, %r111;
	add.s64 	%rd8, %rd19, -4096;
	setp.lt.u64 	%p3, %rd8, 4096;
	mov.b64 	%rd53, 4096;
	@%p3 bra 	$L__BB6_32;
	mov.b64 	%rd53, 4096;
$L__BB6_30:
	shl.b64 	%rd24, %rd53, 2;
	add.s64 	%rd25, %rd7, %rd24;
	ld.global.u32 	%r112, [%rd25];
	ld.global.u32 	%r113, [%rd25+1024];
	ld.global.u32 	%r114, [%rd25+2048];
	ld.global.u32 	%r115, [%rd25+3072];
	ld.global.u32 	%r116, [%rd25+4096];
	ld.global.u32 	%r117, [%rd25+5120];
	ld.global.u32 	%r118, [%rd25+6144];
	ld.global.u32 	%r119, [%rd25+7168];
	ld.global.u32 	%r120, [%rd25+8192];
	ld.global.u32 	%r121, [%rd25+9216];
	ld.global.u32 	%r122, [%rd25+10240];
	ld.global.u32 	%r123, [%rd25+11264];
	ld.global.u32 	%r124, [%rd25+12288];
	ld.global.u32 	%r125, [%rd25+13312];
	ld.global.u32 	%r126, [%rd25+14336];
	ld.global.u32 	%r127, [%rd25+15360];
	add.s32 	%r128, %r112, %r469;
	add.s32 	%r129, %r113, %r128;
	add.s32 	%r130, %r114, %r129;
	add.s32 	%r131, %r115, %r130;
	add.s32 	%r132, %r116, %r131;
	add.s32 	%r133, %r117, %r132;
	add.s32 	%r134, %r118, %r133;
	add.s32 	%r135, %r119, %r134;
	add.s32 	%r136, %r120, %r135;
	add.s32 	%r137, %r121, %r136;
	add.s32 	%r138, %r122, %r137;
	add.s32 	%r139, %r123, %r138;
	add.s32 	%r140, %r124, %r139;
	add.s32 	%r141, %r125, %r140;
	add.s32 	%r142, %r126, %r141;
	add.s32 	%r469, %r127, %r142;
	sub.s64 	%rd26, %rd19, %rd53;
	setp.lt.u64 	%p4, %rd26, 4096;
	@%p4 bra 	$L__BB6_45;
	add.s64 	%rd53, %rd53, 4096;
	setp.le.u64 	%p5, %rd53, %rd8;
	@%p5 bra 	$L__BB6_30;
$L__BB6_32:
	setp.le.u64 	%p6, %rd19, %rd53;
	cvt.u32.u64 	%r143, %rd53;
	cvt.u32.u64 	%r144, %rd19;
	sub.s32 	%r145, %r144, %r143;
	setp.ge.s32 	%p7, %r43, %r145;
	or.pred  	%p8, %p6, %p7;
	@%p8 bra 	$L__BB6_45;
	not.b32 	%r149, %r43;
	add.s32 	%r150, %r149, %r144;
	sub.s32 	%r152, %r150, %r143;
	shr.u32 	%r153, %r152, 8;
	add.s32 	%r48, %r153, 1;
	and.b32  	%r49, %r48, 15;
	setp.lt.u32 	%p9, %r152, 3840;
	mov.u32 	%r459, %r43;
	@%p9 bra 	$L__BB6_36;
	and.b32  	%r154, %r48, 33554416;
	neg.s32 	%r455, %r154;
	add.s64 	%rd27, %rd53, %rd6;
	shl.b64 	%rd28, %rd27, 2;
	add.s64 	%rd29, %rd28, %rd2;
	add.s64 	%rd54, %rd29, 8192;
	mov.u32 	%r459, %r43;
$L__BB6_35:
	.pragma "nounroll";
	ld.global.u32 	%r155, [%rd54+-8192];
	add.s32 	%r156, %r155, %r469;
	ld.global.u32 	%r157, [%rd54+-7168];
	add.s32 	%r158, %r157, %r156;
	ld.global.u32 	%r159, [%rd54+-6144];
	add.s32 	%r160, %r159, %r158;
	ld.global.u32 	%r161, [%rd54+-5120];
	add.s32 	%r162, %r161, %r160;
	ld.global.u32 	%r163, [%rd54+-4096];
	add.s32 	%r164, %r163, %r162;
	ld.global.u32 	%r165, [%rd54+-3072];
	add.s32 	%r166, %r165, %r164;
	ld.global.u32 	%r167, [%rd54+-2048];
	add.s32 	%r168, %r167, %r166;
	ld.global.u32 	%r169, [%rd54+-1024];
	add.s32 	%r170, %r169, %r168;
	ld.global.u32 	%r171, [%rd54];
	add.s32 	%r172, %r171, %r170;
	ld.global.u32 	%r173, [%rd54+1024];
	add.s32 	%r174, %r173, %r172;
	ld.global.u32 	%r175, [%rd54+2048];
	add.s32 	%r176, %r175, %r174;
	ld.global.u32 	%r177, [%rd54+3072];
	add.s32 	%r178, %r177, %r176;
	ld.global.u32 	%r179, [%rd54+4096];
	add.s32 	%r180, %r179, %r178;
	ld.global.u32 	%r181, [%rd54+5120];
	add.s32 	%r182, %r181, %r180;
	ld.global.u32 	%r183, [%rd54+6144];
	add.s32 	%r184, %r183, %r182;
	ld.global.u32 	%r185, [%rd54+7168];
	add.s32 	%r469, %r185, %r184;
	add.s32 	%r459, %r459, 4096;
	add.s32 	%r455, %r455, 16;
	add.s64 	%rd54, %rd54, 16384;
	setp.ne.s32 	%p10, %r455, 0;
	@%p10 bra 	$L__BB6_35;
$L__BB6_36:
	setp.eq.s32 	%p11, %r49, 0;
	@%p11 bra 	$L__BB6_45;
	and.b32  	%r60, %r48, 7;
	setp.lt.u32 	%p12, %r49, 8;
	@%p12 bra 	$L__BB6_39;
	cvt.u64.u32 	%rd30, %r459;
	add.s64 	%rd31, %rd53, %rd30;
	shl.b64 	%rd32, %rd31, 2;
	add.s64 	%rd33, %rd2, %rd32;
	ld.global.u32 	%r187, [%rd33];
	add.s32 	%r188, %r187, %r469;
	ld.global.u32 	%r189, [%rd33+1024];
	add.s32 	%r190, %r189, %r188;
	ld.global.u32 	%r191, [%rd33+2048];
	add.s32 	%r192, %r191, %r190;
	ld.global.u32 	%r193, [%rd33+3072];
	add.s32 	%r194, %r193, %r192;
	ld.global.u32 	%r195, [%rd33+4096];
	add.s32 	%r196, %r195, %r194;
	ld.global.u32 	%r197, [%rd33+5120];
	add.s32 	%r198, %r197, %r196;
	ld.global.u32 	%r199, [%rd33+6144];
	add.s32 	%r200, %r199, %r198;
	ld.global.u32 	%r201, [%rd33+7168];
	add.s32 	%r469, %r201, %r200;
	add.s32 	%r459, %r459, 2048;
$L__BB6_39:
	setp.eq.s32 	%p13, %r60, 0;
	@%p13 bra 	$L__BB6_45;
	and.b32  	%r66, %r48, 3;
	setp.lt.u32 	%p14, %r60, 4;
	@%p14 bra 	$L__BB6_42;
	cvt.u64.u32 	%rd34, %r459;
	add.s64 	%rd35, %rd53, %rd34;
	shl.b64 	%rd36, %rd35, 2;
	add.s64 	%rd37, %rd2, %rd36;
	ld.global.u32 	%r203, [%rd37];
	add.s32 	%r204, %r203, %r469;
	ld.global.u32 	%r205, [%rd37+1024];
	add.s32 	%r206, %r205, %r204;
	ld.global.u32 	%r207, [%rd37+2048];
	add.s32 	%r208, %r207, %r206;
	ld.global.u32 	%r209, [%rd37+3072];
	add.s32 	%r469, %r209, %r208;
	add.s32 	%r459, %r459, 1024;
$L__BB6_42:
	setp.eq.s32 	%p15, %r66, 0;
	@%p15 bra 	$L__BB6_45;
	cvt.u64.u32 	%rd38, %r459;
	add.s64 	%rd39, %rd53, %rd38;
	shl.b64 	%rd40, %rd39, 2;
	add.s64 	%rd55, %rd2, %rd40;
	neg.s32 	%r467, %r66;
$L__BB6_44:
	.pragma "nounroll";
	ld.global.u32 	%r210, [%rd55];
	add.s32 	%r469, %r210, %r469;
	add.s64 	%rd55, %rd55, 1024;
	add.s32 	%r467, %r467, 1;
	setp.ne.s32 	%p16, %r467, 0;
	@%p16 bra 	$L__BB6_44;
$L__BB6_45:
	// begin inline asm
	mov.u32 %r211, %laneid;
	// end inline asm
	mov.b32 	%r214, 1;
	mov.b32 	%r235, 31;
	mov.b32 	%r236, -1;
	// begin inline asm
	shfl.sync.down.b32 %r212, %r469, %r214, %r235, %r236;
	// end inline asm
	setp.gt.s32 	%p17, %r211, 30;
	selp.b32 	%r237, 0, %r212, %p17;
	add.s32 	%r218, %r237, %r469;
	mov.b32 	%r219, 2;
	// begin inline asm
	shfl.sync.down.b32 %r217, %r218, %r219, %r235, %r236;
	// end inline asm
	setp.gt.s32 	%p18, %r211, 29;
	selp.b32 	%r238, 0, %r217, %p18;
	add.s32 	%r223, %r218, %r238;
	mov.b32 	%r224, 4;
	// begin inline asm
	shfl.sync.down.b32 %r222, %r223, %r224, %r235, %r236;
	// end inline asm
	setp.gt.s32 	%p19, %r211, 27;
	selp.b32 	%r239, 0, %r222, %p19;
	add.s32 	%r228, %r223, %r239;
	mov.b32 	%r229, 8;
	// begin inline asm
	shfl.sync.down.b32 %r227, %r228, %r229, %r235, %r236;
	// end inline asm
	setp.gt.s32 	%p20, %r211, 23;
	selp.b32 	%r240, 0, %r227, %p20;
	add.s32 	%r233, %r228, %r240;
	mov.b32 	%r234, 16;
	// begin inline asm
	shfl.sync.down.b32 %r232, %r233, %r234, %r235, %r236;
	// end inline asm
	setp.gt.s32 	%p21, %r211, 15;
	selp.b32 	%r241, 0, %r232, %p21;
	add.s32 	%r470, %r233, %r241;
	setp.ne.s32 	%p22, %r211, 0;
	@%p22 bra 	$L__BB6_47;
	shr.u32 	%r242, %r43, 3;
	and.b32  	%r243, %r242, 124;
	mov.u32 	%r244, _ZZN3cub18CUB_300001_SM_10006detail6reduce28DeviceReduceSingleTileKernelINS2_10policy_hubIiyN4cuda3std3__44plusIiEEE10Policy1000EN6thrust24THRUST_300001_SM_1000_NS6detail15normal_iteratorINSD_10device_ptrIiEEEEPiyS9_iiNS7_10__identityEEEvT0_T1_T2_T3_T4_T6_E12temp_storage;
	add.s32 	%r245, %r244, %r243;
	st.shared.u32 	[%r245+8], %r470;
$L__BB6_47:
	bar.sync 	0;
	setp.ne.s32 	%p23, %r43, 0;
	@%p23 bra 	$L__BB6_49;
	ld.shared.u32 	%r246, [_ZZN3cub18CUB_300001_SM_10006detail6reduce28DeviceReduceSingleTileKernelINS2_10policy_hubIiyN4cuda3std3__44plusIiEEE10Policy1000EN6thrust24THRUST_300001_SM_1000_NS6detail15normal_iteratorINSD_10device_ptrIiEEEEPiyS9_iiNS7_10__identityEEEvT0_T1_T2_T3_T4_T6_E12temp_storage+12];
	add.s32 	%r247, %r246, %r470;
	ld.shared.u32 	%r248, [_ZZN3cub18CUB_300001_SM_10006detail6reduce28DeviceReduceSingleTileKernelINS2_10policy_hubIiyN4cuda3std3__44plusIiEEE10Policy1000EN6thrust24THRUST_300001_SM_1000_NS6detail15normal_iteratorINSD_10device_ptrIiEEEEPiyS9_iiNS7_10__identityEEEvT0_T1_T2_T3_T4_T6_E12temp_storage+16];
	add.s32 	%r249, %r247, %r248;
	ld.shared.u32 	%r250, [_ZZN3cub18CUB_300001_SM_10006detail6reduce28DeviceReduceSingleTileKernelINS2_10policy_hubIiyN4cuda3std3__44plusIiEEE10Policy1000EN6thrust24THRUST_300001_SM_1000_NS6detail15normal_iteratorINSD_10device_ptrIiEEEEPiyS9_iiNS7_10__identityEEEvT0_T1_T2_T3_T4_T6_E12temp_storage+20];
	add.s32 	%r251, %r249, %r250;
	ld.shared.u32 	%r252, [_ZZN3cub18CUB_300001_SM_10006detail6reduce28DeviceReduceSingleTileKernelINS2_10policy_hubIiyN4cuda3std3__44plusIiEEE10Policy1000EN6thrust24THRUST_300001_SM_1000_NS6detail15normal_iteratorINSD_10device_ptrIiEEEEPiyS9_iiNS7_10__identityEEEvT0_T1_T2_T3_T4_T6_E12temp_storage+24];
	add.s32 	%r253, %r251, %r252;
	ld.shared.u32 	%r254, [_ZZN3cub18CUB_300001_SM_10006detail6reduce28DeviceReduceSingleTileKernelINS2_10policy_hubIiyN4cuda3std3__44plusIiEEE10Policy1000EN6thrust24THRUST_300001_SM_1000_NS6detail15normal_iteratorINSD_10device_ptrIiEEEEPiyS9_iiNS7_10__identityEEEvT0_T1_T2_T3_T4_T6_E12temp_storage+28];
	add.s32 	%r255, %r253, %r254;
	ld.shared.u32 	%r256, [_ZZN3cub18CUB_300001_SM_10006detail6reduce28DeviceReduceSingleTileKernelINS2_10policy_hubIiyN4cuda3std3__44plusIiEEE10Policy1000EN6thrust24THRUST_300001_SM_1000_NS6detail15normal_iteratorINSD_10device_ptrIiEEEEPiyS9_iiNS7_10__identityEEEvT0_T1_T2_T3_T4_T6_E12temp_storage+32];
	add.s32 	%r257, %r255, %r256;
	ld.shared.u32 	%r258, [_ZZN3cub18CUB_300001_SM_10006detail6reduce28DeviceReduceSingleTileKernelINS2_10policy_hubIiyN4cuda3std3__44plusIiEEE10Policy1000EN6thrust24THRUST_300001_SM_1000_NS6detail15normal_iteratorINSD_10device_ptrIiEEEEPiyS9_iiNS7_10__identityEEEvT0_T1_T2_T3_T4_T6_E12temp_storage+36];
	add.s32 	%r470, %r257, %r258;
$L__BB6_49:
	mov.u32 	%r432, %tid.x;
	setp.ne.s32 	%p57, %r432, 0;
	@%p57 bra 	$L__BB6_51;
	add.s32 	%r433, %r470, %r81;
	st.global.u32 	[%rd1], %r433;
$L__BB6_51:
	ret;

}
	// .globl	_ZN3cub18CUB_300001_SM_10006detail6reduce18DeviceReduceKernelINS2_10policy_hubIiyN4cuda3std3__44plusIiEEE10Policy1000EN6thrust24THRUST_300001_SM_1000_NS6detail15normal_iteratorINSD_10device_ptrIiEEEEyS9_iNS7_10__identityEEEvT0_PT3_T1_NS0_13GridEvenShareISN_EET2_T4_
.visible .entry _ZN3cub18CUB_300001_SM_10006detail6reduce18DeviceReduceKernelINS2_10policy_hubIiyN4cuda3std3__44plusIiEEE10Policy1000EN6thrust24THRUST_300001_SM_1000_NS6detail15normal_iteratorINSD_10device_ptrIiEEEEyS9_iNS7_10__identityEEEvT0_PT3_T1_NS0_13GridEvenShareISN_EET2_T4_(
	.param .align 8 .b8 _ZN3cub18CUB_300001_SM_10006detail6reduce18DeviceReduceKernelINS2_10policy_hubIiyN4cuda3std3__44plusIiEEE10Policy1000EN6thrust24THRUST_300001_SM_1000_NS6detail15normal_iteratorINSD_10device_ptrIiEEEEyS9_iNS7_10__identityEEEvT0_PT3_T1_NS0_13GridEvenShareISN_EET2_T4__param_0[8],
	.param .u64 .ptr .align 1 _ZN3cub18CUB_300001_SM_10006detail6reduce18DeviceReduceKernelINS2_10policy_hubIiyN4cuda3std3__44plusIiEEE10Policy1000EN6thrust24THRUST_300001_SM_1000_NS6detail15normal_iteratorINSD_10device_ptrIiEEEEyS9_iNS7_10__identityEEEvT0_PT3_T1_NS0_13GridEvenShareISN_EET2_T4__param_1,
	.param .u64 _ZN3cub18CUB_300001_SM_10006detail6reduce18DeviceReduceKernelINS2_10policy_hubIiyN4cuda3std3__44plusIiEEE10Policy1000EN6thrust24THRUST_300001_SM_1000_NS6detail15normal_iteratorINSD_10device_ptrIiEEEEyS9_iNS7_10__identityEEEvT0_PT3_T1_NS0_13GridEvenShareISN_EET2_T4__param_2,
	.param .align 8 .b8 _ZN3cub18CUB_300001_SM_10006detail6reduce18DeviceReduceKernelINS2_10policy_hubIiyN4cuda3std3__44plusIiEEE10Policy1000EN6thrust24THRUST_300001_SM_1000_NS6detail15normal_iteratorINSD_10device_ptrIiEEEEyS9_iNS7_10__identityEEEvT0_PT3_T1_NS0_13GridEvenShareISN_EET2_T4__param_3[72],
	.param .align 1 .b8 _ZN3cub18CUB_300001_SM_10006detail6reduce18DeviceReduceKernelINS2_10policy_hubIiyN4cuda3std3__44plusIiEEE10Policy1000EN6thrust24THRUST_300001_SM_1000_NS6detail15normal_iteratorINSD_10device_ptrIiEEEEyS9_iNS7_10__identityEEEvT0_PT3_T1_NS0_13GridEvenShareISN_EET2_T4__param_4[1],
	.param .align 1 .b8 _ZN3cub18CUB_300001_SM_10006detail6reduce18DeviceReduceKernelINS2_10policy_hubIiyN4cuda3std3__44plusIiEEE10Policy1000EN6thrust24THRUST_300001_SM_1000_NS6detail15normal_iteratorINSD_10device_ptrIiEEEEyS9_iNS7_10__identityEEEvT0_PT3_T1_NS0_13GridEvenShareISN_EET2_T4__param_5[1]
)
.maxntid 256
{
	.reg .pred 	%p<57>;
	.reg .b16 	%rs<4>;
	.reg .b32 	%r<502>;
	.reg .b64 	%rd<78>;
	// demoted variable
	.shared .align 4 .b8 _ZZN3cub18CUB_300001_SM_10006detail6reduce18DeviceReduceKernelINS2_10policy_hubIiyN4cuda3std3__44plusIiEEE10Policy1000EN6thrust24THRUST_300001_SM_1000_NS6detail15normal_iteratorINSD_10device_ptrIiEEEEyS9_iNS7_10__identityEEEvT0_PT3_T1_NS0_13GridEvenShareISN_EET2_T4_E12temp_storage[44];
	ld.param.u64 	%rd1, [_ZN3cub18CUB_300001_SM_10006detail6reduce18DeviceReduceKernelINS2_10policy_hubIiyN4cuda3std3__44plusIiEEE10Policy1000EN6thrust24THRUST_300001_SM_1000_NS6detail15normal_iteratorINSD_10device_ptrIiEEEEyS9_iNS7_10__identityEEEvT0_PT3_T1_NS0_13GridEvenShareISN_EET2_T4__param_3+32];
	ld.param.u32 	%r1, [_ZN3cub18CUB_300001_SM_10006detail6reduce18DeviceReduceKernelINS2_10policy_hubIiyN4cuda3std3__44plusIiEEE10Policy1000EN6thrust24THRUST_300001_SM_1000_NS6detail15normal_iteratorINSD_10device_ptrIiEEEEyS9_iNS7_10__identityEEEvT0_PT3_T1_NS0_13GridEvenShareISN_EET2_T4__param_3+40];
	ld.param.u64 	%rd25, [_ZN3cub18CUB_300001_SM_10006detail6reduce18DeviceReduceKernelINS2_10policy_hubIiyN4cuda3std3__44plusIiEEE10Policy1000EN6thrust24THRUST_300001_SM_1000_NS6detail15normal_iteratorINSD_10device_ptrIiEEEEyS9_iNS7_10__identityEEEvT0_PT3_T1_NS0_13GridEvenShareISN_EET2_T4__param_0];
	cvta.to.global.u64 	%rd2, %rd25;
	mov.u32 	%r2, %ctaid.x;
	shl.b32 	%r88, %r1, 12;
	cvt.s64.s32 	%rd3, %r88;
	shl.b32 	%r89, %r2, 12;
	cvt.u64.u32 	%rd4, %r89;
	sub.s64 	%rd5, %rd1, %rd4;
	setp.gt.u64 	%p1, %rd5, 4095;
	@%p1 bra 	$L__BB7_25;
	cvt.u32.u64 	%r287, %rd4;
	cvt.u32.u64 	%r3, %rd1;
	sub.s32 	%r4, %r3, %r287;
	mov.u32 	%r5, %tid.x;
	setp.ge.s32 	%p23, %r5, %r4;
	mov.b32 	%r482, 0;
	mov.u32 	%r471, %r5;
	@%p23 bra 	$L__BB7_3;
	add.s32 	%r289, %r287, %r5;
	mul.wide.u32 	%rd51, %r289, 4;
	add.s64 	%rd52, %rd2, %rd51;
	ld.global.u32 	%r482, [%rd52];
	add.s32 	%r471, %r5, 256;
$L__BB7_3:
	setp.ge.s32 	%p24, %r471, %r4;
	@%p24 bra 	$L__BB7_16;
	not.b32 	%r292, %r471;
	add.s32 	%r293, %r292, %r3;
	sub.s32 	%r294, %r293, %r287;
	shr.u32 	%r295, %r294, 8;
	add.s32 	%r10, %r295, 1;
	and.b32  	%r11, %r10, 15;
	setp.lt.u32 	%p25, %r294, 3840;
	@%p25 bra 	$L__BB7_7;
	and.b32  	%r296, %r10, 33554416;
	neg.s32 	%r467, %r296;
	mul.wide.u32 	%rd53, %r2, 16384;
	mul.wide.u32 	%rd54, %r471, 4;
	or.b64  	%rd55, %rd53, %rd54;
	add.s64 	%rd56, %rd55, %rd2;
	add.s64 	%rd72, %rd56, 8192;
$L__BB7_6:
	.pragma "nounroll";
	ld.global.u32 	%r297, [%rd72+-8192];
	add.s32 	%r298, %r297, %r482;
	ld.global.u32 	%r299, [%rd72+-7168];
	add.s32 	%r300, %r299, %r298;
	ld.global.u32 	%r301, [%rd72+-6144];
	add.s32 	%r302, %r301, %r300;
	ld.global.u32 	%r303, [%rd72+-5120];
	add.s32 	%r304, %r303, %r302;
	ld.global.u32 	%r305, [%rd72+-4096];
	add.s32 	%r306, %r305, %r304;
	ld.global.u32 	%r307, [%rd72+-3072];
	add.s32 	%r308, %r307, %r306;
	ld.global.u32 	%r309, [%rd72+-2048];
	add.s32 	%r310, %r309, %r308;
	ld.global.u32 	%r311, [%rd72+-1024];
	add.s32 	%r312, %r311, %r310;
	ld.global.u32 	%r313, [%rd72];
	add.s32 	%r314, %r313, %r312;
	ld.global.u32 	%r315, [%rd72+1024];
	add.s32 	%r316, %r315, %r314;
	ld.global.u32 	%r317, [%rd72+2048];
	add.s32 	%r318, %r317, %r316;
	ld.global.u32 	%r319, [%rd72+3072];
	add.s32 	%r320, %r319, %r318;
	ld.global.u32 	%r321, [%rd72+4096];
	add.s32 	%r322, %r321, %r320;
	ld.global.u32 	%r323, [%rd72+5120];
	add.s32 	%r324, %r323, %r322;
	ld.global.u32 	%r325, [%rd72+6144];
	add.s32 	%r326, %r325, %r324;
	ld.global.u32 	%r327, [%rd72+7168];
	add.s32 	%r482, %r327, %r326;
	add.s32 	%r471, %r471, 4096;
	add.s32 	%r467, %r467, 16;
	add.s64 	%rd72, %rd72, 16384;
	setp.ne.s32 	%p26, %r467, 0;
	@%p26 bra 	$L__BB7_6;
$L__BB7_7:
	setp.eq.s32 	%p27, %r11, 0;
	@%p27 bra 	$L__BB7_16;
	and.b32  	%r22, %r10, 7;
	setp.lt.u32 	%p28, %r11, 8;
	@%p28 bra 	$L__BB7_10;
	cvt.s64.s32 	%rd57, %r471;
	add.s64 	%rd58, %rd57, %rd4;
	shl.b64 	%rd59, %rd58, 2;
	add.s64 	%rd60, %rd2, %rd59;
	ld.global.u32 	%r329, [%rd60];
	add.s32 	%r330, %r329, %r482;
	ld.global.u32 	%r331, [%rd60+1024];
	add.s32 	%r332, %r331, %r330;
	ld.global.u32 	%r333, [%rd60+2048];
	add.s32 	%r334, %r333, %r332;
	ld.global.u32 	%r335, [%rd60+3072];
	add.s32 	%r336, %r335, %r334;
	ld.global.u32 	%r337, [%rd60+4096];
	add.s32 	%r338, %r337, %r336;
	ld.global.u32 	%r339, [%rd60+5120];
	add.s32 	%r340, %r339, %r338;
	ld.global.u32 	%r341, [%rd60+6144];
	add.s32 	%r342, %r341, %r340;
	ld.global.u32 	%r343, [%rd60+7168];
	add.s32 	%r482, %r343, %r342;
	add.s32 	%r471, %r471, 2048;
$L__BB7_10:
	setp.eq.s32 	%p29, %r22, 0;
	@%p29 bra 	$L__BB7_16;
	and.b32  	%r28, %r10, 3;
	setp.lt.u32 	%p30, %r22, 4;
	@%p30 bra 	$L__BB7_13;
	cvt.s64.s32 	%rd61, %r471;
	add.s64 	%rd62, %rd61, %rd4;
	shl.b64 	%rd63, %rd62, 2;
	add.s64 	%rd64, %rd2, %rd63;
	ld.global.u32 	%r345, [%rd64];
	add.s32 	%r346, %r345, %r482;
	ld.global.u32 	%r347, [%rd64+1024];
	add.s32 	%r348, %r347, %r346;
	ld.global.u32 	%r349, [%rd64+2048];
	add.s32 	%r350, %r349, %r348;
	ld.global.u32 	%r351, [%rd64+3072];
	add.s32 	%r482, %r351, %r350;
	add.s32 	%r471, %r471, 1024;
$L__BB7_13:
	setp.eq.s32 	%p31, %r28, 0;
	@%p31 bra 	$L__BB7_16;
	mul.wide.u32 	%rd65, %r2, 16384;
	add.s64 	%rd9, %rd2, %rd65;
	neg.s32 	%r479, %r28;
$L__BB7_15:
	.pragma "nounroll";
	mul.wide.s32 	%rd66, %r471, 4;
	add.s64 	%rd67, %rd9, %rd66;
	ld.global.u32 	%r352, [%rd67];
	add.s32 	%r482, %r352, %r482;
	add.s32 	%r471, %r471, 256;
	add.s32 	%r479, %r479, 1;
	setp.ne.s32 	%p32, %r479, 0;
	@%p32 bra 	$L__BB7_15;
$L__BB7_16:
	setp.lt.s32 	%p33, %r4, 256;
	@%p33 bra 	$L__BB7_21;
	// begin inline asm
	mov.u32 %r416, %laneid;
	// end inline asm
	mov.b32 	%r419, 1;
	mov.b32 	%r440, 31;
	mov.b32 	%r441, -1;
	// begin inline asm
	shfl.sync.down.b32 %r417, %r482, %r419, %r440, %r441;
	// end inline asm
	setp.gt.s32 	%p49, %r416, 30;
	selp.b32 	%r442, 0, %r417, %p49;
	add.s32 	%r423, %r442, %r482;
	mov.b32 	%r424, 2;
	// begin inline asm
	shfl.sync.down.b32 %r422, %r423, %r424, %r440, %r441;
	// end inline asm
	setp.gt.s32 	%p50, %r416, 29;
	selp.b32 	%r443, 0, %r422, %p50;
	add.s32 	%r428, %r423, %r443;
	mov.b32 	%r429, 4;
	// begin inline asm
	shfl.sync.down.b32 %r427, %r428, %r429, %r440, %r441;
	// end inline asm
	setp.gt.s32 	%p51, %r416, 27;
	selp.b32 	%r444, 0, %r427, %p51;
	add.s32 	%r433, %r428, %r444;
	mov.b32 	%r434, 8;
	// begin inline asm
	shfl.sync.down.b32 %r432, %r433, %r434, %r440, %r441;
	// end inline asm
	setp.gt.s32 	%p52, %r416, 23;
	selp.b32 	%r445, 0, %r432, %p52;
	add.s32 	%r438, %r433, %r445;
	mov.b32 	%r439, 16;
	// begin inline asm
	shfl.sync.down.b32 %r437, %r438, %r439, %r440, %r441;
	// end inline asm
	setp.gt.s32 	%p53, %r416, 15;
	selp.b32 	%r446, 0, %r437, %p53;
	add.s32 	%r501, %r438, %r446;
	setp.ne.s32 	%p54, %r416, 0;
	@%p54 bra 	$L__BB7_19;
	shr.u32 	%r447, %r5, 3;
	and.b32  	%r448, %r447, 124;
	mov.u32 	%r449, _ZZN3cub18CUB_300001_SM_10006detail6reduce18DeviceReduceKernelINS2_10policy_hubIiyN4cuda3std3__44plusIiEEE10Policy1000EN6thrust24THRUST_300001_SM_1000_NS6detail15normal_iteratorINSD_10device_ptrIiEEEEyS9_iNS7_10__identityEEEvT0_PT3_T1_NS0_13GridEvenShareISN_EET2_T4_E12temp_storage;
	add.s32 	%r450, %r449, %r448;
	st.shared.u32 	[%r450+8], %r501;
$L__BB7_19:
	bar.sync 	0;
	setp.ne.s32 	%p55, %r5, 0;
	@%p55 bra 	$L__BB7_46;
	ld.shared.u32 	%r451, [_ZZN3cub18CUB_300001_SM_10006detail6reduce18DeviceReduceKernelINS2_10policy_hubIiyN4cuda3std3__44plusIiEEE10Policy1000EN6thrust24THRUST_300001_SM_1000_NS6detail15normal_iteratorINSD_10device_ptrIiEEEEyS9_iNS7_10__identityEEEvT0_PT3_T1_NS0_13GridEvenShareISN_EET2_T4_E12temp_storage+12];
	add.s32 	%r452, %r451, %r501;
	ld.shared.u32 	%r453, [_ZZN3cub18CUB_300001_SM_10006detail6reduce18DeviceReduceKernelINS2_10policy_hubIiyN4cuda3std3__44plusIiEEE10Policy1000EN6thrust24THRUST_300001_SM_1000_NS6detail15normal_iteratorINSD_10device_ptrIiEEEEyS9_iNS7_10__identityEEEvT0_PT3_T1_NS0_13GridEvenShareISN_EET2_T4_E12temp_storage+16];
	add.s32 	%r454, %r452, %r453;
	ld.shared.u32 	%r455, [_ZZN3cub18CUB_300001_SM_10006detail6reduce18DeviceReduceKernelINS2_10policy_hubIiyN4cuda3std3__44plusIiEEE10Policy1000EN6thrust24THRUST_300001_SM_1000_NS6detail15normal_iteratorINSD_10device_ptrIiEEEEyS9_iNS7_10__identityEEEvT0_PT3_T1_NS0_13GridEvenShareISN_EET2_T4_E12temp_storage+20];
	add.s32 	%r456, %r454, %r455;
	ld.shared.u32 	%r457, [_ZZN3cub18CUB_300001_SM_10006detail6reduce18DeviceReduceKernelINS2_10policy_hubIiyN4cuda3std3__44plusIiEEE10Policy1000EN6thrust24THRUST_300001_SM_1000_NS6detail15normal_iteratorINSD_10device_ptrIiEEEEyS9_iNS7_10__identityEEEvT0_PT3_T1_NS0_13GridEvenShareISN_EET2_T4_E12temp_storage+24];
	add.s32 	%r458, %r456, %r457;
	ld.shared.u32 	%r459, [_ZZN3cub18CUB_300001_SM_10006detail6reduce18DeviceReduceKernelINS2_10policy_hubIiyN4cuda3std3__44plusIiEEE10Policy1000EN6thrust24THRUST_300001_SM_1000_NS6detail15normal_iteratorINSD_10device_ptrIiEEEEyS9_iNS7_10__identityEEEvT0_PT3_T1_NS0_13GridEvenShareISN_EET2_T4_E12temp_storage+28];
	add.s32 	%r460, %r458, %r459;
	ld.shared.u32 	%r461, [_ZZN3cub18CUB_300001_SM_10006detail6reduce18DeviceReduceKernelINS2_10policy_hubIiyN4cuda3std3__44plusIiEEE10Policy1000EN6thrust24THRUST_300001_SM_1000_NS6detail15normal_iteratorINSD_10device_ptrIiEEEEyS9_iNS7_10__identityEEEvT0_PT3_T1_NS0_13GridEvenShareISN_EET2_T4_E12temp_storage+32];
	add.s32 	%r462, %r460, %r461;
	ld.shared.u32 	%r463, [_ZZN3cub18CUB_300001_SM_10006detail6reduce18DeviceReduceKernelINS2_10policy_hubIiyN4cuda3std3__44plusIiEEE10Policy1000EN6thrust24THRUST_300001_SM_1000_NS6detail15normal_iteratorINSD_10device_ptrIiEEEEyS9_iNS7_10__identityEEEvT0_PT3_T1_NS0_13GridEvenShareISN_EET2_T4_E12temp_storage+36];
	add.s32 	%r501, %r462, %r463;
	bra.uni 	$L__BB7_46;
$L__BB7_21:
	// begin inline asm
	mov.u32 %r353, %laneid;
	// end inline asm
	and.b32  	%r379, %r5, 992;
	add.s32 	%r380, %r379, 32;
	setp.gt.s32 	%p34, %r380, %r4;
	not.b32 	%r381, %r379;
	add.s32 	%r382, %r4, %r381;
	selp.b32 	%r377, %r382, 31, %p34;
	mov.b32 	%r356, 1;
	mov.b32 	%r378, -1;
	// begin inline asm
	shfl.sync.down.b32 %r354, %r482, %r356, %r377, %r378;
	// end inline asm
	setp.lt.s32 	%p35, %r353, %r377;
	selp.b32 	%r383, %r354, 0, %p35;
	add.s32 	%r360, %r383, %r482;
	mov.b32 	%r361, 2;
	// begin inline asm
	shfl.sync.down.b32 %r359, %r360, %r361, %r377, %r378;
	// end inline asm
	add.s32 	%r384, %r353, 2;
	setp.gt.s32 	%p36, %r384, %r377;
	selp.b32 	%r385, 0, %r359, %p36;
	add.s32 	%r365, %r360, %r385;
	mov.b32 	%r366, 4;
	// begin inline asm
	shfl.sync.down.b32 %r364, %r365, %r366, %r377, %r378;
	// end inline asm
	add.s32 	%r386, %r353, 4;
	setp.gt.s32 	%p37, %r386, %r377;
	selp.b32 	%r387, 0, %r364, %p37;
	add.s32 	%r370, %r365, %r387;
	mov.b32 	%r371, 8;
	// begin inline asm
	shfl.sync.down.b32 %r369, %r370, %r371, %r377, %r378;
	// end inline asm
	add.s32 	%r388, %r353, 8;
	setp.gt.s32 	%p38, %r388, %r377;
	selp.b32 	%r389, 0, %r369, %p38;
	add.s32 	%r375, %r370, %r389;
	mov.b32 	%r376, 16;
	// begin inline asm
	shfl.sync.down.b32 %r374, %r375, %r376, %r377, %r378;
	// end inline asm
	add.s32 	%r390, %r353, 16;
	setp.gt.s32 	%p39, %r390, %r377;
	selp.b32 	%r391, 0, %r374, %p39;
	add.s32 	%r501, %r375, %r391;
	setp.ne.s32 	%p40, %r353, 0;
	@%p40 bra 	$L__BB7_23;
	shr.u32 	%r392, %r5, 3;
	and.b32  	%r393, %r392, 124;
	mov.u32 	%r394, _ZZN3cub18CUB_300001_SM_10006detail6reduce18DeviceReduceKernelINS2_10policy_hubIiyN4cuda3std3__44plusIiEEE10Policy1000EN6thrust24THRUST_300001_SM_1000_NS6detail15normal_iteratorINSD_10device_ptrIiEEEEyS9_iNS7_10__identityEEEvT0_PT3_T1_NS0_13GridEvenShareISN_EET2_T4_E12temp_storage;
	add.s32 	%r395, %r394, %r393;
	st.shared.u32 	[%r395+8], %r501;
$L__BB7_23:
	bar.sync 	0;
	setp.ne.s32 	%p41, %r5, 0;
	@%p41 bra 	$L__BB7_46;
	setp.gt.s32 	%p42, %r4, 32;
	ld.shared.u32 	%r396, [_ZZN3cub18CUB_300001_SM_10006detail6reduce18DeviceReduceKernelINS2_10policy_hubIiyN4cuda3std3__44plusIiEEE10Policy1000EN6thrust24THRUST_300001_SM_1000_NS6detail15normal_iteratorINSD_10device_ptrIiEEEEyS9_iNS7_10__identityEEEvT0_PT3_T1_NS0_13GridEvenShareISN_EET2_T4_E12temp_storage+12];
	selp.b32 	%r397, %r396, 0, %p42;
	add.s32 	%r398, %r397, %r501;
	setp.gt.s32 	%p43, %r4, 64;
	ld.shared.u32 	%r399, [_ZZN3cub18CUB_300001_SM_10006detail6reduce18DeviceReduceKernelINS2_10policy_hubIiyN4cuda3std3__44plusIiEEE10Policy1000EN6thrust24THRUST_300001_SM_1000_NS6detail15normal_iteratorINSD_10device_ptrIiEEEEyS9_iNS7_10__identityEEEvT0_PT3_T1_NS0_13GridEvenShareISN_EET2_T4_E12temp_storage+16];
	selp.b32 	%r400, %r399, 0, %p43;
	add.s32 	%r401, %r398, %r400;
	setp.gt.s32 	%p44, %r4, 96;
	ld.shared.u32 	%r402, [_ZZN3cub18CUB_300001_SM_10006detail6reduce18DeviceReduceKernelINS2_10policy_hubIiyN4cuda3std3__44plusIiEEE10Policy1000EN6thrust24THRUST_300001_SM_1000_NS6detail15normal_iteratorINSD_10device_ptrIiEEEEyS9_iNS7_10__identityEEEvT0_PT3_T1_NS0_13GridEvenShareISN_EET2_T4_E12temp_storage+20];
	selp.b32 	%r403, %r402, 0, %p44;
	add.s32 	%r404, %r401, %r403;
	setp.gt.s32 	%p45, %r4, 128;
	ld.shared.u32 	%r405, [_ZZN3cub18CUB_300001_SM_10006detail6reduce18DeviceReduceKernelINS2_10policy_hubIiyN4cuda3std3__44plusIiEEE10Policy1000EN6thrust24THRUST_300001_SM_1000_NS6detail15normal_iteratorINSD_10device_ptrIiEEEEyS9_iNS7_10__identityEEEvT0_PT3_T1_NS0_13GridEvenShareISN_EET2_T4_E12temp_storage+24];
	selp.b32 	%r406, %r405, 0, %p45;
	add.s32 	%r407, %r404, %r406;
	setp.gt.s32 	%p46, %r4, 160;
	ld.shared.u32 	%r408, [_ZZN3cub18CUB_300001_SM_10006detail6reduce18DeviceReduceKernelINS2_10policy_hubIiyN4cuda3std3__44plusIiEEE10Policy1000EN6thrust24THRUST_300001_SM_1000_NS6detail15normal_iteratorINSD_10device_ptrIiEEEEyS9_iNS7_10__identityEEEvT0_PT3_T1_NS0_13GridEvenShareISN_EET2_T4_E12temp_storage+28];
	selp.b32 	%r409, %r408, 0, %p46;
	add.s32 	%r410, %r407, %r409;
	setp.gt.s32 	%p47, %r4, 192;
	ld.shared.u32 	%r411, [_ZZN3cub18CUB_300001_SM_10006detail6reduce18DeviceReduceKernelINS2_10policy_hubIiyN4cuda3std3__44plusIiEEE10Policy1000EN6thrust24THRUST_300001_SM_1000_NS6detail15normal_iteratorINSD_10device_ptrIiEEEEyS9_iNS7_10__identityEEEvT0_PT3_T1_NS0_13GridEvenShareISN_EET2_T4_E12temp_storage+32];
	selp.b32 	%r412, %r411, 0, %p47;
	add.s32 	%r413, %r410, %r412;
	setp.gt.s32 	%p48, %r4, 224;
	ld.shared.u32 	%r414, [_ZZN3cub18CUB_300001_SM_10006detail6reduce18DeviceReduceKernelINS2_10policy_hubIiyN4cuda3std3__44plusIiEEE10Policy1000EN6thrust24THRUST_300001_SM_1000_NS6detail15normal_iteratorINSD_10device_ptrIiEEEEyS9_iNS7_10__identityEEEvT0_PT3_T1_NS0_13GridEvenShareISN_EET2_T4_E12temp_storage+36];
	selp.b32 	%r415, %r414, 0, %p48;
	add.s32 	%r501, %r413, %r415;
	bra.uni 	$L__BB7_46;
$L__BB7_25:
	cvt.u32.u64 	%r90, %rd4;
	mov.u32 	%r46, %tid.x;
	add.s32 	%r91, %r46, %r90;
	mul.wide.u32 	%rd26, %r91, 4;
	add.s64 	%rd27, %rd2, %rd26;
	ld.global.u32 	%r92, [%rd27];
	ld.global.u32 	%r93, [%rd27+1024];
	ld.global.u32 	%r94, [%rd27+2048];
	ld.global.u32 	%r95, [%rd27+3072];
	ld.global.u32 	%r96, [%rd27+4096];
	ld.global.u32 	%r97, [%rd27+5120];
	ld.global.u32 	%r98, [%rd27+6144];
	ld.global.u32 	%r99, [%rd27+7168];
	ld.global.u32 	%r100, [%rd27+8192];
	ld.global.u32 	%r101, [%rd27+9216];
	ld.global.u32 	%r102, [%rd27+10240];
	ld.global.u32 	%r103, [%rd27+11264];
	ld.global.u32 	%r104, [%rd27+12288];
	ld.global.u32 	%r105, [%rd27+13312];
	ld.global.u32 	%r106, [%rd27+14336];
	ld.global.u32 	%r107, [%rd27+15360];
	add.s32 	%r108, %r93, %r92;
	add.s32 	%r109, %r94, %r108;
	add.s32 	%r110, %r95, %r109;
	add.s32 	%r111, %r96, %r110;
	add.s32 	%r112, %r97, %r111;
	add.s32 	%r113, %r98, %r112;
	add.s32 	%r114, %r99, %r113;
	add.s32 	%r115, %r100, %r114;
	add.s32 	%r116, %r101, %r115;
	add.s32 	%r117, %r102, %r116;
	add.s32 	%r118, %r103, %r117;
	add.s32 	%r119, %r104, %r118;
	add.s32 	%r120, %r105, %r119;
	add.s32 	%r121, %r106, %r120;
	add.s32 	%r500, %r107, %r121;
	setp.lt.u64 	%p2, %rd5, %rd3;
	@%p2 bra 	$L__BB7_42;
	cvt.u32.u64 	%r123, %rd3;
	cvt.u64.u32 	%rd28, %r46;
	add.s64 	%rd74, %rd4, %rd3;
	cvt.u32.u64 	%r48, %rd1;
	not.b32 	%r125, %r46;
	add.s32 	%r126, %r125, %r48;
	sub.s32 	%r127, %r126, %r123;
	sub.s32 	%r483, %r127, %r90;
	add.s64 	%rd29, %rd74, %rd28;
	shl.b64 	%rd30, %rd29, 2;
	add.s64 	%rd31, %rd30, %rd2;
	add.s64 	%rd73, %rd31, 8192;
	mov.b32 	%r484, 0;
	shl.b32 	%r128, %r1, 12;
	mov.u64 	%rd75, %rd4;
$L__BB7_27:
	cvt.s64.s32 	%rd15, %r128;
	add.s64 	%rd75, %rd75, %rd15;
	add.s64 	%rd32, %rd1, -4096;
	setp.gt.u64 	%p3, %rd75, %rd32;
	@%p3 bra 	$L__BB7_29;
	shl.b32 	%r129, %r1, 12;
	cvt.s64.s32 	%rd33, %r129;
	cvt.u64.u32 	%rd34, %r46;
	add.s64 	%rd35, %rd75, %rd34;
	shl.b64 	%rd36, %rd35, 2;
	add.s64 	%rd37, %rd2, %rd36;
	ld.global.u32 	%r130, [%rd37];
	ld.global.u32 	%r131, [%rd37+1024];
	ld.global.u32 	%r132, [%rd37+2048];
	ld.global.u32 	%r133, [%rd37+3072];
	ld.global.u32 	%r134, [%rd37+4096];
	ld.global.u32 	%r135, [%rd37+5120];
	ld.global.u32 	%r136, [%rd37+6144];
	ld.global.u32 	%r137, [%rd37+7168];
	ld.global.u32 	%r138, [%rd37+8192];
	ld.global.u32 	%r139, [%rd37+9216];
	ld.global.u32 	%r140, [%rd37+10240];
	ld.global.u32 	%r141, [%rd37+11264];
	ld.global.u32 	%r142, [%rd37+12288];
	ld.global.u32 	%r143, [%rd37+13312];
	ld.global.u32 	%r144, [%rd37+14336];
	ld.global.u32 	%r145, [%rd37+15360];
	add.s32 	%r146, %r130, %r500;
	add.s32 	%r147, %r131, %r146;
	add.s32 	%r148, %r132, %r147;
	add.s32 	%r149, %r133, %r148;
	add.s32 	%r150, %r134, %r149;
	add.s32 	%r151, %r135, %r150;
	add.s32 	%r152, %r136, %r151;
	add.s32 	%r153, %r137, %r152;
	add.s32 	%r154, %r138, %r153;
	add.s32 	%r155, %r139, %r154;
	add.s32 	%r156, %r140, %r155;
	add.s32 	%r157, %r141, %r156;
	add.s32 	%r158, %r142, %r157;
	add.s32 	%r159, %r143, %r158;
	add.s32 	%r160, %r144, %r159;
	add.s32 	%r500, %r145, %r160;
	sub.s64 	%rd38, %rd1, %rd75;
	setp.lt.u64 	%p4, %rd38, %rd33;
	add.s32 	%r484, %r484, 1;
	add.s64 	%rd74, %rd74, %rd33;
	sub.s32 	%r483, %r483, %r129;
	mul.wide.s32 	%rd39, %r129, 4;
	add.s64 	%rd73, %rd73, %rd39;
	@%p4 bra 	$L__BB7_42;
	bra.uni 	$L__BB7_27;
$L__BB7_29:
	setp.le.u64 	%p5, %rd1, %rd75;
	cvt.u32.u64 	%r161, %rd75;
	cvt.u32.u64 	%r162, %rd1;
	sub.s32 	%r163, %r162, %r161;
	setp.ge.s32 	%p6, %r46, %r163;
	or.pred  	%p7, %p5, %p6;
	@%p7 bra 	$L__BB7_42;
	cvt.u32.u64 	%r166, %rd15;
	cvt.u32.u64 	%r167, %rd4;
	not.b32 	%r168, %r46;
	add.s32 	%r169, %r168, %r48;
	add.s32 	%r170, %r166, %r167;
	sub.s32 	%r171, %r169, %r170;
	mul.lo.s32 	%r172, %r1, %r484;
	shl.b32 	%r173, %r172, 12;
	sub.s32 	%r174, %r171, %r173;
	shr.u32 	%r175, %r174, 8;
	add.s32 	%r56, %r175, 1;
	and.b32  	%r57, %r56, 15;
	setp.lt.u32 	%p8, %r174, 3840;
	mov.u32 	%r490, %r46;
	@%p8 bra 	$L__BB7_33;
	shr.u32 	%r176, %r483, 8;
	add.s32 	%r177, %r176, 1;
	and.b32  	%r178, %r177, 33554416;
	neg.s32 	%r486, %r178;
	mov.u32 	%r490, %r46;
$L__BB7_32:
	.pragma "nounroll";
	ld.global.u32 	%r179, [%rd73+-8192];
	add.s32 	%r180, %r179, %r500;
	ld.global.u32 	%r181, [%rd73+-7168];
	add.s32 	%r182, %r181, %r180;
	ld.global.u32 	%r183, [%rd73+-6144];
	add.s32 	%r184, %r183, %r182;
	ld.global.u32 	%r185, [%rd73+-5120];
	add.s32 	%r186, %r185, %r184;
	ld.global.u32 	%r187, [%rd73+-4096];
	add.s32 	%r188, %r187, %r186;
	ld.global.u32 	%r189, [%rd73+-3072];
	add.s32 	%r190, %r189, %r188;
	ld.global.u32 	%r191, [%rd73+-2048];
	add.s32 	%r192, %r191, %r190;
	ld.global.u32 	%r193, [%rd73+-1024];
	add.s32 	%r194, %r193, %r192;
	ld.global.u32 	%r195, [%rd73];
	add.s32 	%r196, %r195, %r194;
	ld.global.u32 	%r197, [%rd73+1024];
	add.s32 	%r198, %r197, %r196;
	ld.global.u32 	%r199, [%rd73+2048];
	add.s32 	%r200, %r199, %r198;
	ld.global.u32 	%r201, [%rd73+3072];
	add.s32 	%r202, %r201, %r200;
	ld.global.u32 	%r203, [%rd73+4096];
	add.s32 	%r204, %r203, %r202;
	ld.global.u32 	%r205, [%rd73+5120];
	add.s32 	%r206, %r205, %r204;
	ld.global.u32 	%r207, [%rd73+6144];
	add.s32 	%r208, %r207, %r206;
	ld.global.u32 	%r209, [%rd73+7168];
	add.s32 	%r500, %r209, %r208;
	add.s32 	%r490, %r490, 4096;
	add.s32 	%r486, %r486, 16;
	add.s64 	%rd73, %rd73, 16384;
	setp.ne.s32 	%p9, %r486, 0;
	@%p9 bra 	$L__BB7_32;
$L__BB7_33:
	setp.eq.s32 	%p10, %r57, 0;
	@%p10 bra 	$L__BB7_42;
	and.b32  	%r68, %r56, 7;
	setp.lt.u32 	%p11, %r57, 8;
	@%p11 bra 	$L__BB7_36;
	cvt.u64.u32 	%rd40, %r490;
	add.s64 	%rd41, %rd75, %rd40;
	shl.b64 	%rd42, %rd41, 2;
	add.s64 	%rd43, %rd2, %rd42;
	ld.global.u32 	%r211, [%rd43];
	add.s32 	%r212, %r211, %r500;
	ld.global.u32 	%r213, [%rd43+1024];
	add.s32 	%r214, %r213, %r212;
	ld.global.u32 	%r215, [%rd43+2048];
	add.s32 	%r216, %r215, %r214;
	ld.global.u32 	%r217, [%rd43+3072];
	add.s32 	%r218, %r217, %r216;
	ld.global.u32 	%r219, [%rd43+4096];
	add.s32 	%r220, %r219, %r218;
	ld.global.u32 	%r221, [%rd43+5120];
	add.s32 	%r222, %r221, %r220;
	ld.global.u32 	%r223, [%rd43+6144];
	add.s32 	%r224, %r223, %r222;
	ld.global.u32 	%r225, [%rd43+7168];
	add.s32 	%r500, %r225, %r224;
	add.s32 	%r490, %r490, 2048;
$L__BB7_36:
	setp.eq.s32 	%p12, %r68, 0;
	@%p12 bra 	$L__BB7_42;
	setp.lt.u32 	%p13, %r68, 4;
	@%p13 bra 	$L__BB7_39;
	cvt.u64.u32 	%rd44, %r490;
	add.s64 	%rd45, %rd75, %rd44;
	shl.b64 	%rd46, %rd45, 2;
	add.s64 	%rd47, %rd2, %rd46;
	ld.global.u32 	%r227, [%rd47];
	add.s32 	%r228, %r227, %r500;
	ld.global.u32 	%r229, [%rd47+1024];
	add.s32 	%r230, %r229, %r228;
	ld.global.u32 	%r231, [%rd47+2048];
	add.s32 	%r232, %r231, %r230;
	ld.global.u32 	%r233, [%rd47+3072];
	add.s32 	%r500, %r233, %r232;
	add.s32 	%r490, %r490, 1024;
$L__BB7_39:
	and.b32  	%r234, %r56, 3;
	setp.eq.s32 	%p14, %r234, 0;
	@%p14 bra 	$L__BB7_42;
	cvt.u64.u32 	%rd48, %r490;
	add.s64 	%rd49, %rd48, %rd74;
	shl.b64 	%rd50, %rd49, 2;
	add.s64 	%rd77, %rd2, %rd50;
	cvt.u16.u32 	%rs1, %r483;
	shr.u16 	%rs2, %rs1, 8;
	add.s16 	%rs3, %rs2, 1;
	cvt.u32.u16 	%r235, %rs3;
	and.b32  	%r236, %r235, 3;
	neg.s32 	%r498, %r236;
$L__BB7_41:
	.pragma "nounroll";
	ld.global.u32 	%r237, [%rd77];
	add.s32 	%r500, %r237, %r500;
	add.s64 	%rd77, %rd77, 1024;
	add.s32 	%r498, %r498, 1;
	setp.ne.s32 	%p15, %r498, 0;
	@%p15 bra 	$L__BB7_41;
$L__BB7_42:
	// begin inline asm
	mov.u32 %r238, %laneid;
	// end inline asm
	mov.b32 	%r241, 1;
	mov.b32 	%r262, 31;
	mov.b32 	%r263, -1;
	// begin inline asm
	shfl.sync.down.b32 %r239, %r500, %r241, %r262, %r263;
	// end inline asm
	setp.gt.s32 	%p16, %r238, 30;
	selp.b32 	%r264, 0, %r239, %p16;
	add.s32 	%r245, %r264, %r500;
	mov.b32 	%r246, 2;
	// begin inline asm
	shfl.sync.down.b32 %r244, %r245, %r246, %r262, %r263;
	// end inline asm
	setp.gt.s32 	%p17, %r238, 29;
	selp.b32 	%r265, 0, %r244, %p17;
	add.s32 	%r250, %r245, %r265;
	mov.b32 	%r251, 4;
	// begin inline asm
	shfl.sync.down.b32 %r249, %r250, %r251, %r262, %r263;
	// end inline asm
	setp.gt.s32 	%p18, %r238, 27;
	selp.b32 	%r266, 0, %r249, %p18;
	add.s32 	%r255, %r250, %r266;
	mov.b32 	%r256, 8;
	// begin inline asm
	shfl.sync.down.b32 %r254, %r255, %r256, %r262, %r263;
	// end inline asm
	setp.gt.s32 	%p19, %r238, 23;
	selp.b32 	%r267, 0, %r254, %p19;
	add.s32 	%r260, %r255, %r267;
	mov.b32 	%r261, 16;
	// begin inline asm
	shfl.sync.down.b32 %r259, %r260, %r261, %r262, %r263;
	// end inline asm
	setp.gt.s32 	%p20, %r238, 15;
	selp.b32 	%r268, 0, %r259, %p20;
	add.s32 	%r501, %r260, %r268;
	setp.ne.s32 	%p21, %r238, 0;
	@%p21 bra 	$L__BB7_44;
	shr.u32 	%r269, %r46, 3;
	and.b32  	%r270, %r269, 124;
	mov.u32 	%r271, _ZZN3cub18CUB_300001_SM_10006detail6reduce18DeviceReduceKernelINS2_10policy_hubIiyN4cuda3std3__44plusIiEEE10Policy1000EN6thrust24THRUST_300001_SM_1000_NS6detail15normal_iteratorINSD_10device_ptrIiEEEEyS9_iNS7_10__identityEEEvT0_PT3_T1_NS0_13GridEvenShareISN_EET2_T4_E12temp_storage;
	add.s32 	%r272, %r271, %r270;
	st.shared.u32 	[%r272+8], %r501;
$L__BB7_44:
	bar.sync 	0;
	setp.ne.s32 	%p22, %r46, 0;
	@%p22 bra 	$L__BB7_46;
	ld.shared.u32 	%r273, [_ZZN3cub18CUB_300001_SM_10006detail6reduce18DeviceReduceKernelINS2_10policy_hubIiyN4cuda3std3__44plusIiEEE10Policy1000EN6thrust24THRUST_300001_SM_1000_NS6detail15normal_iteratorINSD_10device_ptrIiEEEEyS9_iNS7_10__identityEEEvT0_PT3_T1_NS0_13GridEvenShareISN_EET2_T4_E12temp_storage+12];
	add.s32 	%r274, %r273, %r501;
	ld.shared.u32 	%r275, [_ZZN3cub18CUB_300001_SM_10006detail6reduce18DeviceReduceKernelINS2_10policy_hubIiyN4cuda3std3__44plusIiEEE10Policy1000EN6thrust24THRUST_300001_SM_1000_NS6detail15normal_iteratorINSD_10device_ptrIiEEEEyS9_iNS7_10__identityEEEvT0_PT3_T1_NS0_13GridEvenShareISN_EET2_T4_E12temp_storage+16];
	add.s32 	%r276, %r274, %r275;
	ld.shared.u32 	%r277, [_ZZN3cub18CUB_300001_SM_10006detail6reduce18DeviceReduceKernelINS2_10policy_hubIiyN4cuda3std3__44plusIiEEE10Policy1000EN6thrust24THRUST_300001_SM_1000_NS6detail15normal_iteratorINSD_10device_ptrIiEEEEyS9_iNS7_10__identityEEEvT0_PT3_T1_NS0_13GridEvenShareISN_EET2_T4_E12temp_storage+20];
	add.s32 	%r278, %r276, %r277;
	ld.shared.u32 	%r279, [_ZZN3cub18CUB_300001_SM_10006detail6reduce18DeviceReduceKernelINS2_10policy_hubIiyN4cuda3std3__44plusIiEEE10Policy1000EN6thrust24THRUST_300001_SM_1000_NS6detail15normal_iteratorINSD_10device_ptrIiEEEEyS9_iNS7_10__identityEEEvT0_PT3_T1_NS0_13GridEvenShareISN_EET2_T4_E12temp_storage+24];
	add.s32 	%r280, %r278, %r279;
	ld.shared.u32 	%r281, [_ZZN3cub18CUB_300001_SM_10006detail6reduce18DeviceReduceKernelINS2_10policy_hubIiyN4cuda3std3__44plusIiEEE10Policy1000EN6thrust24THRUST_300001_SM_1000_NS6detail15normal_iteratorINSD_10device_ptrIiEEEEyS9_iNS7_10__identityEEEvT0_PT3_T1_NS0_13GridEvenShareISN_EET2_T4_E12temp_storage+28];
	add.s32 	%r282, %r280, %r281;
	ld.shared.u32 	%r283, [_ZZN3cub18CUB_300001_SM_10006detail6reduce18DeviceReduceKernelINS2_10policy_hubIiyN4cuda3std3__44plusIiEEE10Policy1000EN6thrust24THRUST_300001_SM_1000_NS6detail15normal_iteratorINSD_10device_ptrIiEEEEyS9_iNS7_10__identityEEEvT0_PT3_T1_NS0_13GridEvenShareISN_EET2_T4_E12temp_storage+32];
	add.s32 	%r284, %r282, %r283;
	ld.shared.u32 	%r285, [_ZZN3cub18CUB_300001_SM_10006detail6reduce18DeviceReduceKernelINS2_10policy_hubIiyN4cuda3std3__44plusIiEEE10Policy1000EN6thrust24THRUST_300001_SM_1000_NS6detail15normal_iteratorINSD_10device_ptrIiEEEEyS9_iNS7_10__identityEEEvT0_PT3_T1_NS0_13GridEvenShareISN_EET2_T4_E12temp_storage+36];
	add.s32 	%r501, %r284, %r285;
$L__BB7_46:
	mov.u32 	%r464, %tid.x;
	setp.ne.s32 	%p56, %r464, 0;
	@%p56 bra 	$L__BB7_48;
	ld.param.u64 	%rd71, [_ZN3cub18CUB_300001_SM_10006detail6reduce18DeviceReduceKernelINS2_10policy_hubIiyN4cuda3std3__44plusIiEEE10Policy1000EN6thrust24THRUST_300001_SM_1000_NS6detail15normal_iteratorINSD_10device_ptrIiEEEEyS9_iNS7_10__identityEEEvT0_PT3_T1_NS0_13GridEvenShareISN_EET2_T4__param_1];
	cvta.to.global.u64 	%rd68, %rd71;
	mul.wide.u32 	%rd69, %r2, 4;
	add.s64 	%rd70, %rd68, %rd69;
	st.global.u32 	[%rd70], %r501;
$L__BB7_48:
	ret;

}
	// .globl	_ZN3cub18CUB_300001_SM_10006detail6reduce28DeviceReduceSingleTileKernelINS2_10policy_hubIiyN4cuda3std3__44plusIiEEE10Policy1000EPiSC_iS9_iiNS7_10__identityEEEvT0_T1_T2_T3_T4_T6_
.visible .entry _ZN3cub18CUB_300001_SM_10006detail6reduce28DeviceReduceSingleTileKernelINS2_10policy_hubIiyN4cuda3std3__44plusIiEEE10Policy1000EPiSC_iS9_iiNS7_10__identityEEEvT0_T1_T2_T3_T4_T6_(
	.param .u64 .ptr .align 1 _ZN3cub18CUB_300001_SM_10006detail6reduce28DeviceReduceSingleTileKernelINS2_10policy_hubIiyN4cuda3std3__44plusIiEEE10Policy1000EPiSC_iS9_iiNS7_10__identityEEEvT0_T1_T2_T3_T4_T6__param_0,
	.param .u64 .ptr .align 1 _ZN3cub18CUB_300001_SM_10006detail6reduce28DeviceReduceSingleTileKernelINS2_10policy_hubIiyN4cuda3std3__44plusIiEEE10Policy1000EPiSC_iS9_iiNS7_10__identityEEEvT0_T1_T2_T3_T4_T6__param_1,
	.param .u32 _ZN3cub18CUB_300001_SM_10006detail6reduce28DeviceReduceSingleTileKernelINS2_10policy_hubIiyN4cuda3std3__44plusIiEEE10Policy1000EPiSC_iS9_iiNS7_10__identityEEEvT0_T1_T2_T3_T4_T6__param_2,
	.param .align 1 .b8 _ZN3cub18CUB_300001_SM_10006detail6reduce28DeviceReduceSingleTileKernelINS2_10policy_hubIiyN4cuda3std3__44plusIiEEE10Policy1000EPiSC_iS9_iiNS7_10__identityEEEvT0_T1_T2_T3_T4_T6__param_3[1],
	.param .u32 _ZN3cub18CUB_300001_SM_10006detail6reduce28DeviceReduceSingleTileKernelINS2_10policy_hubIiyN4cuda3std3__44plusIiEEE10Policy1000EPiSC_iS9_iiNS7_10__identityEEEvT0_T1_T2_T3_T4_T6__param_4,
	.param .align 1 .b8 _ZN3cub18CUB_300001_SM_10006detail6reduce28DeviceReduceSingleTileKernelINS2_10policy_hubIiyN4cuda3std3__44plusIiEEE10Policy1000EPiSC_iS9_iiNS7_10__identityEEEvT0_T1_T2_T3_T4_T6__param_5[1]
)
.maxntid 256
.minnctapersm 1
{
	.reg .pred 	%p<97>;
	.reg .b32 	%r<687>;
	.reg .b64 	%rd<125>;
	// demoted variable
	.shared .align 4 .b8 _ZZN3cub18CUB_300001_SM_10006detail6reduce28DeviceReduceSingleTileKernelINS2_10policy_hubIiyN4cuda3std3__44plusIiEEE10Policy1000EPiSC_iS9_iiNS7_10__identityEEEvT0_T1_T2_T3_T4_T6_E12temp_storage[44];
	ld.param.u64 	%rd16, [_ZN3cub18CUB_300001_SM_10006detail6reduce28DeviceReduceSingleTileKernelINS2_10policy_hubIiyN4cuda3std3__44plusIiEEE10Policy1000EPiSC_iS9_iiNS7_10__identityEEEvT0_T1_T2_T3_T4_T6__param_0];
	ld.param.u64 	%rd17, [_ZN3cub18CUB_300001_SM_10006detail6reduce28DeviceReduceSingleTileKernelINS2_10policy_hubIiyN4cuda3std3__44plusIiEEE10Policy1000EPiSC_iS9_iiNS7_10__identityEEEvT0_T1_T2_T3_T4_T6__param_1];
	ld.param.u32 	%r120, [_ZN3cub18CUB_300001_SM_10006detail6reduce28DeviceReduceSingleTileKernelINS2_10policy_hubIiyN4cuda3std3__44plusIiEEE10Policy1000EPiSC_iS9_iiNS7_10__identityEEEvT0_T1_T2_T3_T4_T6__param_2];
	ld.param.u32 	%r121, [_ZN3cub18CUB_300001_SM_10006detail6reduce28DeviceReduceSingleTileKernelINS2_10policy_hubIiyN4cuda3std3__44plusIiEEE10Policy1000EPiSC_iS9_iiNS7_10__identityEEEvT0_T1_T2_T3_T4_T6__param_4];
	cvta.to.global.u64 	%rd1, %rd17;
	setp.ne.s32 	%p1, %r120, 0;
	@%p1 bra 	$L__BB8_3;
	mov.u32 	%r633, %tid.x;
	setp.ne.s32 	%p96, %r633, 0;
	@%p96 bra 	$L__BB8_74;
	st.global.u32 	[%rd1], %r121;
	bra.uni 	$L__BB8_74;
$L__BB8_3:
	and.b64  	%rd18, %rd16, 15;
	setp.ne.s64 	%p2, %rd18, 0;
	@%p2 bra 	$L__BB8_38;
	setp.gt.s32 	%p49, %r120, 4095;
	@%p49 bra 	$L__BB8_22;
	mov.u32 	%r1, %tid.x;
	setp.ge.s32 	%p66, %r1, %r120;
	mov.b32 	%r644, 0;
	mov.u32 	%r639, %r1;
	@%p66 bra 	$L__BB8_7;
	mul.wide.u32 	%rd113, %r1, 4;
	add.s64 	%rd112, %rd16, %rd113;
	// begin inline asm
	ld.global.nc.u32 %r644, [%rd112];
	// end inline asm
	add.s32 	%r639, %r1, 256;
$L__BB8_7:
	setp.ge.s32 	%p67, %r639, %r120;
	@%p67 bra 	$L__BB8_13;
	not.b32 	%r507, %r639;
	add.s32 	%r6, %r120, %r507;
	and.b32  	%r508, %r6, 768;
	setp.eq.s32 	%p68, %r508, 768;
	@%p68 bra 	$L__BB8_11;
	mul.wide.u32 	%rd114, %r639, 4;
	add.s64 	%rd121, %rd16, %rd114;
	shr.u32 	%r509, %r6, 8;
	add.s32 	%r510, %r509, 1;
	and.b32  	%r511, %r510, 3;
	neg.s32 	%r636, %r511;
$L__BB8_10:
	.pragma "nounroll";
	// begin inline asm
	ld.global.nc.u32 %r512, [%rd121];
	// end inline asm
	add.s32 	%r644, %r512, %r644;
	add.s32 	%r639, %r639, 256;
	add.s64 	%rd121, %rd121, 1024;
	add.s32 	%r636, %r636, 1;
	setp.ne.s32 	%p69, %r636, 0;
	@%p69 bra 	$L__BB8_10;
$L__BB8_11:
	setp.lt.u32 	%p70, %r6, 768;
	@%p70 bra 	$L__BB8_13;
$L__BB8_12:
	mul.wide.s32 	%rd120, %r639, 4;
	add.s64 	%rd116, %rd16, %rd120;
	// begin inline asm
	ld.global.nc.u32 %r513, [%rd116];
	// end inline asm
	add.s32 	%r517, %r513, %r644;
	add.s64 	%rd117, %rd116, 1024;
	// begin inline asm
	ld.global.nc.u32 %r514, [%rd117];
	// end inline asm
	add.s32 	%r518, %r514, %r517;
	add.s64 	%rd118, %rd116, 2048;
	// begin inline asm
	ld.global.nc.u32 %r515, [%rd118];
	// end inline asm
	add.s32 	%r519, %r515, %r518;
	add.s64 	%rd119, %rd116, 3072;
	// begin inline asm
	ld.global.nc.u32 %r516, [%rd119];
	// end inline asm
	add.s32 	%r644, %r516, %r519;
	add.s32 	%r639, %r639, 1024;
	setp.lt.s32 	%p71, %r639, %r120;
	@%p71 bra 	$L__BB8_12;
$L__BB8_13:
	setp.lt.s32 	%p72, %r120, 256;
	@%p72 bra 	$L__BB8_18;
	// begin inline asm
	mov.u32 %r583, %laneid;
	// end inline asm
	mov.b32 	%r586, 1;
	mov.b32 	%r607, 31;
	mov.b32 	%r608, -1;
	// begin inline asm
	shfl.sync.down.b32 %r584, %r644, %r586, %r607, %r608;
	// end inline asm
	setp.gt.s32 	%p88, %r583, 30;
	selp.b32 	%r609, 0, %r584, %p88;
	add.s32 	%r590, %r609, %r644;
	mov.b32 	%r591, 2;
	// begin inline asm
	shfl.sync.down.b32 %r589, %r590, %r591, %r607, %r608;
	// end inline asm
	setp.gt.s32 	%p89, %r583, 29;
	selp.b32 	%r610, 0, %r589, %p89;
	add.s32 	%r595, %r590, %r610;
	mov.b32 	%r596, 4;
	// begin inline asm
	shfl.sync.down.b32 %r594, %r595, %r596, %r607, %r608;
	// end inline asm
	setp.gt.s32 	%p90, %r583, 27;
	selp.b32 	%r611, 0, %r594, %p90;
	add.s32 	%r600, %r595, %r611;
	mov.b32 	%r601, 8;
	// begin inline asm
	shfl.sync.down.b32 %r599, %r600, %r601, %r607, %r608;
	// end inline asm
	setp.gt.s32 	%p91, %r583, 23;
	selp.b32 	%r612, 0, %r599, %p91;
	add.s32 	%r605, %r600, %r612;
	mov.b32 	%r606, 16;
	// begin inline asm
	shfl.sync.down.b32 %r604, %r605, %r606, %r607, %r608;
	// end inline asm
	setp.gt.s32 	%p92, %r583, 15;
	selp.b32 	%r613, 0, %r604, %p92;
	add.s32 	%r686, %r605, %r613;
	setp.ne.s32 	%p93, %r583, 0;
	@%p93 bra 	$L__BB8_16;
	shr.u32 	%r614, %r1, 3;
	and.b32  	%r615, %r614, 124;
	mov.u32 	%r616, _ZZN3cub18CUB_300001_SM_10006detail6reduce28DeviceReduceSingleTileKernelINS2_10policy_hubIiyN4cuda3std3__44plusIiEEE10Policy1000EPiSC_iS9_iiNS7_10__identityEEEvT0_T1_T2_T3_T4_T6_E12temp_storage;
	add.s32 	%r617, %r616, %r615;
	st.shared.u32 	[%r617+8], %r686;
$L__BB8_16:
	bar.sync 	0;
	setp.ne.s32 	%p94, %r1, 0;
	@%p94 bra 	$L__BB8_72;
	ld.shared.u32 	%r618, [_ZZN3cub18CUB_300001_SM_10006detail6reduce28DeviceReduceSingleTileKernelINS2_10policy_hubIiyN4cuda3std3__44plusIiEEE10Policy1000EPiSC_iS9_iiNS7_10__identityEEEvT0_T1_T2_T3_T4_T6_E12temp_storage+12];
	add.s32 	%r619, %r618, %r686;
	ld.shared.u32 	%r620, [_ZZN3cub18CUB_300001_SM_10006detail6reduce28DeviceReduceSingleTileKernelINS2_10policy_hubIiyN4cuda3std3__44plusIiEEE10Policy1000EPiSC_iS9_iiNS7_10__identityEEEvT0_T1_T2_T3_T4_T6_E12temp_storage+16];
	add.s32 	%r621, %r619, %r620;
	ld.shared.u32 	%r622, [_ZZN3cub18CUB_300001_SM_10006detail6reduce28DeviceReduceSingleTileKernelINS2_10policy_hubIiyN4cuda3std3__44plusIiEEE10Policy1000EPiSC_iS9_iiNS7_10__identityEEEvT0_T1_T2_T3_T4_T6_E12temp_storage+20];
	add.s32 	%r623, %r621, %r622;
	ld.shared.u32 	%r624, [_ZZN3cub18CUB_300001_SM_10006detail6reduce28DeviceReduceSingleTileKernelINS2_10policy_hubIiyN4cuda3std3__44plusIiEEE10Policy1000EPiSC_iS9_iiNS7_10__identityEEEvT0_T1_T2_T3_T4_T6_E12temp_storage+24];
	add.s32 	%r625, %r623, %r624;
	ld.shared.u32 	%r626, [_ZZN3cub18CUB_300001_SM_10006detail6reduce28DeviceReduceSingleTileKernelINS2_10policy_hubIiyN4cuda3std3__44plusIiEEE10Policy1000EPiSC_iS9_iiNS7_10__identityEEEvT0_T1_T2_T3_T4_T6_E12temp_storage+28];
	add.s32 	%r627, %r625, %r626;
	ld.shared.u32 	%r628, [_ZZN3cub18CUB_300001_SM_10006detail6reduce28DeviceReduceSingleTileKernelINS2_10policy_hubIiyN4cuda3std3__44plusIiEEE10Policy1000EPiSC_iS9_iiNS7_10__identityEEEvT0_T1_T2_T3_T4_T6_E12temp_storage+32];
	add.s32 	%r629, %r627, %r628;
	ld.shared.u32 	%r630, [_ZZN3cub18CUB_300001_SM_10006detail6reduce28DeviceReduceSingleTileKernelINS2_10policy_hubIiyN4cuda3std3__44plusIiEEE10Policy1000EPiSC_iS9_iiNS7_10__identityEEEvT0_T1_T2_T3_T4_T6_E12temp_storage+36];
	add.s32 	%r686, %r629, %r630;
	bra.uni 	$L__BB8_72;
$L__BB8_18:
	// begin inline asm
	mov.u32 %r520, %laneid;
	// end inline asm
	and.b32  	%r546, %r1, 992;
	add.s32 	%r547, %r546, 32;
	setp.gt.s32 	%p73, %r547, %r120;
	not.b32 	%r548, %r546;
	add.s32 	%r549, %r120, %r548;
	selp.b32 	%r544, %r549, 31, %p73;
	mov.b32 	%r523, 1;
	mov.b32 	%r545, -1;
	// begin inline asm
	shfl.sync.down.b32 %r521, %r644, %r523, %r544, %r545;
	// end inline asm
	setp.lt.s32 	%p74, %r520, %r544;
	selp.b32 	%r550, %r521, 0, %p74;
	add.s32 	%r527, %r550, %r644;
	mov.b32 	%r528, 2;
	// begin inline asm
	shfl.sync.down.b32 %r526, %r527, %r528, %r544, %r545;
	// end inline asm
	add.s32 	%r551, %r520, 2;
	setp.gt.s32 	%p75, %r551, %r544;
	selp.b32 	%r552, 0, %r526, %p75;
	add.s32 	%r532, %r527, %r552;
	mov.b32 	%r533, 4;
	// begin inline asm
	shfl.sync.down.b32 %r531, %r532, %r533, %r544, %r545;
	// end inline asm
	add.s32 	%r553, %r520, 4;
	setp.gt.s32 	%p76, %r553, %r544;
	selp.b32 	%r554, 0, %r531, %p76;
	add.s32 	%r537, %r532, %r554;
	mov.b32 	%r538, 8;
	// begin inline asm
	shfl.sync.down.b32 %r536, %r537, %r538, %r544, %r545;
	// end inline asm
	add.s32 	%r555, %r520, 8;
	setp.gt.s32 	%p77, %r555, %r544;
	selp.b32 	%r556, 0, %r536, %p77;
	add.s32 	%r542, %r537, %r556;
	mov.b32 	%r543, 16;
	// begin inline asm
	shfl.sync.down.b32 %r541, %r542, %r543, %r544, %r545;
	// end inline asm
	add.s32 	%r557, %r520, 16;
	setp.gt.s32 	%p78, %r557, %r544;
	selp.b32 	%r558, 0, %r541, %p78;
	add.s32 	%r686, %r542, %r558;
	setp.ne.s32 	%p79, %r520, 0;
	@%p79 bra 	$L__BB8_20;
	shr.u32 	%r559, %r1, 3;
	and.b32  	%r560, %r559, 124;
	mov.u32 	%r561, _ZZN3cub18CUB_300001_SM_10006detail6reduce28DeviceReduceSingleTileKernelINS2_10policy_hubIiyN4cuda3std3__44plusIiEEE10Policy1000EPiSC_iS9_iiNS7_10__identityEEEvT0_T1_T2_T3_T4_T6_E12temp_storage;
	add.s32 	%r562, %r561, %r560;
	st.shared.u32 	[%r562+8], %r686;
$L__BB8_20:
	bar.sync 	0;
	setp.ne.s32 	%p80, %r1, 0;
	@%p80 bra 	$L__BB8_72;
	setp.gt.s32 	%p81, %r120, 32;
	ld.shared.u32 	%r563, [_ZZN3cub18CUB_300001_SM_10006detail6reduce28DeviceReduceSingleTileKernelINS2_10policy_hubIiyN4cuda3std3__44plusIiEEE10Policy1000EPiSC_iS9_iiNS7_10__identityEEEvT0_T1_T2_T3_T4_T6_E12temp_storage+12];
	selp.b32 	%r564, %r563, 0, %p81;
	add.s32 	%r565, %r564, %r686;
	setp.gt.s32 	%p82, %r120, 64;
	ld.shared.u32 	%r566, [_ZZN3cub18CUB_300001_SM_10006detail6reduce28DeviceReduceSingleTileKernelINS2_10policy_hubIiyN4cuda3std3__44plusIiEEE10Policy1000EPiSC_iS9_iiNS7_10__identityEEEvT0_T1_T2_T3_T4_T6_E12temp_storage+16];
	selp.b32 	%r567, %r566, 0, %p82;
	add.s32 	%r568, %r565, %r567;
	setp.gt.s32 	%p83, %r120, 96;
	ld.shared.u32 	%r569, [_ZZN3cub18CUB_300001_SM_10006detail6reduce28DeviceReduceSingleTileKernelINS2_10policy_hubIiyN4cuda3std3__44plusIiEEE10Policy1000EPiSC_iS9_iiNS7_10__identityEEEvT0_T1_T2_T3_T4_T6_E12temp_storage+20];
	selp.b32 	%r570, %r569, 0, %p83;
	add.s32 	%r571, %r568, %r570;
	setp.gt.s32 	%p84, %r120, 128;
	ld.shared.u32 	%r572, [_ZZN3cub18CUB_300001_SM_10006detail6reduce28DeviceReduceSingleTileKernelINS2_10policy_hubIiyN4cuda3std3__44plusIiEEE10Policy1000EPiSC_iS9_iiNS7_10__identityEEEvT0_T1_T2_T3_T4_T6_E12temp_storage+24];
	selp.b32 	%r573, %r572, 0, %p84;
	add.s32 	%r574, %r571, %r573;
	setp.gt.s32 	%p85, %r120, 160;
	ld.shared.u32 	%r575, [_ZZN3cub18CUB_300001_SM_10006detail6reduce28DeviceReduceSingleTileKernelINS2_10policy_hubIiyN4cuda3std3__44plusIiEEE10Policy1000EPiSC_iS9_iiNS7_10__identityEEEvT0_T1_T2_T3_T4_T6_E12temp_storage+28];
	selp.b32 	%r576, %r575, 0, %p85;
	add.s32 	%r577, %r574, %r576;
	setp.gt.s32 	%p86, %r120, 192;
	ld.shared.u32 	%r578, [_ZZN3cub18CUB_300001_SM_10006detail6reduce28DeviceReduceSingleTileKernelINS2_10policy_hubIiyN4cuda3std3__44plusIiEEE10Policy1000EPiSC_iS9_iiNS7_10__identityEEEvT0_T1_T2_T3_T4_T6_E12temp_storage+32];
	selp.b32 	%r579, %r578, 0, %p86;
	add.s32 	%r580, %r577, %r579;
	setp.gt.s32 	%p87, %r120, 224;
	ld.shared.u32 	%r581, [_ZZN3cub18CUB_300001_SM_10006detail6reduce28DeviceReduceSingleTileKernelINS2_10policy_hubIiyN4cuda3std3__44plusIiEEE10Policy1000EPiSC_iS9_iiNS7_10__identityEEEvT0_T1_T2_T3_T4_T6_E12temp_storage+36];
	selp.b32 	%r582, %r581, 0, %p87;
	add.s32 	%r686, %r580, %r582;
	bra.uni 	$L__BB8_72;
$L__BB8_22:
	mov.u32 	%r26, %tid.x;
	shl.b32 	%r377, %r26, 2;
	mul.wide.u32 	%rd86, %r377, 4;
	add.s64 	%rd76, %rd16, %rd86;
	// begin inline asm
	ld.global.nc.v2.u64 {%rd74, %rd75}, [%rd76];
	// end inline asm
	mov.b64 	{%r378, %r379}, %rd75;
	mov.b64 	{%r380, %r381}, %rd74;
	add.s64 	%rd79, %rd76, 4096;
	// begin inline asm
	ld.global.nc.v2.u64 {%rd77, %rd78}, [%rd79];
	// end inline asm
	mov.b64 	{%r382, %r383}, %rd78;
	mov.b64 	{%r384, %r385}, %rd77;
	add.s64 	%rd82, %rd76, 8192;
	// begin inline asm
	ld.global.nc.v2.u64 {%rd80, %rd81}, [%rd82];
	// end inline asm
	mov.b64 	{%r386, %r387}, %rd81;
	mov.b64 	{%r388, %r389}, %rd80;
	add.s64 	%rd85, %rd76, 12288;
	// begin inline asm
	ld.global.nc.v2.u64 {%rd83, %rd84}, [%rd85];
	// end inline asm
	mov.b64 	{%r390, %r391}, %rd84;
	mov.b64 	{%r392, %r393}, %rd83;
	add.s32 	%r394, %r381, %r380;
	add.s32 	%r395, %r378, %r394;
	add.s32 	%r396, %r379, %r395;
	add.s32 	%r397, %r384, %r396;
	add.s32 	%r398, %r385, %r397;
	add.s32 	%r399, %r382, %r398;
	add.s32 	%r400, %r383, %r399;
	add.s32 	%r401, %r388, %r400;
	add.s32 	%r402, %r389, %r401;
	add.s32 	%r403, %r386, %r402;
	add.s32 	%r404, %r387, %r403;
	add.s32 	%r405, %r392, %r404;
	add.s32 	%r406, %r393, %r405;
	add.s32 	%r407, %r390, %r406;
	add.s32 	%r659, %r391, %r407;
	setp.lt.u32 	%p50, %r120, 8192;
	mov.b32 	%r648, 4096;
	@%p50 bra 	$L__BB8_26;
	add.s32 	%r28, %r120, -4096;
	mov.b32 	%r648, 4096;
$L__BB8_24:
	mul.wide.s32 	%rd99, %r648, 4;
	add.s64 	%rd89, %rd76, %rd99;
	// begin inline asm
	ld.global.nc.v2.u64 {%rd87, %rd88}, [%rd89];
	// end inline asm
	mov.b64 	{%r409, %r410}, %rd88;
	mov.b64 	{%r411, %r412}, %rd87;
	add.s64 	%rd92, %rd89, 4096;
	// begin inline asm
	ld.global.nc.v2.u64 {%rd90, %rd91}, [%rd92];
	// end inline asm
	mov.b64 	{%r413, %r414}, %rd91;
	mov.b64 	{%r415, %r416}, %rd90;
	add.s64 	%rd95, %rd89, 8192;
	// begin inline asm
	ld.global.nc.v2.u64 {%rd93, %rd94}, [%rd95];
	// end inline asm
	mov.b64 	{%r417, %r418}, %rd94;
	mov.b64 	{%r419, %r420}, %rd93;
	add.s64 	%rd98, %rd89, 12288;
	// begin inline asm
	ld.global.nc.v2.u64 {%rd96, %rd97}, [%rd98];
	// end inline asm
	mov.b64 	{%r421, %r422}, %rd97;
	mov.b64 	{%r423, %r424}, %rd96;
	add.s32 	%r425, %r411, %r659;
	add.s32 	%r426, %r412, %r425;
	add.s32 	%r427, %r409, %r426;
	add.s32 	%r428, %r410, %r427;
	add.s32 	%r429, %r415, %r428;
	add.s32 	%r430, %r416, %r429;
	add.s32 	%r431, %r413, %r430;
	add.s32 	%r432, %r414, %r431;
	add.s32 	%r433, %r419, %r432;
	add.s32 	%r434, %r420, %r433;
	add.s32 	%r435, %r417, %r434;
	add.s32 	%r436, %r418, %r435;
	add.s32 	%r437, %r423, %r436;
	add.s32 	%r438, %r424, %r437;
	add.s32 	%r439, %r421, %r438;
	add.s32 	%r659, %r422, %r439;
	sub.s32 	%r440, %r120, %r648;
	setp.lt.s32 	%p51, %r440, 4096;
	@%p51 bra 	$L__BB8_34;
	add.s32 	%r648, %r648, 4096;
	setp.le.s32 	%p52, %r648, %r28;
	@%p52 bra 	$L__BB8_24;
$L__BB8_26:
	setp.le.s32 	%p53, %r120, %r648;
	@%p53 bra 	$L__BB8_34;
	sub.s32 	%r35, %r120, %r648;
	setp.ge.s32 	%p54, %r26, %r35;
	@%p54 bra 	$L__BB8_34;
	not.b32 	%r442, %r26;
	add.s32 	%r443, %r120, %r442;
	sub.s32 	%r36, %r443, %r648;
	and.b32  	%r444, %r36, 768;
	setp.eq.s32 	%p55, %r444, 768;
	mov.u32 	%r653, %r26;
	@%p55 bra 	$L__BB8_31;
	add.s32 	%r650, %r26, %r648;
	shr.u32 	%r445, %r36, 8;
	add.s32 	%r446, %r445, 1;
	and.b32  	%r447, %r446, 3;
	neg.s32 	%r649, %r447;
	mov.u32 	%r653, %r26;
$L__BB8_30:
	.pragma "nounroll";
	mul.wide.u32 	%rd101, %r650, 4;
	add.s64 	%rd100, %rd16, %rd101;
	// begin inline asm
	ld.global.nc.u32 %r448, [%rd100];
	// end inline asm
	add.s32 	%r659, %r448, %r659;
	add.s32 	%r653, %r653, 256;
	add.s32 	%r650, %r650, 256;
	add.s32 	%r649, %r649, 1;
	setp.ne.s32 	%p56, %r649, 0;
	@%p56 bra 	$L__BB8_30;
$L__BB8_31:
	setp.lt.u32 	%p57, %r36, 768;
	@%p57 bra 	$L__BB8_34;
	cvt.u64.u32 	%rd102, %r653;
	cvt.u64.u32 	%rd103, %r648;
	add.s64 	%rd104, %rd102, %rd103;
	shl.b64 	%rd105, %rd104, 2;
	add.s64 	%rd106, %rd105, %rd16;
	add.s64 	%rd122, %rd106, 2048;
	add.s32 	%r656, %r653, %r648;
$L__BB8_33:
	mul.wide.u32 	%rd111, %r656, 4;
	add.s64 	%rd107, %rd16, %rd111;
	// begin inline asm
	ld.global.nc.u32 %r449, [%rd107];
	// end inline asm
	add.s32 	%r453, %r449, %r659;
	add.s64 	%rd108, %rd122, -1024;
	// begin inline asm
	ld.global.nc.u32 %r450, [%rd108];
	// end inline asm
	add.s32 	%r454, %r450, %r453;
	// begin inline asm
	ld.global.nc.u32 %r451, [%rd122];
	// end inline asm
	add.s32 	%r455, %r451, %r454;
	add.s64 	%rd110, %rd122, 1024;
	// begin inline asm
	ld.global.nc.u32 %r452, [%rd110];
	// end inline asm
	add.s32 	%r659, %r452, %r455;
	add.s32 	%r653, %r653, 1024;
	add.s64 	%rd122, %rd122, 4096;
	add.s32 	%r656, %r656, 1024;
	setp.lt.s32 	%p58, %r653, %r35;
	@%p58 bra 	$L__BB8_33;
$L__BB8_34:
	// begin inline asm
	mov.u32 %r456, %laneid;
	// end inline asm
	mov.b32 	%r459, 1;
	mov.b32 	%r480, 31;
	mov.b32 	%r481, -1;
	// begin inline asm
	shfl.sync.down.b32 %r457, %r659, %r459, %r480, %r481;
	// end inline asm
	setp.gt.s32 	%p59, %r456, 30;
	selp.b32 	%r482, 0, %r457, %p59;
	add.s32 	%r463, %r482, %r659;
	mov.b32 	%r464, 2;
	// begin inline asm
	shfl.sync.down.b32 %r462, %r463, %r464, %r480, %r481;
	// end inline asm
	setp.gt.s32 	%p60, %r456, 29;
	selp.b32 	%r483, 0, %r462, %p60;
	add.s32 	%r468, %r463, %r483;
	mov.b32 	%r469, 4;
	// begin inline asm
	shfl.sync.down.b32 %r467, %r468, %r469, %r480, %r481;
	// end inline asm
	setp.gt.s32 	%p61, %r456, 27;
	selp.b32 	%r484, 0, %r467, %p61;
	add.s32 	%r473, %r468, %r484;
	mov.b32 	%r474, 8;
	// begin inline asm
	shfl.sync.down.b32 %r472, %r473, %r474, %r480, %r481;
	// end inline asm
	setp.gt.s32 	%p62, %r456, 23;
	selp.b32 	%r485, 0, %r472, %p62;
	add.s32 	%r478, %r473, %r485;
	mov.b32 	%r479, 16;
	// begin inline asm
	shfl.sync.down.b32 %r477, %r478, %r479, %r480, %r481;
	// end inline asm
	setp.gt.s32 	%p63, %r456, 15;
	selp.b32 	%r486, 0, %r477, %p63;
	add.s32 	%r686, %r478, %r486;
	setp.ne.s32 	%p64, %r456, 0;
	@%p64 bra 	$L__BB8_36;
	shr.u32 	%r487, %r26, 3;
	and.b32  	%r488, %r487, 124;
	mov.u32 	%r489, _ZZN3cub18CUB_300001_SM_10006detail6reduce28DeviceReduceSingleTileKernelINS2_10policy_hubIiyN4cuda3std3__44plusIiEEE10Policy1000EPiSC_iS9_iiNS7_10__identityEEEvT0_T1_T2_T3_T4_T6_E12temp_storage;
	add.s32 	%r490, %r489, %r488;
	st.shared.u32 	[%r490+8], %r686;
$L__BB8_36:
	bar.sync 	0;
	setp.ne.s32 	%p65, %r26, 0;
	@%p65 bra 	$L__BB8_72;
	ld.shared.u32 	%r491, [_ZZN3cub18CUB_300001_SM_10006detail6reduce28DeviceReduceSingleTileKernelINS2_10policy_hubIiyN4cuda3std3__44plusIiEEE10Policy1000EPiSC_iS9_iiNS7_10__identityEEEvT0_T1_T2_T3_T4_T6_E12temp_storage+12];
	add.s32 	%r492, %r491, %r686;
	ld.shared.u32 	%r493, [_ZZN3cub18CUB_300001_SM_10006detail6reduce28DeviceReduceSingleTileKernelINS2_10policy_hubIiyN4cuda3std3__44plusIiEEE10Policy1000EPiSC_iS9_iiNS7_10__identityEEEvT0_T1_T2_T3_T4_T6_E12temp_storage+16];
	add.s32 	%r494, %r492, %r493;
	ld.shared.u32 	%r495, [_ZZN3cub18CUB_300001_SM_10006detail6reduce28DeviceReduceSingleTileKernelINS2_10policy_hubIiyN4cuda3std3__44plusIiEEE10Policy1000EPiSC_iS9_iiNS7_10__identityEEEvT0_T1_T2_T3_T4_T6_E12temp_storage+20];
	add.s32 	%r496, %r494, %r495;
	ld.shared.u32 	%r497, [_ZZN3cub18CUB_300001_SM_10006detail6reduce28DeviceReduceSingleTileKernelINS2_10policy_hubIiyN4cuda3std3__44plusIiEEE10Policy1000EPiSC_iS9_iiNS7_10__identityEEEvT0_T1_T2_T3_T4_T6_E12temp_storage+24];
	add.s32 	%r498, %r496, %r497;
	ld.shared.u32 	%r499, [_ZZN3cub18CUB_300001_SM_10006detail6reduce28DeviceReduceSingleTileKernelINS2_10policy_hubIiyN4cuda3std3__44plusIiEEE10Policy1000EPiSC_iS9_iiNS7_10__identityEEEvT0_T1_T2_T3_T4_T6_E12temp_storage+28];
	add.s32 	%r500, %r498, %r499;
	ld.shared.u32 	%r501, [_ZZN3cub18CUB_300001_SM_10006detail6reduce28DeviceReduceSingleTileKernelINS2_10policy_hubIiyN4cuda3std3__44plusIiEEE10Policy1000EPiSC_iS9_iiNS7_10__identityEEEvT0_T1_T2_T3_T4_T6_E12temp_storage+32];
	add.s32 	%r502, %r500, %r501;
	ld.shared.u32 	%r503, [_ZZN3cub18CUB_300001_SM_10006detail6reduce28DeviceReduceSingleTileKernelINS2_10policy_hubIiyN4cuda3std3__44plusIiEEE10Policy1000EPiSC_iS9_iiNS7_10__identityEEEvT0_T1_T2_T3_T4_T6_E12temp_storage+36];
	add.s32 	%r686, %r502, %r503;
	bra.uni 	$L__BB8_72;
$L__BB8_38:
	setp.gt.s32 	%p3, %r120, 4095;
	@%p3 bra 	$L__BB8_56;
	mov.u32 	%r60, %tid.x;
	setp.ge.s32 	%p20, %r60, %r120;
	mov.b32 	%r670, 0;
	mov.u32 	%r665, %r60;
	@%p20 bra 	$L__BB8_41;
	mul.wide.u32 	%rd66, %r60, 4;
	add.s64 	%rd65, %rd16, %rd66;
	// begin inline asm
	ld.global.nc.u32 %r670, [%rd65];
	// end inline asm
	add.s32 	%r665, %r60, 256;
$L__BB8_41:
	setp.ge.s32 	%p21, %r665, %r120;
	@%p21 bra 	$L__BB8_47;
	not.b32 	%r252, %r665;
	add.s32 	%r65, %r120, %r252;
	and.b32  	%r253, %r65, 768;
	setp.eq.s32 	%p22, %r253, 768;
	@%p22 bra 	$L__BB8_45;
	mul.wide.u32 	%rd67, %r665, 4;
	add.s64 	%rd123, %rd16, %rd67;
	shr.u32 	%r254, %r65, 8;
	add.s32 	%r255, %r254, 1;
	and.b32  	%r256, %r255, 3;
	neg.s32 	%r662, %r256;
$L__BB8_44:
	.pragma "nounroll";
	// begin inline asm
	ld.global.nc.u32 %r257, [%rd123];
	// end inline asm
	add.s32 	%r670, %r257, %r670;
	add.s32 	%r665, %r665, 256;
	add.s64 	%rd123, %rd123, 1024;
	add.s32 	%r662, %r662, 1;
	setp.ne.s32 	%p23, %r662, 0;
	@%p23 bra 	$L__BB8_44;
$L__BB8_45:
	setp.lt.u32 	%p24, %r65, 768;
	@%p24 bra 	$L__BB8_47;
$L__BB8_46:
	mul.wide.s32 	%rd73, %r665, 4;
	add.s64 	%rd69, %rd16, %rd73;
	// begin inline asm
	ld.global.nc.u32 %r258, [%rd69];
	// end inline asm
	add.s32 	%r262, %r258, %r670;
	add.s64 	%rd70, %rd69, 1024;
	// begin inline asm
	ld.global.nc.u32 %r259, [%rd70];
	// end inline asm
	add.s32 	%r263, %r259, %r262;
	add.s64 	%rd71, %rd69, 2048;
	// begin inline asm
	ld.global.nc.u32 %r260, [%rd71];
	// end inline asm
	add.s32 	%r264, %r260, %r263;
	add.s64 	%rd72, %rd69, 3072;
	// begin inline asm
	ld.global.nc.u32 %r261, [%rd72];
	// end inline asm
	add.s32 	%r670, %r261, %r264;
	add.s32 	%r665, %r665, 1024;
	setp.lt.s32 	%p25, %r665, %r120;
	@%p25 bra 	$L__BB8_46;
$L__BB8_47:
	setp.lt.s32 	%p26, %r120, 256;
	@%p26 bra 	$L__BB8_52;
	// begin inline asm
	mov.u32 %r328, %laneid;
	// end inline asm
	mov.b32 	%r331, 1;
	mov.b32 	%r352, 31;
	mov.b32 	%r353, -1;
	// begin inline asm
	shfl.sync.down.b32 %r329, %r670, %r331, %r352, %r353;
	// end inline asm
	setp.gt.s32 	%p42, %r328, 30;
	selp.b32 	%r354, 0, %r329, %p42;
	add.s32 	%r335, %r354, %r670;
	mov.b32 	%r336, 2;
	// begin inline asm
	shfl.sync.down.b32 %r334, %r335, %r336, %r352, %r353;
	// end inline asm
	setp.gt.s32 	%p43, %r328, 29;
	selp.b32 	%r355, 0, %r334, %p43;
	add.s32 	%r340, %r335, %r355;
	mov.b32 	%r341, 4;
	// begin inline asm
	shfl.sync.down.b32 %r339, %r340, %r341, %r352, %r353;
	// end inline asm
	setp.gt.s32 	%p44, %r328, 27;
	selp.b32 	%r356, 0, %r339, %p44;
	add.s32 	%r345, %r340, %r356;
	mov.b32 	%r346, 8;
	// begin inline asm
	shfl.sync.down.b32 %r344, %r345, %r346, %r352, %r353;
	// end inline asm
	setp.gt.s32 	%p45, %r328, 23;
	selp.b32 	%r357, 0, %r344, %p45;
	add.s32 	%r350, %r345, %r357;
	mov.b32 	%r351, 16;
	// begin inline asm
	shfl.sync.down.b32 %r349, %r350, %r351, %r352, %r353;
	// end inline asm
	setp.gt.s32 	%p46, %r328, 15;
	selp.b32 	%r358, 0, %r349, %p46;
	add.s32 	%r686, %r350, %r358;
	setp.ne.s32 	%p47, %r328, 0;
	@%p47 bra 	$L__BB8_50;
	shr.u32 	%r359, %r60, 3;
	and.b32  	%r360, %r359, 124;
	mov.u32 	%r361, _ZZN3cub18CUB_300001_SM_10006detail6reduce28DeviceReduceSingleTileKernelINS2_10policy_hubIiyN4cuda3std3__44plusIiEEE10Policy1000EPiSC_iS9_iiNS7_10__identityEEEvT0_T1_T2_T3_T4_T6_E12temp_storage;
	add.s32 	%r362, %r361, %r360;
	st.shared.u32 	[%r362+8], %r686;
$L__BB8_50:
	bar.sync 	0;
	setp.ne.s32 	%p48, %r60, 0;
	@%p48 bra 	$L__BB8_72;
	ld.shared.u32 	%r363, [_ZZN3cub18CUB_300001_SM_10006detail6reduce28DeviceReduceSingleTileKernelINS2_10policy_hubIiyN4cuda3std3__44plusIiEEE10Policy1000EPiSC_iS9_iiNS7_10__identityEEEvT0_T1_T2_T3_T4_T6_E12temp_storage+12];
	add.s32 	%r364, %r363, %r686;
	ld.shared.u32 	%r365, [_ZZN3cub18CUB_300001_SM_10006detail6reduce28DeviceReduceSingleTileKernelINS2_10policy_hubIiyN4cuda3std3__44plusIiEEE10Policy1000EPiSC_iS9_iiNS7_10__identityEEEvT0_T1_T2_T3_T4_T6_E12temp_storage+16];
	add.s32 	%r366, %r364, %r365;
	ld.shared.u32 	%r367, [_ZZN3cub18CUB_300001_SM_10006detail6reduce28DeviceReduceSingleTileKernelINS2_10policy_hubIiyN4cuda3std3__44plusIiEEE10Policy1000EPiSC_iS9_iiNS7_10__identityEEEvT0_T1_T2_T3_T4_T6_E12temp_storage+20];
	add.s32 	%r368, %r366, %r367;
	ld.shared.u32 	%r369, [_ZZN3cub18CUB_300001_SM_10006detail6reduce28DeviceReduceSingleTileKernelINS2_10policy_hubIiyN4cuda3std3__44plusIiEEE10Policy1000EPiSC_iS9_iiNS7_10__identityEEEvT0_T1_T2_T3_T4_T6_E12temp_storage+24];
	add.s32 	%r370, %r368, %r369;
	ld.shared.u32 	%r371, [_ZZN3cub18CUB_300001_SM_10006detail6reduce28DeviceReduceSingleTileKernelINS2_10policy_hubIiyN4cuda3std3__44plusIiEEE10Policy1000EPiSC_iS9_iiNS7_10__identityEEEvT0_T1_T2_T3_T4_T6_E12temp_storage+28];
	add.s32 	%r372, %r370, %r371;
	ld.shared.u32 	%r373, [_ZZN3cub18CUB_300001_SM_10006detail6reduce28DeviceReduceSingleTileKernelINS2_10policy_hubIiyN4cuda3std3__44plusIiEEE10Policy1000EPiSC_iS9_iiNS7_10__identityEEEvT0_T1_T2_T3_T4_T6_E12temp_storage+32];
	add.s32 	%r374, %r372, %r373;
	ld.shared.u32 	%r375, [_ZZN3cub18CUB_300001_SM_10006detail6reduce28DeviceReduceSingleTileKernelINS2_10policy_hubIiyN4cuda3std3__44plusIiEEE10Policy1000EPiSC_iS9_iiNS7_10__identityEEEvT0_T1_T2_T3_T4_T6_E12temp_storage+36];
	add.s32 	%r686, %r374, %r375;
	bra.uni 	$L__BB8_72;
$L__BB8_52:
	// begin inline asm
	mov.u32 %r265, %laneid;
	// end inline asm
	and.b32  	%r291, %r60, 992;
	add.s32 	%r292, %r291, 32;
	setp.gt.s32 	%p27, %r292, %r120;
	not.b32 	%r293, %r291;
	add.s32 	%r294, %r120, %r293;
	selp.b32 	%r289, %r294, 31, %p27;
	mov.b32 	%r268, 1;
	mov.b32 	%r290, -1;
	// begin inline asm
	shfl.sync.down.b32 %r266, %r670, %r268, %r289, %r290;
	// end inline asm
	setp.lt.s32 	%p28, %r265, %r289;
	selp.b32 	%r295, %r266, 0, %p28;
	add.s32 	%r272, %r295, %r670;
	mov.b32 	%r273, 2;
	// begin inline asm
	shfl.sync.down.b32 %r271, %r272, %r273, %r289, %r290;
	// end inline asm
	add.s32 	%r296, %r265, 2;
	setp.gt.s32 	%p29, %r296, %r289;
	selp.b32 	%r297, 0, %r271, %p29;
	add.s32 	%r277, %r272, %r297;
	mov.b32 	%r278, 4;
	// begin inline asm
	shfl.sync.down.b32 %r276, %r277, %r278, %r289, %r290;
	// end inline asm
	add.s32 	%r298, %r265, 4;
	setp.gt.s32 	%p30, %r298, %r289;
	selp.b32 	%r299, 0, %r276, %p30;
	add.s32 	%r282, %r277, %r299;
	mov.b32 	%r283, 8;
	// begin inline asm
	shfl.sync.down.b32 %r281, %r282, %r283, %r289, %r290;
	// end inline asm
	add.s32 	%r300, %r265, 8;
	setp.gt.s32 	%p31, %r300, %r289;
	selp.b32 	%r301, 0, %r281, %p31;
	add.s32 	%r287, %r282, %r301;
	mov.b32 	%r288, 16;
	// begin inline asm
	shfl.sync.down.b32 %r286, %r287, %r288, %r289, %r290;
	// end inline asm
	add.s32 	%r302, %r265, 16;
	setp.gt.s32 	%p32, %r302, %r289;
	selp.b32 	%r303, 0, %r286, %p32;
	add.s32 	%r686, %r287, %r303;
	setp.ne.s32 	%p33, %r265, 0;
	@%p33 bra 	$L__BB8_54;
	shr.u32 	%r304, %r60, 3;
	and.b32  	%r305, %r304, 124;
	mov.u32 	%r306, _ZZN3cub18CUB_300001_SM_10006detail6reduce28DeviceReduceSingleTileKernelINS2_10policy_hubIiyN4cuda3std3__44plusIiEEE10Policy1000EPiSC_iS9_iiNS7_10__identityEEEvT0_T1_T2_T3_T4_T6_E12temp_storage;
	add.s32 	%r307, %r306, %r305;
	st.shared.u32 	[%r307+8], %r686;
$L__BB8_54:
	bar.sync 	0;
	setp.ne.s32 	%p34, %r60, 0;
	@%p34 bra 	$L__BB8_72;
	setp.gt.s32 	%p35, %r120, 32;
	ld.shared.u32 	%r308, [_ZZN3cub18CUB_300001_SM_10006detail6reduce28DeviceReduceSingleTileKernelINS2_10policy_hubIiyN4cuda3std3__44plusIiEEE10Policy1000EPiSC_iS9_iiNS7_10__identityEEEvT0_T1_T2_T3_T4_T6_E12temp_storage+12];
	selp.b32 	%r309, %r308, 0, %p35;
	add.s32 	%r310, %r309, %r686;
	setp.gt.s32 	%p36, %r120, 64;
	ld.shared.u32 	%r311, [_ZZN3cub18CUB_300001_SM_10006detail6reduce28DeviceReduceSingleTileKernelINS2_10policy_hubIiyN4cuda3std3__44plusIiEEE10Policy1000EPiSC_iS9_iiNS7_10__identityEEEvT0_T1_T2_T3_T4_T6_E12temp_storage+16];
	selp.b32 	%r312, %r311, 0, %p36;
	add.s32 	%r313, %r310, %r312;
	setp.gt.s32 	%p37, %r120, 96;
	ld.shared.u32 	%r314, [_ZZN3cub18CUB_300001_SM_10006detail6reduce28DeviceReduceSingleTileKernelINS2_10policy_hubIiyN4cuda3std3__44plusIiEEE10Policy1000EPiSC_iS9_iiNS7_10__identityEEEvT0_T1_T2_T3_T4_T6_E12temp_storage+20];
	selp.b32 	%r315, %r314, 0, %p37;
	add.s32 	%r316, %r313, %r315;
	setp.gt.s32 	%p38, %r120, 128;
	ld.shared.u32 	%r317, [_ZZN3cub18CUB_300001_SM_10006detail6reduce28DeviceReduceSingleTileKernelINS2_10policy_hubIiyN4cuda3std3__44plusIiEEE10Policy1000EPiSC_iS9_iiNS7_10__identityEEEvT0_T1_T2_T3_T4_T6_E12temp_storage+24];
	selp.b32 	%r318, %r317, 0, %p38;
	add.s32 	%r319, %r316, %r318;
	setp.gt.s32 	%p39, %r120, 160;
	ld.shared.u32 	%r320, [_ZZN3cub18CUB_300001_SM_10006detail6reduce28DeviceReduceSingleTileKernelINS2_10policy_hubIiyN4cuda3std3__44plusIiEEE10Policy1000EPiSC_iS9_iiNS7_10__identityEEEvT0_T1_T2_T3_T4_T6_E12temp_storage+28];
	selp.b32 	%r321, %r320, 0, %p39;
	add.s32 	%r322, %r319, %r321;
	setp.gt.s32 	%p40, %r120, 192;
	ld.shared.u32 	%r323, [_ZZN3cub18CUB_300001_SM_10006detail6reduce28DeviceReduceSingleTileKernelINS2_10policy_hubIiyN4cuda3std3__44plusIiEEE10Policy1000EPiSC_iS9_iiNS7_10__identityEEEvT0_T1_T2_T3_T4_T6_E12temp_storage+32];
	selp.b32 	%r324, %r323, 0, %p40;
	add.s32 	%r325, %r322, %r324;
	setp.gt.s32 	%p41, %r120, 224;
	ld.shared.u32 	%r326, [_ZZN3cub18CUB_300001_SM_10006detail6reduce28DeviceReduceSingleTileKernelINS2_10policy_hubIiyN4cuda3std3__44plusIiEEE10Policy1000EPiSC_iS9_iiNS7_10__identityEEEvT0_T1_T2_T3_T4_T6_E12temp_storage+36];
	selp.b32 	%r327, %r326, 0, %p41;
	add.s32 	%r686, %r325, %r327;
	bra.uni 	$L__BB8_72;
$L__BB8_56:
	mov.u32 	%r85, %tid.x;
	mul.wide.u32 	%rd35, %r85, 4;
	add.s64 	%rd19, %rd16, %rd35;
	// begin inline asm
	ld.global.nc.u32 %r122, [%rd19];
	// end inline asm
	add.s64 	%rd20, %rd19, 1024;
	// begin inline asm
	ld.global.nc.u32 %r123, [%rd20];
	// end inline asm
	add.s64 	%rd21, %rd19, 2048;
	// begin inline asm
	ld.global.nc.u32 %r124, [%rd21];
	// end inline asm
	add.s64 	%rd22, %rd19, 3072;
	// begin inline asm
	ld.global.nc.u32 %r125, [%rd22];
	// end inline asm
	add.s64 	%rd23, %rd19, 4096;
	// begin inline asm
	ld.global.nc.u32 %r126, [%rd23];
	// end inline asm
	add.s64 	%rd24, %rd19, 5120;
	// begin inline asm
	ld.global.nc.u32 %r127, [%rd24];
	// end inline asm
	add.s64 	%rd25, %rd19, 6144;
	// begin inline asm
	ld.global.nc.u32 %r128, [%rd25];
	// end inline asm
	add.s64 	%rd26, %rd19, 7168;
	// begin inline asm
	ld.global.nc.u32 %r129, [%rd26];
	// end inline asm
	add.s64 	%rd27, %rd19, 8192;
	// begin inline asm
	ld.global.nc.u32 %r130, [%rd27];
	// end inline asm
	add.s64 	%rd28, %rd19, 9216;
	// begin inline asm
	ld.global.nc.u32 %r131, [%rd28];
	// end inline asm
	add.s64 	%rd29, %rd19, 10240;
	// begin inline asm
	ld.global.nc.u32 %r132, [%rd29];
	// end inline asm
	add.s64 	%rd30, %rd19, 11264;
	// begin inline asm
	ld.global.nc.u32 %r133, [%rd30];
	// end inline asm
	add.s64 	%rd31, %rd19, 12288;
	// begin inline asm
	ld.global.nc.u32 %r134, [%rd31];
	// end inline asm
	add.s64 	%rd32, %rd19, 13312;
	// begin inline asm
	ld.global.nc.u32 %r135, [%rd32];
	// end inline asm
	add.s64 	%rd33, %rd19, 14336;
	// begin inline asm
	ld.global.nc.u32 %r136, [%rd33];
	// end inline asm
	add.s64 	%rd34, %rd19, 15360;
	// begin inline asm
	ld.global.nc.u32 %r137, [%rd34];
	// end inline asm
	add.s32 	%r139, %r123, %r122;
	add.s32 	%r140, %r124, %r139;
	add.s32 	%r141, %r125, %r140;
	add.s32 	%r142, %r126, %r141;
	add.s32 	%r143, %r127, %r142;
	add.s32 	%r144, %r128, %r143;
	add.s32 	%r145, %r129, %r144;
	add.s32 	%r146, %r130, %r145;
	add.s32 	%r147, %r131, %r146;
	add.s32 	%r148, %r132, %r147;
	add.s32 	%r149, %r133, %r148;
	add.s32 	%r150, %r134, %r149;
	add.s32 	%r151, %r135, %r150;
	add.s32 	%r152, %r136, %r151;
	add.s32 	%r685, %r137, %r152;
	setp.lt.u32 	%p4, %r120, 8192;
	mov.b32 	%r674, 4096;
	@%p4 bra 	$L__BB8_60;
	add.s32 	%r87, %r120, -4096;
	mov.b32 	%r674, 4096;
$L__BB8_58:
	mul.wide.s32 	%rd52, %r674, 4;
	add.s64 	%rd36, %rd19, %rd52;
	// begin inline asm
	ld.global.nc.u32 %r154, [%rd36];
	// end inline asm
	add.s64 	%rd37, %rd36, 1024;
	// begin inline asm
	ld.global.nc.u32 %r155, [%rd37];
	// end inline asm
	add.s64 	%rd38, %rd36, 2048;
	// begin inline asm
	ld.global.nc.u32 %r156, [%rd38];
	// end inline asm
	add.s64 	%rd39, %rd36, 3072;
	// begin inline asm
	ld.global.nc.u32 %r157, [%rd39];
	// end inline asm
	add.s64 	%rd40, %rd36, 4096;
	// begin inline asm
	ld.global.nc.u32 %r158, [%rd40];
	// end inline asm
	add.s64 	%rd41, %rd36, 5120;
	// begin inline asm
	ld.global.nc.u32 %r159, [%rd41];
	// end inline asm
	add.s64 	%rd42, %rd36, 6144;
	// begin inline asm
	ld.global.nc.u32 %r160, [%rd42];
	// end inline asm
	add.s64 	%rd43, %rd36, 7168;
	// begin inline asm
	ld.global.nc.u32 %r161, [%rd43];
	// end inline asm
	add.s64 	%rd44, %rd36, 8192;
	// begin inline asm
	ld.global.nc.u32 %r162, [%rd44];
	// end inline asm
	add.s64 	%rd45, %rd36, 9216;
	// begin inline asm
	ld.global.nc.u32 %r163, [%rd45];
	// end inline asm
	add.s64 	%rd46, %rd36, 10240;
	// begin inline asm
	ld.global.nc.u32 %r164, [%rd46];
	// end inline asm
	add.s64 	%rd47, %rd36, 11264;
	// begin inline asm
	ld.global.nc.u32 %r165, [%rd47];
	// end inline asm
	add.s64 	%rd48, %rd36, 12288;
	// begin inline asm
	ld.global.nc.u32 %r166, [%rd48];
	// end inline asm
	add.s64 	%rd49, %rd36, 13312;
	// begin inline asm
	ld.global.nc.u32 %r167, [%rd49];
	// end inline asm
	add.s64 	%rd50, %rd36, 14336;
	// begin inline asm
	ld.global.nc.u32 %r168, [%rd50];
	// end inline asm
	add.s64 	%rd51, %rd36, 15360;
	// begin inline asm
	ld.global.nc.u32 %r169, [%rd51];
	// end inline asm
	add.s32 	%r170, %r154, %r685;
	add.s32 	%r171, %r155, %r170;
	add.s32 	%r172, %r156, %r171;
	add.s32 	%r173, %r157, %r172;
	add.s32 	%r174, %r158, %r173;
	add.s32 	%r175, %r159, %r174;
	add.s32 	%r176, %r160, %r175;
	add.s32 	%r177, %r161, %r176;
	add.s32 	%r178, %r162, %r177;
	add.s32 	%r179, %r163, %r178;
	add.s32 	%r180, %r164, %r179;
	add.s32 	%r181, %r165, %r180;
	add.s32 	%r182, %r166, %r181;
	add.s32 	%r183, %r167, %r182;
	add.s32 	%r184, %r168, %r183;
	add.s32 	%r685, %r169, %r184;
	sub.s32 	%r185, %r120, %r674;
	setp.lt.s32 	%p5, %r185, 4096;
	@%p5 bra 	$L__BB8_68;
	add.s32 	%r674, %r674, 4096;
	setp.le.s32 	%p6, %r674, %r87;
	@%p6 bra 	$L__BB8_58;
$L__BB8_60:
	setp.le.s32 	%p7, %r120, %r674;
	@%p7 bra 	$L__BB8_68;
	sub.s32 	%r94, %r120, %r674;
	setp.ge.s32 	%p8, %r85, %r94;
	@%p8 bra 	$L__BB8_68;
	not.b32 	%r187, %r85;
	add.s32 	%r188, %r120, %r187;
	sub.s32 	%r95, %r188, %r674;
	and.b32  	%r189, %r95, 768;
	setp.eq.s32 	%p9, %r189, 768;
	mov.u32 	%r679, %r85;
	@%p9 bra 	$L__BB8_65;
	add.s32 	%r676, %r85, %r674;
	shr.u32 	%r190, %r95, 8;
	add.s32 	%r191, %r190, 1;
	and.b32  	%r192, %r191, 3;
	neg.s32 	%r675, %r192;
	mov.u32 	%r679, %r85;
$L__BB8_64:
	.pragma "nounroll";
	mul.wide.u32 	%rd54, %r676, 4;
	add.s64 	%rd53, %rd16, %rd54;
	// begin inline asm
	ld.global.nc.u32 %r193, [%rd53];
	// end inline asm
	add.s32 	%r685, %r193, %r685;
	add.s32 	%r679, %r679, 256;
	add.s32 	%r676, %r676, 256;
	add.s32 	%r675, %r675, 1;
	setp.ne.s32 	%p10, %r675, 0;
	@%p10 bra 	$L__BB8_64;
$L__BB8_65:
	setp.lt.u32 	%p11, %r95, 768;
	@%p11 bra 	$L__BB8_68;
	cvt.u64.u32 	%rd55, %r679;
	cvt.u64.u32 	%rd56, %r674;
	add.s64 	%rd57, %rd55, %rd56;
	shl.b64 	%rd58, %rd57, 2;
	add.s64 	%rd59, %rd58, %rd16;
	add.s64 	%rd124, %rd59, 2048;
	add.s32 	%r682, %r679, %r674;
$L__BB8_67:
	mul.wide.u32 	%rd64, %r682, 4;
	add.s64 	%rd60, %rd16, %rd64;
	// begin inline asm
	ld.global.nc.u32 %r194, [%rd60];
	// end inline asm
	add.s32 	%r198, %r194, %r685;
	add.s64 	%rd61, %rd124, -1024;
	// begin inline asm
	ld.global.nc.u32 %r195, [%rd61];
	// end inline asm
	add.s32 	%r199, %r195, %r198;
	// begin inline asm
	ld.global.nc.u32 %r196, [%rd124];
	// end inline asm
	add.s32 	%r200, %r196, %r199;
	add.s64 	%rd63, %rd124, 1024;
	// begin inline asm
	ld.global.nc.u32 %r197, [%rd63];
	// end inline asm
	add.s32 	%r685, %r197, %r200;
	add.s32 	%r679, %r679, 1024;
	add.s64 	%rd124, %rd124, 4096;
	add.s32 	%r682, %r682, 1024;
	setp.lt.s32 	%p12, %r679, %r94;
	@%p12 bra 	$L__BB8_67;
$L__BB8_68:
	// begin inline asm
	mov.u32 %r201, %laneid;
	// end inline asm
	mov.b32 	%r204, 1;
	mov.b32 	%r225, 31;
	mov.b32 	%r226, -1;
	// begin inline asm
	shfl.sync.down.b32 %r202, %r685, %r204, %r225, %r226;
	// end inline asm
	setp.gt.s32 	%p13, %r201, 30;
	selp.b32 	%r227, 0, %r202, %p13;
	add.s32 	%r208, %r227, %r685;
	mov.b32 	%r209, 2;
	// begin inline asm
	shfl.sync.down.b32 %r207, %r208, %r209, %r225, %r226;
	// end inline asm
	setp.gt.s32 	%p14, %r201, 29;
	selp.b32 	%r228, 0, %r207, %p14;
	add.s32 	%r213, %r208, %r228;
	mov.b32 	%r214, 4;
	// begin inline asm
	shfl.sync.down.b32 %r212, %r213, %r214, %r225, %r226;
	// end inline asm
	setp.gt.s32 	%p15, %r201, 27;
	selp.b32 	%r229, 0, %r212, %p15;
	add.s32 	%r218, %r213, %r229;
	mov.b32 	%r219, 8;
	// begin inline asm
	shfl.sync.down.b32 %r217, %r218, %r219, %r225, %r226;
	// end inline asm
	setp.gt.s32 	%p16, %r201, 23;
	selp.b32 	%r230, 0, %r217, %p16;
	add.s32 	%r223, %r218, %r230;
	mov.b32 	%r224, 16;
	// begin inline asm
	shfl.sync.down.b32 %r222, %r223, %r224, %r225, %r226;
	// end inline asm
	setp.gt.s32 	%p17, %r201, 15;
	selp.b32 	%r231, 0, %r222, %p17;
	add.s32 	%r686, %r223, %r231;
	setp.ne.s32 	%p18, %r201, 0;
	@%p18 bra 	$L__BB8_70;
	shr.u32 	%r232, %r85, 3;
	and.b32  	%r233, %r232, 124;
	mov.u32 	%r234, _ZZN3cub18CUB_300001_SM_10006detail6reduce28DeviceReduceSingleTileKernelINS2_10policy_hubIiyN4cuda3std3__44plusIiEEE10Policy1000EPiSC_iS9_iiNS7_10__identityEEEvT0_T1_T2_T3_T4_T6_E12temp_storage;
	add.s32 	%r235, %r234, %r233;
	st.shared.u32 	[%r235+8], %r686;
$L__BB8_70:
	bar.sync 	0;
	setp.ne.s32 	%p19, %r85, 0;
	@%p19 bra 	$L__BB8_72;
	ld.shared.u32 	%r236, [_ZZN3cub18CUB_300001_SM_10006detail6reduce28DeviceReduceSingleTileKernelINS2_10policy_hubIiyN4cuda3std3__44plusIiEEE10Policy1000EPiSC_iS9_iiNS7_10__identityEEEvT0_T1_T2_T3_T4_T6_E12temp_storage+12];
	add.s32 	%r237, %r236, %r686;
	ld.shared.u32 	%r238, [_ZZN3cub18CUB_300001_SM_10006detail6reduce28DeviceReduceSingleTileKernelINS2_10policy_hubIiyN4cuda3std3__44plusIiEEE10Policy1000EPiSC_iS9_iiNS7_10__identityEEEvT0_T1_T2_T3_T4_T6_E12temp_storage+16];
	add.s32 	%r239, %r237, %r238;
	ld.shared.u32 	%r240, [_ZZN3cub18CUB_300001_SM_10006detail6reduce28DeviceReduceSingleTileKernelINS2_10policy_hubIiyN4cuda3std3__44plusIiEEE10Policy1000EPiSC_iS9_iiNS7_10__identityEEEvT0_T1_T2_T3_T4_T6_E12temp_storage+20];
	add.s32 	%r241, %r239, %r240;
	ld.shared.u32 	%r242, [_ZZN3cub18CUB_300001_SM_10006detail6reduce28DeviceReduceSingleTileKernelINS2_10policy_hubIiyN4cuda3std3__44plusIiEEE10Policy1000EPiSC_iS9_iiNS7_10__identityEEEvT0_T1_T2_T3_T4_T6_E12temp_storage+24];
	add.s32 	%r243, %r241, %r242;
	ld.shared.u32 	%r244, [_ZZN3cub18CUB_300001_SM_10006detail6reduce28DeviceReduceSingleTileKernelINS2_10policy_hubIiyN4cuda3std3__44plusIiEEE10Policy1000EPiSC_iS9_iiNS7_10__identityEEEvT0_T1_T2_T3_T4_T6_E12temp_storage+28];
	add.s32 	%r245, %r243, %r244;
	ld.shared.u32 	%r246, [_ZZN3cub18CUB_300001_SM_10006detail6reduce28DeviceReduceSingleTileKernelINS2_10policy_hubIiyN4cuda3std3__44plusIiEEE10Policy1000EPiSC_iS9_iiNS7_10__identityEEEvT0_T1_T2_T3_T4_T6_E12temp_storage+32];
	add.s32 	%r247, %r245, %r246;
	ld.shared.u32 	%r248, [_ZZN3cub18CUB_300001_SM_10006detail6reduce28DeviceReduceSingleTileKernelINS2_10policy_hubIiyN4cuda3std3__44plusIiEEE10Policy1000EPiSC_iS9_iiNS7_10__identityEEEvT0_T1_T2_T3_T4_T6_E12temp_storage+36];
	add.s32 	%r686, %r247, %r248;
$L__BB8_72:
	mov.u32 	%r631, %tid.x;
	setp.ne.s32 	%p95, %r631, 0;
	@%p95 bra 	$L__BB8_74;
	add.s32 	%r632, %r686, %r121;
	st.global.u32 	[%rd1], %r632;
$L__BB8_74:
	ret;

}


// ===== COMPILED SASS (sm_100) =====

	.target	sm_100

	.elftype	@"ET_EXEC"


//--------------------- .note.nv.tkinfo           --------------------------
	.section	.note.nv.tkinfo,"",@"SHT_NOTE"
	.sectionflags	@"SHF_NOTE_NV_TKINFO"
	.tkinfo
        /*0018*/ 	.word	0x00000002
        /*0030*/ 	.string	""
        /*0030*/ 	.string	"ptxas"
        /*0030*/ 	.string	"Cuda compilation tools, release 13.0, V13.0.88"
        /*0030*/ 	.string	"Build cuda_13.0.r13.0/compiler.36424714_0"
        /*0030*/ 	.string	"-arch sm_100 -m 64 "



//--------------------- .note.nv.cuinfo           --------------------------
	.section	.note.nv.cuinfo,"",@"SHT_NOTE"
	.sectionflags	@"SHF_NOTE_NV_CUINFO"
        /*0018*/ 	.short	0x0002
        /*001a*/ 	.short	0x0064
        /*001c*/ 	.short	0x0082
	.zero		2


//--------------------- .nv.info                  --------------------------
	.section	.nv.info,"",@"SHT_CUDA_INFO"
	.align	4


	//----- nvinfo : EIATTR_REGCOUNT
	.align		4
        /*0000*/ 	.byte	0x04, 0x2f
        /*0002*/ 	.short	(.L_47 - .L_46)
	.align		4
.L_46:
        /*0004*/ 	.word	index@(_Z5part1PcPiS0_S_i)
        /*0008*/ 	.word	0x00000016


	//----- nvinfo : EIATTR_FRAME_SIZE
	.align		4
.L_47:
        /*000c*/ 	.byte	0x04, 0x11
        /*000e*/ 	.short	(.L_49 - .L_48)
	.align		4
.L_48:
        /*0010*/ 	.word	index@(_Z5part1PcPiS0_S_i)
        /*0014*/ 	.word	0x00000068


	//----- nvinfo : EIATTR_REGCOUNT
	.align		4
.L_49:
        /*0018*/ 	.byte	0x04, 0x2f
        /*001a*/ 	.short	(.L_51 - .L_50)
	.align		4
.L_50:
        /*001c*/ 	.word	index@(_Z5part2PcPiS0_S_i)
        /*0020*/ 	.word	0x00000020


	//----- nvinfo : EIATTR_FRAME_SIZE
	.align		4
.L_51:
        /*0024*/ 	.byte	0x04, 0x11
        /*0026*/ 	.short	(.L_53 - .L_52)
	.align		4
.L_52:
        /*0028*/ 	.word	index@(_Z5part2PcPiS0_S_i)
        /*002c*/ 	.word	0x00000000


	//----- nvinfo : EIATTR_REGCOUNT
	.align		4
.L_53:
        /*0030*/ 	.byte	0x04, 0x2f
        /*0032*/ 	.short	(.L_55 - .L_54)
	.align		4
.L_54:
        /*0034*/ 	.word	index@(_ZN3cub18CUB_300001_SM_10006detail11EmptyKernelIvEEvv)
        /*0038*/ 	.word	0x00000004


	//----- nvinfo : EIATTR_FRAME_SIZE
	.align		4
.L_55:
        /*003c*/ 	.byte	0x04, 0x11
        /*003e*/ 	.short	(.L_57 - .L_56)
	.align		4
.L_56:
        /*0040*/ 	.word	index@(_ZN3cub18CUB_300001_SM_10006detail11EmptyKernelIvEEvv)
        /*0044*/ 	.word	0x00000000


	//----- nvinfo : EIATTR_REGCOUNT
	.align		4
.L_57:
        /*0048*/ 	.byte	0x04, 0x2f
        /*004a*/ 	.short	(.L_59 - .L_58)
	.align		4
.L_58:
        /*004c*/ 	.word	index@(_ZN3cub18CUB_300001_SM_10006detail6reduce28DeviceReduceSingleTileKernelINS2_10policy_hubIijN4cuda3std3__44plusIiEEE10Policy1000EN6thrust24THRUST_300001_SM_1000_NS6detail15normal_iteratorINSD_10device_ptrIiEEEEPijS9_iiNS7_10__identityEEEvT0_T1_T2_T3_T4_T6_)
        /*0050*/ 	.word	0x00000020


	//----- nvinfo : EIATTR_FRAME_SIZE
	.align		4
.L_59:
        /*0054*/ 	.byte	0x04, 0x11
        /*0056*/ 	.short	(.L_61 - .L_60)
	.align		4
.L_60:
        /*0058*/ 	.word	index@(_ZN3cub18CUB_300001_SM_10006detail6reduce28DeviceReduceSingleTileKernelINS2_10policy_hubIijN4cuda3std3__44plusIiEEE10Policy1000EN6thrust24THRUST_300001_SM_1000_NS6detail15normal_iteratorINSD_10device_ptrIiEEEEPijS9_iiNS7_10__identityEEEvT0_T1_T2_T3_T4_T6_)
        /*005c*/ 	.word	0x00000000


	//----- nvinfo : EIATTR_REGCOUNT
	.align		4
.L_61:
        /*0060*/ 	.byte	0x04, 0x2f
        /*0062*/ 	.short	(.L_63 - .L_62)
	.align		4
.L_62:
        /*0064*/ 	.word	index@(_ZN3cub18CUB_300001_SM_10006detail6reduce18DeviceReduceKernelINS2_10policy_hubIijN4cuda3std3__44plusIiEEE10Policy1000EN6thrust24THRUST_300001_SM_1000_NS6detail15normal_iteratorINSD_10device_ptrIiEEEEjS9_iNS7_10__identityEEEvT0_PT3_T1_NS0_13GridEvenShareISN_EET2_T4_)
        /*0068*/ 	.word	0x00000020


	//----- nvinfo : EIATTR_FRAME_SIZE
	.align		4
.L_63:
        /*006c*/ 	.byte	0x04, 0x11
        /*006e*/ 	.short	(.L_65 - .L_64)
	.align		4
.L_64:
        /*0070*/ 	.word	index@(_ZN3cub18CUB_300001_SM_10006detail6reduce18DeviceReduceKernelINS2_10policy_hubIijN4cuda3std3__44plusIiEEE10Policy1000EN6thrust24THRUST_300001_SM_1000_NS6detail15normal_iteratorINSD_10device_ptrIiEEEEjS9_iNS7_10__identityEEEvT0_PT3_T1_NS0_13GridEvenShareISN_EET2_T4_)
        /*0074*/ 	.word	0x00000000


	//----- nvinfo : EIATTR_REGCOUNT
	.align		4
.L_65:
        /*0078*/ 	.byte	0x04, 0x2f
        /*007a*/ 	.short	(.L_67 - .L_66)
	.align		4
.L_66:
        /*007c*/ 	.word	index@(_ZN3cub18CUB_300001_SM_10006detail6reduce28DeviceReduceSingleTileKernelINS2_10policy_hubIijN4cuda3std3__44plusIiEEE10Policy1000EPiSC_iS9_iiNS7_10__identityEEEvT0_T1_T2_T3_T4_T6_)
        /*0080*/ 	.word	0x00000020


	//----- nvinfo : EIATTR_FRAME_SIZE
	.align		4
.L_67:
        /*0084*/ 	.byte	0x04, 0x11
        /*0086*/ 	.short	(.L_69 - .L_68)
	.align		4
.L_68:
        /*0088*/ 	.word	index@(_ZN3cub18CUB_300001_SM_10006detail6reduce28DeviceReduceSingleTileKernelINS2_10policy_hubIijN4cuda3std3__44plusIiEEE10Policy1000EPiSC_iS9_iiNS7_10__identityEEEvT0_T1_T2_T3_T4_T6_)
        /*008c*/ 	.word	0x00000000


	//----- nvinfo : EIATTR_REGCOUNT
	.align		4
.L_69:
        /*0090*/ 	.byte	0x04, 0x2f
        /*0092*/ 	.short	(.L_71 - .L_70)
	.align		4
.L_70:
        /*0094*/ 	.word	index@(_ZN3cub18CUB_300001_SM_10006detail6reduce28DeviceReduceSingleTileKernelINS2_10policy_hubIiyN4cuda3std3__44plusIiEEE10Policy1000EN6thrust24THRUST_300001_SM_1000_NS6detail15normal_iteratorINSD_10device_ptrIiEEEEPiyS9_iiNS7_10__identityEEEvT0_T1_T2_T3_T4_T6_)
        /*0098*/ 	.word	0x0000001f


	//----- nvinfo : EIATTR_FRAME_SIZE
	.align		4
.L_71:
        /*009c*/ 	.byte	0x04, 0x11
        /*009e*/ 	.short	(.L_73 - .L_72)
	.align		4
.L_72:
        /*00a0*/ 	.word	index@(_ZN3cub18CUB_300001_SM_10006detail6reduce28DeviceReduceSingleTileKernelINS2_10policy_hubIiyN4cuda3std3__44plusIiEEE10Policy1000EN6thrust24THRUST_300001_SM_1000_NS6detail15normal_iteratorINSD_10device_ptrIiEEEEPiyS9_iiNS7_10__identityEEEvT0_T1_T2_T3_T4_T6_)
        /*00a4*/ 	.word	0x00000000


	//----- nvinfo : EIATTR_REGCOUNT
	.align		4
.L_73:
        /*00a8*/ 	.byte	0x04, 0x2f
        /*00aa*/ 	.short	(.L_75 - .L_74)
	.align		4
.L_74:
        /*00ac*/ 	.word	index@(_ZN3cub18CUB_300001_SM_10006detail6reduce18DeviceReduceKernelINS2_10policy_hubIiyN4cuda3std3__44plusIiEEE10Policy1000EN6thrust24THRUST_300001_SM_1000_NS6detail15normal_iteratorINSD_10device_ptrIiEEEEyS9_iNS7_10__identityEEEvT0_PT3_T1_NS0_13GridEvenShareISN_EET2_T4_)
        /*00b0*/ 	.word	0x0000001e


	//----- nvinfo : EIATTR_FRAME_SIZE
	.align		4
.L_75:
        /*00b4*/ 	.byte	0x04, 0x11
        /*00b6*/ 	.short	(.L_77 - .L_76)
	.align		4
.L_76:
        /*00b8*/ 	.word	index@(_ZN3cub18CUB_300001_SM_10006detail6reduce18DeviceReduceKernelINS2_10policy_hubIiyN4cuda3std3__44plusIiEEE10Policy1000EN6thrust24THRUST_300001_SM_1000_NS6detail15normal_iteratorINSD_10device_ptrIiEEEEyS9_iNS7_10__identityEEEvT0_PT3_T1_NS0_13GridEvenShareISN_EET2_T4_)
        /*00bc*/ 	.word	0x00000000


	//----- nvinfo : EIATTR_REGCOUNT
	.align		4
.L_77:
        /*00c0*/ 	.byte	0x04, 0x2f
        /*00c2*/ 	.short	(.L_79 - .L_78)
	.align		4
.L_78:
        /*00c4*/ 	.word	index@(_ZN3cub18CUB_300001_SM_10006detail6reduce28DeviceReduceSingleTileKernelINS2_10policy_hubIiyN4cuda3std3__44plusIiEEE10Policy1000EPiSC_iS9_iiNS7_10__identityEEEvT0_T1_T2_T3_T4_T6_)
        /*00c8*/ 	.word	0x00000020


	//----- nvinfo : EIATTR_FRAME_SIZE
	.align		4
.L_79:
        /*00cc*/ 	.byte	0x04, 0x11
        /*00ce*/ 	.short	(.L_81 - .L_80)
	.align		4
.L_80:
        /*00d0*/ 	.word	index@(_ZN3cub18CUB_300001_SM_10006detail6reduce28DeviceReduceSingleTileKernelINS2_10policy_hubIiyN4cuda3std3__44plusIiEEE10Policy1000EPiSC_iS9_iiNS7_10__identityEEEvT0_T1_T2_T3_T4_T6_)
        /*00d4*/ 	.word	0x00000000


	//----- nvinfo : EIATTR_MIN_STACK_SIZE
	.align		4
.L_81:
        /*00d8*/ 	.byte	0x04, 0x12
        /*00da*/ 	.short	(.L_83 - .L_82)
	.align		4
.L_82:
        /*00dc*/ 	.word	index@(_ZN3cub18CUB_300001_SM_10006detail6reduce28DeviceReduceSingleTileKernelINS2_10policy_hubIiyN4cuda3std3__44plusIiEEE10Policy1000EPiSC_iS9_iiNS7_10__identityEEEvT0_T1_T2_T3_T4_T6_)
        /*00e0*/ 	.word	0x00000000


	//----- nvinfo : EIATTR_MIN_STACK_SIZE
	.align		4
.L_83:
        /*00e4*/ 	.byte	0x04, 0x12
        /*00e6*/ 	.short	(.L_85 - .L_84)
	.align		4
.L_84:
        /*00e8*/ 	.word	index@(_ZN3cub18CUB_300001_SM_10006detail6reduce18DeviceReduceKernelINS2_10policy_hubIiyN4cuda3std3__44plusIiEEE10Policy1000EN6thrust24THRUST_300001_SM_1000_NS6detail15normal_iteratorINSD_10device_ptrIiEEEEyS9_iNS7_10__identityEEEvT0_PT3_T1_NS0_13GridEvenShareISN_EET2_T4_)
        /*00ec*/ 	.word	0x00000000


	//----- nvinfo : EIATTR_MIN_STACK_SIZE
	.align		4
.L_85:
        /*00f0*/ 	.byte	0x04, 0x12
        /*00f2*/ 	.short	(.L_87 - .L_86)
	.align		4
.L_86:
        /*00f4*/ 	.word	index@(_ZN3cub18CUB_300001_SM_10006detail6reduce28DeviceReduceSingleTileKernelINS2_10policy_hubIiyN4cuda3std3__44plusIiEEE10Policy1000EN6thrust24THRUST_300001_SM_1000_NS6detail15normal_iteratorINSD_10device_ptrIiEEEEPiyS9_iiNS7_10__identityEEEvT0_T1_T2_T3_T4_T6_)
        /*00f8*/ 	.word	0x00000000


	//----- nvinfo : EIATTR_MIN_STACK_SIZE
	.align		4
.L_87:
        /*00fc*/ 	.byte	0x04, 0x12
        /*00fe*/ 	.short	(.L_89 - .L_88)
	.align		4
.L_88:
        /*0100*/ 	.word	index@(_ZN3cub18CUB_300001_SM_10006detail6reduce28DeviceReduceSingleTileKernelINS2_10policy_hubIijN4cuda3std3__44plusIiEEE10Policy1000EPiSC_iS9_iiNS7_10__identityEEEvT0_T1_T2_T3_T4_T6_)
        /*0104*/ 	.word	0x00000000


	//----- nvinfo : EIATTR_MIN_STACK_SIZE
	.align		4
.L_89:
        /*0108*/ 	.byte	0x04, 0x12
        /*010a*/ 	.short	(.L_91 - .L_90)
	.align		4
.L_90:
        /*010c*/ 	.word	index@(_ZN3cub18CUB_300001_SM_10006detail6reduce18DeviceReduceKernelINS2_10policy_hubIijN4cuda3std3__44plusIiEEE10Policy1000EN6thrust24THRUST_300001_SM_1000_NS6detail15normal_iteratorINSD_10device_ptrIiEEEEjS9_iNS7_10__identityEEEvT0_PT3_T1_NS0_13GridEvenShareISN_EET2_T4_)
        /*0110*/ 	.word	0x00000000


	//----- nvinfo : EIATTR_MIN_STACK_SIZE
	.align		4
.L_91:
        /*0114*/ 	.byte	0x04, 0x12
        /*0116*/ 	.short	(.L_93 - .L_92)
	.align		4
.L_92:
        /*0118*/ 	.word	index@(_ZN3cub18CUB_300001_SM_10006detail6reduce28DeviceReduceSingleTileKernelINS2_10policy_hubIijN4cuda3std3__44plusIiEEE10Policy1000EN6thrust24THRUST_300001_SM_1000_NS6detail15normal_iteratorINSD_10device_ptrIiEEEEPijS9_iiNS7_10__identityEEEvT0_T1_T2_T3_T4_T6_)
        /*011c*/ 	.word	0x00000000


	//----- nvinfo : EIATTR_MIN_STACK_SIZE
	.align		4
.L_93:
        /*0120*/ 	.byte	0x04, 0x12
        /*0122*/ 	.short	(.L_95 - .L_94)
	.align		4
.L_94:
        /*0124*/ 	.word	index@(_ZN3cub18CUB_300001_SM_10006detail11EmptyKernelIvEEvv)
        /*0128*/ 	.word	0x00000000


	//----- nvinfo : EIATTR_MIN_STACK_SIZE
	.align		4
.L_95:
        /*012c*/ 	.byte	0x04, 0x12
        /*012e*/ 	.short	(.L_97 - .L_96)
	.align		4
.L_96:
        /*0130*/ 	.word	index@(_Z5part2PcPiS0_S_i)
        /*0134*/ 	.word	0x00000000


	//----- nvinfo : EIATTR_MIN_STACK_SIZE
	.align		4
.L_97:
        /*0138*/ 	.byte	0x04, 0x12
        /*013a*/ 	.short	(.L_99 - .L_98)
	.align		4
.L_98:
        /*013c*/ 	.word	index@(_Z5part1PcPiS0_S_i)
        /*0140*/ 	.word	0x00000068
.L_99:


//--------------------- .nv.compat                --------------------------
	.section	.nv.compat,"",@"SHT_CUDA_COMPAT_INFO"
	.align	4
        /*0000*/ 	.byte	0x02, 0x09, 0x00, 0x00, 0x02, 0x02, 0x01, 0x00, 0x02, 0x05, 0x05, 0x00, 0x03, 0x07, 0x01, 0x01
        /*0010*/ 	.byte	0x02, 0x03, 0x00, 0x00, 0x02, 0x06, 0x01, 0x00, 0x04, 0x0b, 0x08, 0x00, 0x09, 0x00, 0x00, 0x00
        /*0020*/ 	.byte	0x00, 0x00, 0x00, 0x00


//--------------------- .nv.info._ZN3cub18CUB_300001_SM_10006detail6reduce28DeviceReduceSingleTileKernelINS2_10policy_hubIiyN4cuda3std3__44plusIiEEE10Policy1000EPiSC_iS9_iiNS7_10__identityEEEvT0_T1_T2_T3_T4_T6_ --------------------------
	.section	.nv.info._ZN3cub18CUB_300001_SM_10006detail6reduce28DeviceReduceSingleTileKernelINS2_10policy_hubIiyN4cuda3std3__44plusIiEEE10Policy1000EPiSC_iS9_iiNS7_10__identityEEEvT0_T1_T2_T3_T4_T6_,"",@"SHT_CUDA_INFO"
	.sectionflags	@""
	.align	4


	//----- nvinfo : EIATTR_CUDA_API_VERSION
	.align		4
        /*0000*/ 	.byte	0x04, 0x37
        /*0002*/ 	.short	(.L_101 - .L_100)
.L_100:
        /*0004*/ 	.word	0x00000082


	//----- nvinfo : EIATTR_KPARAM_INFO
	.align		4
.L_101:
        /*0008*/ 	.byte	0x04, 0x17
        /*000a*/ 	.short	(.L_103 - .L_102)
.L_102:
        /*000c*/ 	.word	0x00000000
        /*0010*/ 	.short	0x0005
        /*0012*/ 	.short	0x001c
        /*0014*/ 	.byte	0x00, 0xf0, 0x05, 0x00


	//----- nvinfo : EIATTR_KPARAM_INFO
	.align		4
.L_103:
        /*0018*/ 	.byte	0x04, 0x17
        /*001a*/ 	.short	(.L_105 - .L_104)
.L_104:
        /*001c*/ 	.word	0x00000000
        /*0020*/ 	.short	0x0004
        /*0022*/ 	.short	0x0018
        /*0024*/ 	.byte	0x00, 0xf0, 0x11, 0x00


	//----- nvinfo : EIATTR_KPARAM_INFO
	.align		4
.L_105:
        /*0028*/ 	.byte	0x04, 0x17
        /*002a*/ 	.short	(.L_107 - .L_106)
.L_106:
        /*002c*/ 	.word	0x00000000
        /*0030*/ 	.short	0x0003
        /*0032*/ 	.short	0x0014
        /*0034*/ 	.byte	0x00, 0xf0, 0x05, 0x00


	//----- nvinfo : EIATTR_KPARAM_INFO
	.align		4
.L_107:
        /*0038*/ 	.byte	0x04, 0x17
        /*003a*/ 	.short	(.L_109 - .L_108)
.L_108:
        /*003c*/ 	.word	0x00000000
        /*0040*/ 	.short	0x0002
        /*0042*/ 	.short	0x0010
        /*0044*/ 	.byte	0x00, 0xf0, 0x11, 0x00


	//----- nvinfo : EIATTR_KPARAM_INFO
	.align		4
.L_109:
        /*0048*/ 	.byte	0x04, 0x17
        /*004a*/ 	.short	(.L_111 - .L_110)
.L_110:
        /*004c*/ 	.word	0x00000000
        /*0050*/ 	.short	0x0001
        /*0052*/ 	.short	0x0008
        /*0054*/ 	.byte	0x00, 0xf5, 0x21, 0x00


	//----- nvinfo : EIATTR_KPARAM_INFO
	.align		4
.L_111:
        /*0058*/ 	.byte	0x04, 0x17
        /*005a*/ 	.short	(.L_113 - .L_112)
.L_112:
        /*005c*/ 	.word	0x00000000
        /*0060*/ 	.short	0x0000
        /*0062*/ 	.short	0x0000
        /*0064*/ 	.byte	0x00, 0xf5, 0x21, 0x00


	//----- nvinfo : EIATTR_SPARSE_MMA_MASK
	.align		4
.L_113:
        /*0068*/ 	.byte	0x03, 0x50
        /*006a*/ 	.short	0x0000


	//----- nvinfo : EIATTR_MAXREG_COUNT
	.align		4
        /*006c*/ 	.byte	0x03, 0x1b
        /*006e*/ 	.short	0x00ff


	//----- nvinfo : EIATTR_NUM_BARRIERS
	.align		4
        /*0070*/ 	.byte	0x02, 0x4c
        /*0072*/ 	.byte	0x01
	.zero		1


	//----- nvinfo : EIATTR_MERCURY_ISA_VERSION
	.align		4
        /*0074*/ 	.byte	0x03, 0x5f
        /*0076*/ 	.short	0x0101


	//----- nvinfo : EIATTR_COOP_GROUP_MASK_REGIDS
	.align		4
        /*0078*/ 	.byte	0x04, 0x29
        /*007a*/ 	.short	(.L_115 - .L_114)


	//   ....[0]....
.L_114:
        /*007c*/ 	.word	0xffffffff


	//   ....[1]....
        /*0080*/ 	.word	0xffffffff


	//   ....[2]....
        /*0084*/ 	.word	0xffffffff


	//   ....[3]....
        /*0088*/ 	.word	0xffffffff


	//   ....[4]....
        /*008c*/ 	.word	0xffffffff


	//   ....[5]....
        /*0090*/ 	.word	0xffffffff


	//   ....[6]....
        /*0094*/ 	.word	0xffffffff


	//   ....[7]....
        /*0098*/ 	.word	0xffffffff


	//   ....[8]....
        /*009c*/ 	.word	0xffffffff


	//   ....[9]....
        /*00a0*/ 	.word	0xffffffff


	//   ....[10]....
        /*00a4*/ 	.word	0xffffffff


	//   ....[11]....
        /*00a8*/ 	.word	0xffffffff


	//   ....[12]....
        /*00ac*/ 	.word	0xffffffff


	//   ....[13]....
        /*00b0*/ 	.word	0xffffffff


	//   ....[14]....
        /*00b4*/ 	.word	0xffffffff


	//   ....[15]....
        /*00b8*/ 	.word	0xffffffff


	//   ....[16]....
        /*00bc*/ 	.word	0xffffffff


	//   ....[17]....
        /*00c0*/ 	.word	0xffffffff


	//   ....[18]....
        /*00c4*/ 	.word	0xffffffff


	//   ....[19]....
        /*00c8*/ 	.word	0xffffffff


	//   ....[20]....
        /*00cc*/ 	.word	0xffffffff


	//   ....[21]....
        /*00d0*/ 	.word	0xffffffff


	//   ....[22]....
        /*00d4*/ 	.word	0xffffffff


	//   ....[23]....
        /*00d8*/ 	.word	0xffffffff


	//   ....[24]....
        /*00dc*/ 	.word	0xffffffff


	//   ....[25]....
        /*00e0*/ 	.word	0xffffffff


	//   ....[26]....
        /*00e4*/ 	.word	0xffffffff


	//   ....[27]....
        /*00e8*/ 	.word	0xffffffff


	//   ....[28]....
        /*00ec*/ 	.word	0xffffffff


	//   ....[29]....
        /*00f0*/ 	.word	0xffffffff


	//----- nvinfo : EIATTR_COOP_GROUP_INSTR_OFFSETS
	.align		4
.L_115:
        /*00f4*/ 	.byte	0x04, 0x28
        /*00f6*/ 	.short	(.L_117 - .L_116)


	//   ....[0]....
.L_116:
        /*00f8*/ 	.word	0x00000890


	//   ....[1]....
        /*00fc*/ 	.word	0x000008f0


	//   ....[2]....
        /*0100*/ 	.word	0x00000940


	//   ....[3]....
        /*0104*/ 	.word	0x000009b0


	//   ....[4]....
        /*0108*/ 	.word	0x00000a10


	//   ....[5]....
        /*010c*/ 	.word	0x00000ba0


	//   ....[6]....
        /*0110*/ 	.word	0x00000c40


	//   ....[7]....
        /*0114*/ 	.word	0x00000cc0


	//   ....[8]....
        /*0118*/ 	.word	0x00000d20


	//   ....[9]....
        /*011c*/ 	.word	0x00000d60


	//   ....[10]....
        /*0120*/ 	.word	0x000019d0


	//   ....[11]....
        /*0124*/ 	.word	0x00001a30


	//   ....[12]....
        /*0128*/ 	.word	0x00001a90


	//   ....[13]....
        /*012c*/ 	.word	0x00001af0


	//   ....[14]....
        /*0130*/ 	.word	0x00001b50


	//   ....[15]....
        /*0134*/ 	.word	0x000023f0


	//   ....[16]....
        /*0138*/ 	.word	0x00002450


	//   ....[17]....
        /*013c*/ 	.word	0x000024a0


	//   ....[18]....
        /*0140*/ 	.word	0x00002510


	//   ....[19]....
        /*0144*/ 	.word	0x00002570


	//   ....[20]....
        /*0148*/ 	.word	0x00002700


	//   ....[21]....
        /*014c*/ 	.word	0x00002790


	//   ....[22]....
        /*0150*/ 	.word	0x000027e0


	//   ....[23]....
        /*0154*/ 	.word	0x00002850


	//   ....[24]....
        /*0158*/ 	.word	0x000028c0


	//   ....[25]....
        /*015c*/ 	.word	0x000036a0


	//   ....[26]....
        /*0160*/ 	.word	0x00003700


	//   ....[27]....
        /*0164*/ 	.word	0x00003760


	//   ....[28]....
        /*0168*/ 	.word	0x000037c0


	//   ....[29]....
        /*016c*/ 	.word	0x00003820


	//----- nvinfo : EIATTR_VRC_CTA_INIT_COUNT
	.align		4
.L_117:
        /*0170*/ 	.byte	0x02, 0x4a
	.zero		1
	.zero		1


	//----- nvinfo : EIATTR_EXIT_INSTR_OFFSETS
	.align		4
        /*0174*/ 	.byte	0x04, 0x1c
        /*0176*/ 	.short	(.L_119 - .L_118)


	//   ....[0]....
.L_118:
        /*0178*/ 	.word	0x00000080


	//   ....[1]....
        /*017c*/ 	.word	0x000000c0


	//   ....[2]....
        /*0180*/ 	.word	0x00003940


	//   ....[3]....
        /*0184*/ 	.word	0x00003990


	//----- nvinfo : EIATTR_MAX_THREADS
	.align		4
.L_119:
        /*0188*/ 	.byte	0x04, 0x05
        /*018a*/ 	.short	(.L_121 - .L_120)
.L_120:
        /*018c*/ 	.word	0x00000100
        /*0190*/ 	.word	0x00000001
        /*0194*/ 	.word	0x00000001


	//----- nvinfo : EIATTR_CRS_STACK_SIZE
	.align		4
.L_121:
        /*0198*/ 	.byte	0x04, 0x1e
        /*019a*/ 	.short	(.L_123 - .L_122)
.L_122:
        /*019c*/ 	.word	0x00000000


	//----- nvinfo : EIATTR_CBANK_PARAM_SIZE
	.align		4
.L_123:
        /*01a0*/ 	.byte	0x03, 0x19
        /*01a2*/ 	.short	0x001d


	//----- nvinfo : EIATTR_PARAM_CBANK
	.align		4
        /*01a4*/ 	.byte	0x04, 0x0a
        /*01a6*/ 	.short	(.L_125 - .L_124)
	.align		4
.L_124:
        /*01a8*/ 	.word	index@(.nv.constant0._ZN3cub18CUB_300001_SM_10006detail6reduce28DeviceReduceSingleTileKernelINS2_10policy_hubIiyN4cuda3std3__44plusIiEEE10Policy1000EPiSC_iS9_iiNS7_10__identityEEEvT0_T1_T2_T3_T4_T6_)
        /*01ac*/ 	.short	0x0380
        /*01ae*/ 	.short	0x001d


	//----- nvinfo : EIATTR_SW_WAR
	.align		4
.L_125:
        /*01b0*/ 	.byte	0x04, 0x36
        /*01b2*/ 	.short	(.L_127 - .L_126)
.L_126:
        /*01b4*/ 	.word	0x00000008
.L_127:


//--------------------- .nv.info._ZN3cub18CUB_300001_SM_10006detail6reduce18DeviceReduceKernelINS2_10policy_hubIiyN4cuda3std3__44plusIiEEE10Policy1000EN6thrust24THRUST_300001_SM_1000_NS6detail15normal_iteratorINSD_10device_ptrIiEEEEyS9_iNS7_10__identityEEEvT0_PT3_T1_NS0_13GridEvenShareISN_EET2_T4_ --------------------------
	.section	.nv.info._ZN3cub18CUB_300001_SM_10006detail6reduce18DeviceReduceKernelINS2_10policy_hubIiyN4cuda3std3__44plusIiEEE10Policy1000EN6thrust24THRUST_300001_SM_1000_NS6detail15normal_iteratorINSD_10device_ptrIiEEEEyS9_iNS7_10__identityEEEvT0_PT3_T1_NS0_13GridEvenShareISN_EET2_T4_,"",@"SHT_CUDA_INFO"
	.sectionflags	@""
	.align	4


	//----- nvinfo : EIATTR_CUDA_API_VERSION
	.align		4
        /*0000*/ 	.byte	0x04, 0x37
        /*0002*/ 	.short	(.L_129 - .L_128)
.L_128:
        /*0004*/ 	.word	0x00000082


	//----- nvinfo : EIATTR_KPARAM_INFO
	.align		4
.L_129:
        /*0008*/ 	.byte	0x04, 0x17
        /*000a*/ 	.short	(.L_131 - .L_130)
.L_130:
        /*000c*/ 	.word	0x00000000
        /*0010*/ 	.short	0x0005
        /*0012*/ 	.short	0x0061
        /*0014*/ 	.byte	0x00, 0xf0, 0x05, 0x00


	//----- nvinfo : EIATTR_KPARAM_INFO
	.align		4
.L_131:
        /*0018*/ 	.byte	0x04, 0x17
        /*001a*/ 	.short	(.L_133 - .L_132)
.L_132:
        /*001c*/ 	.word	0x00000000
        /*0020*/ 	.short	0x0004
        /*0022*/ 	.short	0x0060
        /*0024*/ 	.byte	0x00, 0xf0, 0x05, 0x00


	//----- nvinfo : EIATTR_KPARAM_INFO
	.align		4
.L_133:
        /*0028*/ 	.byte	0x04, 0x17
        /*002a*/ 	.short	(.L_135 - .L_134)
.L_134:
        /*002c*/ 	.word	0x00000000
        /*0030*/ 	.short	0x0003
        /*0032*/ 	.short	0x0018
        /*0034*/ 	.byte	0x00, 0xf0, 0x21, 0x01


	//----- nvinfo : EIATTR_KPARAM_INFO
	.align		4
.L_135:
        /*0038*/ 	.byte	0x04, 0x17
        /*003a*/ 	.short	(.L_137 - .L_136)
.L_136:
        /*003c*/ 	.word	0x00000000
        /*0040*/ 	.short	0x0002
        /*0042*/ 	.short	0x0010
        /*0044*/ 	.byte	0x00, 0xf0, 0x21, 0x00


	//----- nvinfo : EIATTR_KPARAM_INFO
	.align		4
.L_137:
        /*0048*/ 	.byte	0x04, 0x17
        /*004a*/ 	.short	(.L_139 - .L_138)
.L_138:
        /*004c*/ 	.word	0x00000000
        /*0050*/ 	.short	0x0001
        /*0052*/ 	.short	0x0008
        /*0054*/ 	.byte	0x00, 0xf5, 0x21, 0x00


	//----- nvinfo : EIATTR_KPARAM_INFO
	.align		4
.L_139:
        /*0058*/ 	.byte	0x04, 0x17
        /*005a*/ 	.short	(.L_141 - .L_140)
.L_140:
        /*005c*/ 	.word	0x00000000
        /*0060*/ 	.short	0x0000
        /*0062*/ 	.short	0x0000
        /*0064*/ 	.byte	0x00, 0xf0, 0x21, 0x00


	//----- nvinfo : EIATTR_SPARSE_MMA_MASK
	.align		4
.L_141:
        /*0068*/ 	.byte	0x03, 0x50
        /*006a*/ 	.short	0x0000


	//----- nvinfo : EIATTR_MAXREG_COUNT
	.align		4
        /*006c*/ 	.byte	0x03, 0x1b
        /*006e*/ 	.short	0x00ff


	//----- nvinfo : EIATTR_NUM_BARRIERS
	.align		4
        /*0070*/ 	.byte	0x02, 0x4c
        /*0072*/ 	.byte	0x01
	.zero		1


	//----- nvinfo : EIATTR_MERCURY_ISA_VERSION
	.align		4
        /*0074*/ 	.byte	0x03, 0x5f
        /*0076*/ 	.short	0x0101


	//----- nvinfo : EIATTR_COOP_GROUP_MASK_REGIDS
	.align		4
        /*0078*/ 	.byte	0x04, 0x29
        /*007a*/ 	.short	(.L_143 - .L_142)


	//   ....[0]....
.L_142:
        /*007c*/ 	.word	0xffffffff


	//   ....[1]....
        /*0080*/ 	.word	0xffffffff


	//   ....[2]....
        /*0084*/ 	.word	0xffffffff


	//   ....[3]....
        /*0088*/ 	.word	0xffffffff


	//   ....[4]....
        /*008c*/ 	.word	0xffffffff


	//   ....[5]....
        /*0090*/ 	.word	0xffffffff


	//   ....[6]....
        /*0094*/ 	.word	0xffffffff


	//   ....[7]....
        /*0098*/ 	.word	0xffffffff


	//   ....[8]....
        /*009c*/ 	.word	0xffffffff


	//   ....[9]....
        /*00a0*/ 	.word	0xffffffff


	//   ....[10]....
        /*00a4*/ 	.word	0xffffffff


	//   ....[11]....
        /*00a8*/ 	.word	0xffffffff


	//   ....[12]....
        /*00ac*/ 	.word	0xffffffff


	//   ....[13]....
        /*00b0*/ 	.word	0xffffffff


	//   ....[14]....
        /*00b4*/ 	.word	0xffffffff


	//----- nvinfo : EIATTR_COOP_GROUP_INSTR_OFFSETS
	.align		4
.L_143:
        /*00b8*/ 	.byte	0x04, 0x28
        /*00ba*/ 	.short	(.L_145 - .L_144)


	//   ....[0]....
.L_144:
        /*00bc*/ 	.word	0x000008e0


	//   ....[1]....
        /*00c0*/ 	.word	0x00000940


	//   ....[2]....
        /*00c4*/ 	.word	0x000009a0


	//   ....[3]....
        /*00c8*/ 	.word	0x00000a00


	//   ....[4]....
        /*00cc*/ 	.word	0x00000a60


	//   ....[5]....
        /*00d0*/ 	.word	0x00000bf0


	//   ....[6]....
        /*00d4*/ 	.word	0x00000c90


	//   ....[7]....
        /*00d8*/ 	.word	0x00000d10


	//   ....[8]....
        /*00dc*/ 	.word	0x00000d70


	//   ....[9]....
        /*00e0*/ 	.word	0x00000db0


	//   ....[10]....
        /*00e4*/ 	.word	0x00001db0


	//   ....[11]....
        /*00e8*/ 	.word	0x00001e10


	//   ....[12]....
        /*00ec*/ 	.word	0x00001e70


	//   ....[13]....
        /*00f0*/ 	.word	0x00001ed0


	//   ....[14]....
        /*00f4*/ 	.word	0x00001f30


	//----- nvinfo : EIATTR_VRC_CTA_INIT_COUNT
	.align		4
.L_145:
        /*00f8*/ 	.byte	0x02, 0x4a
	.zero		1
	.zero		1


	//----- nvinfo : EIATTR_EXIT_INSTR_OFFSETS
	.align		4
        /*00fc*/ 	.byte	0x04, 0x1c
        /*00fe*/ 	.short	(.L_147 - .L_146)


	//   ....[0]....
.L_146:
        /*0100*/ 	.word	0x00002050


	//   ....[1]....
        /*0104*/ 	.word	0x000020b0


	//----- nvinfo : EIATTR_MAX_THREADS
	.align		4
.L_147:
        /*0108*/ 	.byte	0x04, 0x05
        /*010a*/ 	.short	(.L_149 - .L_148)
.L_148:
        /*010c*/ 	.word	0x00000100
        /*0110*/ 	.word	0x00000001
        /*0114*/ 	.word	0x00000001


	//----- nvinfo : EIATTR_CRS_STACK_SIZE
	.align		4
.L_149:
        /*0118*/ 	.byte	0x04, 0x1e
        /*011a*/ 	.short	(.L_151 - .L_150)
.L_150:
        /*011c*/ 	.word	0x00000000


	//----- nvinfo : EIATTR_CBANK_PARAM_SIZE
	.align		4
.L_151:
        /*0120*/ 	.byte	0x03, 0x19
        /*0122*/ 	.short	0x0062


	//----- nvinfo : EIATTR_PARAM_CBANK
	.align		4
        /*0124*/ 	.byte	0x04, 0x0a
        /*0126*/ 	.short	(.L_153 - .L_152)
	.align		4
.L_152:
        /*0128*/ 	.word	index@(.nv.constant0._ZN3cub18CUB_300001_SM_10006detail6reduce18DeviceReduceKernelINS2_10policy_hubIiyN4cuda3std3__44plusIiEEE10Policy1000EN6thrust24THRUST_300001_SM_1000_NS6detail15normal_iteratorINSD_10device_ptrIiEEEEyS9_iNS7_10__identityEEEvT0_PT3_T1_NS0_13GridEvenShareISN_EET2_T4_)
        /*012c*/ 	.short	0x0380
        /*012e*/ 	.short	0x0062


	//----- nvinfo : EIATTR_SW_WAR
	.align		4
.L_153:
        /*0130*/ 	.byte	0x04, 0x36
        /*0132*/ 	.short	(.L_155 - .L_154)
.L_154:
        /*0134*/ 	.word	0x00000008
.L_155:


//--------------------- .nv.info._ZN3cub18CUB_300001_SM_10006detail6reduce28DeviceReduceSingleTileKernelINS2_10policy_hubIiyN4cuda3std3__44plusIiEEE10Policy1000EN6thrust24THRUST_300001_SM_1000_NS6detail15normal_iteratorINSD_10device_ptrIiEEEEPiyS9_iiNS7_10__identityEEEvT0_T1_T2_T3_T4_T6_ --------------------------
	.section	.nv.info._ZN3cub18CUB_300001_SM_10006detail6reduce28DeviceReduceSingleTileKernelINS2_10policy_hubIiyN4cuda3std3__44plusIiEEE10Policy1000EN6thrust24THRUST_300001_SM_1000_NS6detail15normal_iteratorINSD_10device_ptrIiEEEEPiyS9_iiNS7_10__identityEEEvT0_T1_T2_T3_T4_T6_,"",@"SHT_CUDA_INFO"
	.sectionflags	@""
	.align	4


	//----- nvinfo : EIATTR_CUDA_API_VERSION
	.align		4
        /*0000*/ 	.byte	0x04, 0x37
        /*0002*/ 	.short	(.L_157 - .L_156)
.L_156:
        /*0004*/ 	.word	0x00000082


	//----- nvinfo : EIATTR_KPARAM_INFO
	.align		4
.L_157:
        /*0008*/ 	.byte	0x04, 0x17
        /*000a*/ 	.short	(.L_159 - .L_158)
.L_158:
        /*000c*/ 	.word	0x00000000
        /*0010*/ 	.short	0x0005
        /*0012*/ 	.short	0x0020
        /*0014*/ 	.byte	0x00, 0xf0, 0x05, 0x00


	//----- nvinfo : EIATTR_KPARAM_INFO
	.align		4
.L_159:
        /*0018*/ 	.byte	0x04, 0x17
        /*001a*/ 	.short	(.L_161 - .L_160)
.L_160:
        /*001c*/ 	.word	0x00000000
        /*0020*/ 	.short	0x0004
        /*0022*/ 	.short	0x001c
        /*0024*/ 	.byte	0x00, 0xf0, 0x11, 0x00


	//----- nvinfo : EIATTR_KPARAM_INFO
	.align		4
.L_161:
        /*0028*/ 	.byte	0x04, 0x17
        /*002a*/ 	.short	(.L_163 - .L_162)
.L_162:
        /*002c*/ 	.word	0x00000000
        /*0030*/ 	.short	0x0003
        /*0032*/ 	.short	0x0018
        /*0034*/ 	.byte	0x00, 0xf0, 0x05, 0x00


	//----- nvinfo : EIATTR_KPARAM_INFO
	.align		4
.L_163:
        /*0038*/ 	.byte	0x04, 0x17
        /*003a*/ 	.short	(.L_165 - .L_164)
.L_164:
        /*003c*/ 	.word	0x00000000
        /*0040*/ 	.short	0x0002
        /*0042*/ 	.short	0x0010
        /*0044*/ 	.byte	0x00, 0xf0, 0x21, 0x00


	//----- nvinfo : EIATTR_KPARAM_INFO
	.align		4
.L_165:
        /*0048*/ 	.byte	0x04, 0x17
        /*004a*/ 	.short	(.L_167 - .L_166)
.L_166:
        /*004c*/ 	.word	0x00000000
        /*0050*/ 	.short	0x0001
        /*0052*/ 	.short	0x0008
        /*0054*/ 	.byte	0x00, 0xf5, 0x21, 0x00


	//----- nvinfo : EIATTR_KPARAM_INFO
	.align		4
.L_167:
        /*0058*/ 	.byte	0x04, 0x17
        /*005a*/ 	.short	(.L_169 - .L_168)
.L_168:
        /*005c*/ 	.word	0x00000000
        /*0060*/ 	.short	0x0000
        /*0062*/ 	.short	0x0000
        /*0064*/ 	.byte	0x00, 0xf0, 0x21, 0x00


	//----- nvinfo : EIATTR_SPARSE_MMA_MASK
	.align		4
.L_169:
        /*0068*/ 	.byte	0x03, 0x50
        /*006a*/ 	.short	0x0000


	//----- nvinfo : EIATTR_MAXREG_COUNT
	.align		4
        /*006c*/ 	.byte	0x03, 0x1b
        /*006e*/ 	.short	0x00ff


	//----- nvinfo : EIATTR_NUM_BARRIERS
	.align		4
        /*0070*/ 	.byte	0x02, 0x4c
        /*0072*/ 	.byte	0x01
	.zero		1


	//----- nvinfo : EIATTR_MERCURY_ISA_VERSION
	.align		4
        /*0074*/ 	.byte	0x03, 0x5f
        /*0076*/ 	.short	0x0101


	//----- nvinfo : EIATTR_COOP_GROUP_MASK_REGIDS
	.align		4
        /*0078*/ 	.byte	0x04, 0x29
        /*007a*/ 	.short	(.L_171 - .L_170)


	//   ....[0]....
.L_170:
        /*007c*/ 	.word	0xffffffff


	//   ....[1]....
        /*0080*/ 	.word	0xffffffff


	//   ....[2]....
        /*0084*/ 	.word	0xffffffff


	//   ....[3]....
        /*0088*/ 	.word	0xffffffff


	//   ....[4]....
        /*008c*/ 	.word	0xffffffff


	//   ....[5]....
        /*0090*/ 	.word	0xffffffff


	//   ....[6]....
        /*0094*/ 	.word	0xffffffff


	//   ....[7]....
        /*0098*/ 	.word	0xffffffff


	//   ....[8]....
        /*009c*/ 	.word	0xffffffff


	//   ....[9]....
        /*00a0*/ 	.word	0xffffffff


	//   ....[10]....
        /*00a4*/ 	.word	0xffffffff


	//   ....[11]....
        /*00a8*/ 	.word	0xffffffff


	//   ....[12]....
        /*00ac*/ 	.word	0xffffffff


	//   ....[13]....
        /*00b0*/ 	.word	0xffffffff


	//   ....[14]....
        /*00b4*/ 	.word	0xffffffff


	//----- nvinfo : EIATTR_COOP_GROUP_INSTR_OFFSETS
	.align		4
.L_171:
        /*00b8*/ 	.byte	0x04, 0x28
        /*00ba*/ 	.short	(.L_173 - .L_172)


	//   ....[0]....
.L_172:
        /*00bc*/ 	.word	0x00000850


	//   ....[1]....
        /*00c0*/ 	.word	0x000008b0


	//   ....[2]....
        /*00c4*/ 	.word	0x00000910


	//   ....[3]....
        /*00c8*/ 	.word	0x00000970


	//   ....[4]....
        /*00cc*/ 	.word	0x000009d0


	//   ....[5]....
        /*00d0*/ 	.word	0x00000b60


	//   ....[6]....
        /*00d4*/ 	.word	0x00000c00


	//   ....[7]....
        /*00d8*/ 	.word	0x00000c80


	//   ....[8]....
        /*00dc*/ 	.word	0x00000ce0


	//   ....[9]....
        /*00e0*/ 	.word	0x00000d20


	//   ....[10]....
        /*00e4*/ 	.word	0x00001b90


	//   ....[11]....
        /*00e8*/ 	.word	0x00001bf0


	//   ....[12]....
        /*00ec*/ 	.word	0x00001c50


	//   ....[13]....
        /*00f0*/ 	.word	0x00001cb0


	//   ....[14]....
        /*00f4*/ 	.word	0x00001d10


	//----- nvinfo : EIATTR_VRC_CTA_INIT_COUNT
	.align		4
.L_173:
        /*00f8*/ 	.byte	0x02, 0x4a
	.zero		1
	.zero		1


	//----- nvinfo : EIATTR_EXIT_INSTR_OFFSETS
	.align		4
        /*00fc*/ 	.byte	0x04, 0x1c
        /*00fe*/ 	.short	(.L_175 - .L_174)


	//   ....[0]....
.L_174:
        /*0100*/ 	.word	0x000000a0


	//   ....[1]....
        /*0104*/ 	.word	0x000000e0


	//   ....[2]....
        /*0108*/ 	.word	0x00001e20


	//   ....[3]....
        /*010c*/ 	.word	0x00001e70


	//----- nvinfo : EIATTR_MAX_THREADS
	.align		4
.L_175:
        /*0110*/ 	.byte	0x04, 0x05
        /*0112*/ 	.short	(.L_177 - .L_176)
.L_176:
        /*0114*/ 	.word	0x00000100
        /*0118*/ 	.word	0x00000001
        /*011c*/ 	.word	0x00000001


	//----- nvinfo : EIATTR_CRS_STACK_SIZE
	.align		4
.L_177:
        /*0120*/ 	.byte	0x04, 0x1e
        /*0122*/ 	.short	(.L_179 - .L_178)
.L_178:
        /*0124*/ 	.word	0x00000000


	//----- nvinfo : EIATTR_CBANK_PARAM_SIZE
	.align		4
.L_179:
        /*0128*/ 	.byte	0x03, 0x19
        /*012a*/ 	.short	0x0021


	//----- nvinfo : EIATTR_PARAM_CBANK
	.align		4
        /*012c*/ 	.byte	0x04, 0x0a
        /*012e*/ 	.short	(.L_181 - .L_180)
	.align		4
.L_180:
        /*0130*/ 	.word	index@(.nv.constant0._ZN3cub18CUB_300001_SM_10006detail6reduce28DeviceReduceSingleTileKernelINS2_10policy_hubIiyN4cuda3std3__44plusIiEEE10Policy1000EN6thrust24THRUST_300001_SM_1000_NS6detail15normal_iteratorINSD_10device_ptrIiEEEEPiyS9_iiNS7_10__identityEEEvT0_T1_T2_T3_T4_T6_)
        /*0134*/ 	.short	0x0380
        /*0136*/ 	.short	0x0021


	//----- nvinfo : EIATTR_SW_WAR
	.align		4
.L_181:
        /*0138*/ 	.byte	0x04, 0x36
        /*013a*/ 	.short	(.L_183 - .L_182)
.L_182:
        /*013c*/ 	.word	0x00000008
.L_183:


//--------------------- .nv.info._ZN3cub18CUB_300001_SM_10006detail6reduce28DeviceReduceSingleTileKernelINS2_10policy_hubIijN4cuda3std3__44plusIiEEE10Policy1000EPiSC_iS9_iiNS7_10__identityEEEvT0_T1_T2_T3_T4_T6_ --------------------------
	.section	.nv.info._ZN3cub18CUB_300001_SM_10006detail6reduce28DeviceReduceSingleTileKernelINS2_10policy_hubIijN4cuda3std3__44plusIiEEE10Policy1000EPiSC_iS9_iiNS7_10__identityEEEvT0_T1_T2_T3_T4_T6_,"",@"SHT_CUDA_INFO"
	.sectionflags	@""
	.align	4


	//----- nvinfo : EIATTR_CUDA_API_VERSION
	.align		4
        /*0000*/ 	.byte	0x04, 0x37
        /*0002*/ 	.short	(.L_185 - .L_184)
.L_184:
        /*0004*/ 	.word	0x00000082


	//----- nvinfo : EIATTR_KPARAM_INFO
	.align		4
.L_185:
        /*0008*/ 	.byte	0x04, 0x17
        /*000a*/ 	.short	(.L_187 - .L_186)
.L_186:
        /*000c*/ 	.word	0x00000000
        /*0010*/ 	.short	0x0005
        /*0012*/ 	.short	0x001c
        /*0014*/ 	.byte	0x00, 0xf0, 0x05, 0x00


	//----- nvinfo : EIATTR_KPARAM_INFO
	.align		4
.L_187:
        /*0018*/ 	.byte	0x04, 0x17
        /*001a*/ 	.short	(.L_189 - .L_188)
.L_188:
        /*001c*/ 	.word	0x00000000
        /*0020*/ 	.short	0x0004
        /*0022*/ 	.short	0x0018
        /*0024*/ 	.byte	0x00, 0xf0, 0x11, 0x00


	//----- nvinfo : EIATTR_KPARAM_INFO
	.align		4
.L_189:
        /*0028*/ 	.byte	0x04, 0x17
        /*002a*/ 	.short	(.L_191 - .L_190)
.L_190:
        /*002c*/ 	.word	0x00000000
        /*0030*/ 	.short	0x0003
        /*0032*/ 	.short	0x0014
        /*0034*/ 	.byte	0x00, 0xf0, 0x05, 0x00


	//----- nvinfo : EIATTR_KPARAM_INFO
	.align		4
.L_191:
        /*0038*/ 	.byte	0x04, 0x17
        /*003a*/ 	.short	(.L_193 - .L_192)
.L_192:
        /*003c*/ 	.word	0x00000000
        /*0040*/ 	.short	0x0002
        /*0042*/ 	.short	0x0010
        /*0044*/ 	.byte	0x00, 0xf0, 0x11, 0x00


	//----- nvinfo : EIATTR_KPARAM_INFO
	.align		4
.L_193:
        /*0048*/ 	.byte	0x04, 0x17
        /*004a*/ 	.short	(.L_195 - .L_194)
.L_194:
        /*004c*/ 	.word	0x00000000
        /*0050*/ 	.short	0x0001
        /*0052*/ 	.short	0x0008
        /*0054*/ 	.byte	0x00, 0xf5, 0x21, 0x00


	//----- nvinfo : EIATTR_KPARAM_INFO
	.align		4
.L_195:
        /*0058*/ 	.byte	0x04, 0x17
        /*005a*/ 	.short	(.L_197 - .L_196)
.L_196:
        /*005c*/ 	.word	0x00000000
        /*0060*/ 	.short	0x0000
        /*0062*/ 	.short	0x0000
        /*0064*/ 	.byte	0x00, 0xf5, 0x21, 0x00


	//----- nvinfo : EIATTR_SPARSE_MMA_MASK
	.align		4
.L_197:
        /*0068*/ 	.byte	0x03, 0x50
        /*006a*/ 	.short	0x0000


	//----- nvinfo : EIATTR_MAXREG_COUNT
	.align		4
        /*006c*/ 	.byte	0x03, 0x1b
        /*006e*/ 	.short	0x00ff


	//----- nvinfo : EIATTR_NUM_BARRIERS
	.align		4
        /*0070*/ 	.byte	0x02, 0x4c
        /*0072*/ 	.byte	0x01
	.zero		1


	//----- nvinfo : EIATTR_MERCURY_ISA_VERSION
	.align		4
        /*0074*/ 	.byte	0x03, 0x5f
        /*0076*/ 	.short	0x0101


	//----- nvinfo : EIATTR_COOP_GROUP_MASK_REGIDS
	.align		4
        /*0078*/ 	.byte	0x04, 0x29
        /*007a*/ 	.short	(.L_199 - .L_198)


	//   ....[0]....
.L_198:
        /*007c*/ 	.word	0xffffffff


	//   ....[1]....
        /*0080*/ 	.word	0xffffffff


	//   ....[2]....
        /*0084*/ 	.word	0xffffffff


	//   ....[3]....
        /*0088*/ 	.word	0xffffffff


	//   ....[4]....
        /*008c*/ 	.word	0xffffffff


	//   ....[5]....
        /*0090*/ 	.word	0xffffffff


	//   ....[6]....
        /*0094*/ 	.word	0xffffffff


	//   ....[7]....
        /*0098*/ 	.word	0xffffffff


	//   ....[8]....
        /*009c*/ 	.word	0xffffffff


	//   ....[9]....
        /*00a0*/ 	.word	0xffffffff


	//   ....[10]....
        /*00a4*/ 	.word	0xffffffff


	//   ....[11]....
        /*00a8*/ 	.word	0xffffffff


	//   ....[12]....
        /*00ac*/ 	.word	0xffffffff


	//   ....[13]....
        /*00b0*/ 	.word	0xffffffff


	//   ....[14]....
        /*00b4*/ 	.word	0xffffffff


	//   ....[15]....
        /*00b8*/ 	.word	0xffffffff


	//   ....[16]....
        /*00bc*/ 	.word	0xffffffff


	//   ....[17]....
        /*00c0*/ 	.word	0xffffffff


	//   ....[18]....
        /*00c4*/ 	.word	0xffffffff


	//   ....[19]....
        /*00c8*/ 	.word	0xffffffff


	//   ....[20]....
        /*00cc*/ 	.word	0xffffffff


	//   ....[21]....
        /*00d0*/ 	.word	0xffffffff


	//   ....[22]....
        /*00d4*/ 	.word	0xffffffff


	//   ....[23]....
        /*00d8*/ 	.word	0xffffffff


	//   ....[24]....
        /*00dc*/ 	.word	0xffffffff


	//   ....[25]....
        /*00e0*/ 	.word	0xffffffff


	//   ....[26]....
        /*00e4*/ 	.word	0xffffffff


	//   ....[27]....
        /*00e8*/ 	.word	0xffffffff


	//   ....[28]....
        /*00ec*/ 	.word	0xffffffff


	//   ....[29]....
        /*00f0*/ 	.word	0xffffffff


	//----- nvinfo : EIATTR_COOP_GROUP_INSTR_OFFSETS
	.align		4
.L_199:
        /*00f4*/ 	.byte	0x04, 0x28
        /*00f6*/ 	.short	(.L_201 - .L_200)


	//   ....[0]....
.L_200:
        /*00f8*/ 	.word	0x00000890


	//   ....[1]....
        /*00fc*/ 	.word	0x000008f0


	//   ....[2]....
        /*0100*/ 	.word	0x00000940


	//   ....[3]....
        /*0104*/ 	.word	0x000009b0


	//   ....[4]....
        /*0108*/ 	.word	0x00000a10


	//   ....[5]....
        /*010c*/ 	.word	0x00000ba0


	//   ....[6]....
        /*0110*/ 	.word	0x00000c40


	//   ....[7]....
        /*0114*/ 	.word	0x00000cc0


	//   ....[8]....
        /*0118*/ 	.word	0x00000d20


	//   ....[9]....
        /*011c*/ 	.word	0x00000d60


	//   ....[10]....
        /*0120*/ 	.word	0x000019d0


	//   ....[11]....
        /*0124*/ 	.word	0x00001a30


	//   ....[12]....
        /*0128*/ 	.word	0x00001a90


	//   ....[13]....
        /*012c*/ 	.word	0x00001af0


	//   ....[14]....
        /*0130*/ 	.word	0x00001b50


	//   ....[15]....
        /*0134*/ 	.word	0x000023f0


	//   ....[16]....
        /*0138*/ 	.word	0x00002450


	//   ....[17]....
        /*013c*/ 	.word	0x000024a0


	//   ....[18]....
        /*0140*/ 	.word	0x00002510


	//   ....[19]....
        /*0144*/ 	.word	0x00002570


	//   ....[20]....
        /*0148*/ 	.word	0x00002700


	//   ....[21]....
        /*014c*/ 	.word	0x00002790


	//   ....[22]....
        /*0150*/ 	.word	0x000027e0


	//   ....[23]....
        /*0154*/ 	.word	0x00002850


	//   ....[24]....
        /*0158*/ 	.word	0x000028c0


	//   ....[25]....
        /*015c*/ 	.word	0x000036a0


	//   ....[26]....
        /*0160*/ 	.word	0x00003700


	//   ....[27]....
        /*0164*/ 	.word	0x00003760


	//   ....[28]....
        /*0168*/ 	.word	0x000037c0


	//   ....[29]....
        /*016c*/ 	.word	0x00003820


	//----- nvinfo : EIATTR_VRC_CTA_INIT_COUNT
	.align		4
.L_201:
        /*0170*/ 	.byte	0x02, 0x4a
	.zero		1
	.zero		1


	//----- nvinfo : EIATTR_EXIT_INSTR_OFFSETS
	.align		4
        /*0174*/ 	.byte	0x04, 0x1c
        /*0176*/ 	.short	(.L_203 - .L_202)


	//   ....[0]....
.L_202:
        /*0178*/ 	.word	0x00000080


	//   ....[1]....
        /*017c*/ 	.word	0x000000c0


	//   ....[2]....
        /*0180*/ 	.word	0x00003940


	//   ....[3]....
        /*0184*/ 	.word	0x00003990


	//----- nvinfo : EIATTR_MAX_THREADS
	.align		4
.L_203:
        /*0188*/ 	.byte	0x04, 0x05
        /*018a*/ 	.short	(.L_205 - .L_204)
.L_204:
        /*018c*/ 	.word	0x00000100
        /*0190*/ 	.word	0x00000001
        /*0194*/ 	.word	0x00000001


	//----- nvinfo : EIATTR_CRS_STACK_SIZE
	.align		4
.L_205:
        /*0198*/ 	.byte	0x04, 0x1e
        /*019a*/ 	.short	(.L_207 - .L_206)
.L_206:
        /*019c*/ 	.word	0x00000000


	//----- nvinfo : EIATTR_CBANK_PARAM_SIZE
	.align		4
.L_207:
        /*01a0*/ 	.byte	0x03, 0x19
        /*01a2*/ 	.short	0x001d


	//----- nvinfo : EIATTR_PARAM_CBANK
	.align		4
        /*01a4*/ 	.byte	0x04, 0x0a
        /*01a6*/ 	.short	(.L_209 - .L_208)
	.align		4
.L_208:
        /*01a8*/ 	.word	index@(.nv.constant0._ZN3cub18CUB_300001_SM_10006detail6reduce28DeviceReduceSingleTileKernelINS2_10policy_hubIijN4cuda3std3__44plusIiEEE10Policy1000EPiSC_iS9_iiNS7_10__identityEEEvT0_T1_T2_T3_T4_T6_)
        /*01ac*/ 	.short	0x0380
        /*01ae*/ 	.short	0x001d


	//----- nvinfo : EIATTR_SW_WAR
	.align		4
.L_209:
        /*01b0*/ 	.byte	0x04, 0x36
        /*01b2*/ 	.short	(.L_211 - .L_210)
.L_210:
        /*01b4*/ 	.word	0x00000008
.L_211:


//--------------------- .nv.info._ZN3cub18CUB_300001_SM_10006detail6reduce18DeviceReduceKernelINS2_10policy_hubIijN4cuda3std3__44plusIiEEE10Policy1000EN6thrust24THRUST_300001_SM_1000_NS6detail15normal_iteratorINSD_10device_ptrIiEEEEjS9_iNS7_10__identityEEEvT0_PT3_T1_NS0_13GridEvenShareISN_EET2_T4_ --------------------------
	.section	.nv.info._ZN3cub18CUB_300001_SM_10006detail6reduce18DeviceReduceKernelINS2_10policy_hubIijN4cuda3std3__44plusIiEEE10Policy1000EN6thrust24THRUST_300001_SM_1000_NS6detail15normal_iteratorINSD_10device_ptrIiEEEEjS9_iNS7_10__identityEEEvT0_PT3_T1_NS0_13GridEvenShareISN_EET2_T4_,"",@"SHT_CUDA_INFO"
	.sectionflags	@""
	.align	4


	//----- nvinfo : EIATTR_CUDA_API_VERSION
	.align		4
        /*0000*/ 	.byte	0x04, 0x37
        /*0002*/ 	.short	(.L_213 - .L_212)
.L_212:
        /*0004*/ 	.word	0x00000082


	//----- nvinfo : EIATTR_KPARAM_INFO
	.align		4
.L_213:
        /*0008*/ 	.byte	0x04, 0x17
        /*000a*/ 	.short	(.L_215 - .L_214)
.L_214:
        /*000c*/ 	.word	0x00000000
        /*0010*/ 	.short	0x0005
        /*0012*/ 	.short	0x003d
        /*0014*/ 	.byte	0x00, 0xf0, 0x05, 0x00


	//----- nvinfo : EIATTR_KPARAM_INFO
	.align		4
.L_215:
        /*0018*/ 	.byte	0x04, 0x17
        /*001a*/ 	.short	(.L_217 - .L_216)
.L_216:
        /*001c*/ 	.word	0x00000000
        /*0020*/ 	.short	0x0004
        /*0022*/ 	.short	0x003c
        /*0024*/ 	.byte	0x00, 0xf0, 0x05, 0x00


	//----- nvinfo : EIATTR_KPARAM_INFO
	.align		4
.L_217:
        /*0028*/ 	.byte	0x04, 0x17
        /*002a*/ 	.short	(.L_219 - .L_218)
.L_218:
        /*002c*/ 	.word	0x00000000
        /*0030*/ 	.short	0x0003
        /*0032*/ 	.short	0x0014
        /*0034*/ 	.byte	0x00, 0xf0, 0xa1, 0x00


	//----- nvinfo : EIATTR_KPARAM_INFO
	.align		4
.L_219:
        /*0038*/ 	.byte	0x04, 0x17
        /*003a*/ 	.short	(.L_221 - .L_220)
.L_220:
        /*003c*/ 	.word	0x00000000
        /*0040*/ 	.short	0x0002
        /*0042*/ 	.short	0x0010
        /*0044*/ 	.byte	0x00, 0xf0, 0x11, 0x00


	//----- nvinfo : EIATTR_KPARAM_INFO
	.align		4
.L_221:
        /*0048*/ 	.byte	0x04, 0x17
        /*004a*/ 	.short	(.L_223 - .L_222)
.L_222:
        /*004c*/ 	.word	0x00000000
        /*0050*/ 	.short	0x0001
        /*0052*/ 	.short	0x0008
        /*0054*/ 	.byte	0x00, 0xf5, 0x21, 0x00


	//----- nvinfo : EIATTR_KPARAM_INFO
	.align		4
.L_223:
        /*0058*/ 	.byte	0x04, 0x17
        /*005a*/ 	.short	(.L_225 - .L_224)
.L_224:
        /*005c*/ 	.word	0x00000000
        /*0060*/ 	.short	0x0000
        /*0062*/ 	.short	0x0000
        /*0064*/ 	.byte	0x00, 0xf0, 0x21, 0x00


	//----- nvinfo : EIATTR_SPARSE_MMA_MASK
	.align		4
.L_225:
        /*0068*/ 	.byte	0x03, 0x50
        /*006a*/ 	.short	0x0000


	//----- nvinfo : EIATTR_MAXREG_COUNT
	.align		4
        /*006c*/ 	.byte	0x03, 0x1b
        /*006e*/ 	.short	0x00ff


	//----- nvinfo : EIATTR_NUM_BARRIERS
	.align		4
        /*0070*/ 	.byte	0x02, 0x4c
        /*0072*/ 	.byte	0x01
	.zero		1


	//----- nvinfo : EIATTR_MERCURY_ISA_VERSION
	.align		4
        /*0074*/ 	.byte	0x03, 0x5f
        /*0076*/ 	.short	0x0101


	//----- nvinfo : EIATTR_COOP_GROUP_MASK_REGIDS
	.align		4
        /*0078*/ 	.byte	0x04, 0x29
        /*007a*/ 	.short	(.L_227 - .L_226)


	//   ....[0]....
.L_226:
        /*007c*/ 	.word	0xffffffff


	//   ....[1]....
        /*0080*/ 	.word	0xffffffff


	//   ....[2]....
        /*0084*/ 	.word	0xffffffff


	//   ....[3]....
        /*0088*/ 	.word	0xffffffff


	//   ....[4]....
        /*008c*/ 	.word	0xffffffff


	//   ....[5]....
        /*0090*/ 	.word	0xffffffff


	//   ....[6]....
        /*0094*/ 	.word	0xffffffff


	//   ....[7]....
        /*0098*/ 	.word	0xffffffff


	//   ....[8]....
        /*009c*/ 	.word	0xffffffff


	//   ....[9]....
        /*00a0*/ 	.word	0xffffffff


	//   ....[10]....
        /*00a4*/ 	.word	0xffffffff


	//   ....[11]....
        /*00a8*/ 	.word	0xffffffff


	//   ....[12]....
        /*00ac*/ 	.word	0xffffffff


	//   ....[13]....
        /*00b0*/ 	.word	0xffffffff


	//   ....[14]....
        /*00b4*/ 	.word	0xffffffff


	//----- nvinfo : EIATTR_COOP_GROUP_INSTR_OFFSETS
	.align		4
.L_227:
        /*00b8*/ 	.byte	0x04, 0x28
        /*00ba*/ 	.short	(.L_229 - .L_228)


	//   ....[0]....
.L_228:
        /*00bc*/ 	.word	0x00000b10


	//   ....[1]....
        /*00c0*/ 	.word	0x00000b70


	//   ....[2]....
        /*00c4*/ 	.word	0x00000bd0


	//   ....[3]....
        /*00c8*/ 	.word	0x00000c30


	//   ....[4]....
        /*00cc*/ 	.word	0x00000c90


	//   ....[5]....
        /*00d0*/ 	.word	0x00000e20


	//   ....[6]....
        /*00d4*/ 	.word	0x00000ec0


	//   ....[7]....
        /*00d8*/ 	.word	0x00000f20


	//   ....[8]....
        /*00dc*/ 	.word	0x00000f80


	//   ....[9]....
        /*00e0*/ 	.word	0x00000fe0


	//   ....[10]....
        /*00e4*/ 	.word	0x00002100


	//   ....[11]....
        /*00e8*/ 	.word	0x00002170


	//   ....[12]....
        /*00ec*/ 	.word	0x000021c0


	//   ....[13]....
        /*00f0*/ 	.word	0x00002210


	//   ....[14]....
        /*00f4*/ 	.word	0x00002280


	//----- nvinfo : EIATTR_VRC_CTA_INIT_COUNT
	.align		4
.L_229:
        /*00f8*/ 	.byte	0x02, 0x4a
	.zero		1
	.zero		1


	//----- nvinfo : EIATTR_EXIT_INSTR_OFFSETS
	.align		4
        /*00fc*/ 	.byte	0x04, 0x1c
        /*00fe*/ 	.short	(.L_231 - .L_230)


	//   ....[0]....
.L_230:
        /*0100*/ 	.word	0x000023b0


	//   ....[1]....
        /*0104*/ 	.word	0x000023f0


	//----- nvinfo : EIATTR_MAX_THREADS
	.align		4
.L_231:
        /*0108*/ 	.byte	0x04, 0x05
        /*010a*/ 	.short	(.L_233 - .L_232)
.L_232:
        /*010c*/ 	.word	0x00000100
        /*0110*/ 	.word	0x00000001
        /*0114*/ 	.word	0x00000001


	//----- nvinfo : EIATTR_CRS_STACK_SIZE
	.align		4
.L_233:
        /*0118*/ 	.byte	0x04, 0x1e
        /*011a*/ 	.short	(.L_235 - .L_234)
.L_234:
        /*011c*/ 	.word	0x00000000


	//----- nvinfo : EIATTR_CBANK_PARAM_SIZE
	.align		4
.L_235:
        /*0120*/ 	.byte	0x03, 0x19
        /*0122*/ 	.short	0x003e


	//----- nvinfo : EIATTR_PARAM_CBANK
	.align		4
        /*0124*/ 	.byte	0x04, 0x0a
        /*0126*/ 	.short	(.L_237 - .L_236)
	.align		4
.L_236:
        /*0128*/ 	.word	index@(.nv.constant0._ZN3cub18CUB_300001_SM_10006detail6reduce18DeviceReduceKernelINS2_10policy_hubIijN4cuda3std3__44plusIiEEE10Policy1000EN6thrust24THRUST_300001_SM_1000_NS6detail15normal_iteratorINSD_10device_ptrIiEEEEjS9_iNS7_10__identityEEEvT0_PT3_T1_NS0_13GridEvenShareISN_EET2_T4_)
        /*012c*/ 	.short	0x0380
        /*012e*/ 	.short	0x003e


	//----- nvinfo : EIATTR_SW_WAR
	.align		4
.L_237:
        /*0130*/ 	.byte	0x04, 0x36
        /*0132*/ 	.short	(.L_239 - .L_238)
.L_238:
        /*0134*/ 	.word	0x00000008
.L_239:


//--------------------- .nv.info._ZN3cub18CUB_300001_SM_10006detail6reduce28DeviceReduceSingleTileKernelINS2_10policy_hubIijN4cuda3std3__44plusIiEEE10Policy1000EN6thrust24THRUST_300001_SM_1000_NS6detail15normal_iteratorINSD_10device_ptrIiEEEEPijS9_iiNS7_10__identityEEEvT0_T1_T2_T3_T4_T6_ --------------------------
	.section	.nv.info._ZN3cub18CUB_300001_SM_10006detail6reduce28DeviceReduceSingleTileKernelINS2_10policy_hubIijN4cuda3std3__44plusIiEEE10Policy1000EN6thrust24THRUST_300001_SM_1000_NS6detail15normal_iteratorINSD_10device_ptrIiEEEEPijS9_iiNS7_10__identityEEEvT0_T1_T2_T3_T4_T6_,"",@"SHT_CUDA_INFO"
	.sectionflags	@""
	.align	4


	//----- nvinfo : EIATTR_CUDA_API_VERSION
	.align		4
        /*0000*/ 	.byte	0x04, 0x37
        /*0002*/ 	.short	(.L_241 - .L_240)
.L_240:
        /*0004*/ 	.word	0x00000082


	//----- nvinfo : EIATTR_KPARAM_INFO
	.align		4
.L_241:
        /*0008*/ 	.byte	0x04, 0x17
        /*000a*/ 	.short	(.L_243 - .L_242)
.L_242:
        /*000c*/ 	.word	0x00000000
        /*0010*/ 	.short	0x0005
        /*0012*/ 	.short	0x001c
        /*0014*/ 	.byte	0x00, 0xf0, 0x05, 0x00


	//----- nvinfo : EIATTR_KPARAM_INFO
	.align		4
.L_243:
        /*0018*/ 	.byte	0x04, 0x17
        /*001a*/ 	.short	(.L_245 - .L_244)
.L_244:
        /*001c*/ 	.word	0x00000000
        /*0020*/ 	.short	0x0004
        /*0022*/ 	.short	0x0018
        /*0024*/ 	.byte	0x00, 0xf0, 0x11, 0x00


	//----- nvinfo : EIATTR_KPARAM_INFO
	.align		4
.L_245:
        /*0028*/ 	.byte	0x04, 0x17
        /*002a*/ 	.short	(.L_247 - .L_246)
.L_246:
        /*002c*/ 	.word	0x00000000
        /*0030*/ 	.short	0x0003
        /*0032*/ 	.short	0x0014
        /*0034*/ 	.byte	0x00, 0xf0, 0x05, 0x00


	//----- nvinfo : EIATTR_KPARAM_INFO
	.align		4
.L_247:
        /*0038*/ 	.byte	0x04, 0x17
        /*003a*/ 	.short	(.L_249 - .L_248)
.L_248:
        /*003c*/ 	.word	0x00000000
        /*0040*/ 	.short	0x0002
        /*0042*/ 	.short	0x0010
        /*0044*/ 	.byte	0x00, 0xf0, 0x11, 0x00


	//----- nvinfo : EIATTR_KPARAM_INFO
	.align		4
.L_249:
        /*0048*/ 	.byte	0x04, 0x17
        /*004a*/ 	.short	(.L_251 - .L_250)
.L_250:
        /*004c*/ 	.word	0x00000000
        /*0050*/ 	.short	0x0001
        /*0052*/ 	.short	0x0008
        /*0054*/ 	.byte	0x00, 0xf5, 0x21, 0x00


	//----- nvinfo : EIATTR_KPARAM_INFO
	.align		4
.L_251:
        /*0058*/ 	.byte	0x04, 0x17
        /*005a*/ 	.short	(.L_253 - .L_252)
.L_252:
        /*005c*/ 	.word	0x00000000
        /*0060*/ 	.short	0x0000
        /*0062*/ 	.short	0x0000
        /*0064*/ 	.byte	0x00, 0xf0, 0x21, 0x00


	//----- nvinfo : EIATTR_SPARSE_MMA_MASK
	.align		4
.L_253:
        /*0068*/ 	.byte	0x03, 0x50
        /*006a*/ 	.short	0x0000


	//----- nvinfo : EIATTR_MAXREG_COUNT
	.align		4
        /*006c*/ 	.byte	0x03, 0x1b
        /*006e*/ 	.short	0x00ff


	//----- nvinfo : EIATTR_NUM_BARRIERS
	.align		4
        /*0070*/ 	.byte	0x02, 0x4c
        /*0072*/ 	.byte	0x01
	.zero		1


	//----- nvinfo : EIATTR_MERCURY_ISA_VERSION
	.align		4
        /*0074*/ 	.byte	0x03, 0x5f
        /*0076*/ 	.short	0x0101


	//----- nvinfo : EIATTR_COOP_GROUP_MASK_REGIDS
	.align		4
        /*0078*/ 	.byte	0x04, 0x29
        /*007a*/ 	.short	(.L_255 - .L_254)


	//   ....[0]....
.L_254:
        /*007c*/ 	.word	0xffffffff


	//   ....[1]....
        /*0080*/ 	.word	0xffffffff


	//   ....[2]....
        /*0084*/ 	.word	0xffffffff


	//   ....[3]....
        /*0088*/ 	.word	0xffffffff


	//   ....[4]....
        /*008c*/ 	.word	0xffffffff


	//   ....[5]....
        /*0090*/ 	.word	0xffffffff


	//   ....[6]....
        /*0094*/ 	.word	0xffffffff


	//   ....[7]....
        /*0098*/ 	.word	0xffffffff


	//   ....[8]....
        /*009c*/ 	.word	0xffffffff


	//   ....[9]....
        /*00a0*/ 	.word	0xffffffff


	//   ....[10]....
        /*00a4*/ 	.word	0xffffffff


	//   ....[11]....
        /*00a8*/ 	.word	0xffffffff


	//   ....[12]....
        /*00ac*/ 	.word	0xffffffff


	//   ....[13]....
        /*00b0*/ 	.word	0xffffffff


	//   ....[14]....
        /*00b4*/ 	.word	0xffffffff


	//----- nvinfo : EIATTR_COOP_GROUP_INSTR_OFFSETS
	.align		4
.L_255:
        /*00b8*/ 	.byte	0x04, 0x28
        /*00ba*/ 	.short	(.L_257 - .L_256)


	//   ....[0]....
.L_256:
        /*00bc*/ 	.word	0x00000830


	//   ....[1]....
        /*00c0*/ 	.word	0x00000890


	//   ....[2]....
        /*00c4*/ 	.word	0x000008f0


	//   ....[3]....
        /*00c8*/ 	.word	0x00000950


	//   ....[4]....
        /*00cc*/ 	.word	0x000009b0


	//   ....[5]....
        /*00d0*/ 	.word	0x00000b40


	//   ....[6]....
        /*00d4*/ 	.word	0x00000be0


	//   ....[7]....
        /*00d8*/ 	.word	0x00000c60


	//   ....[8]....
        /*00dc*/ 	.word	0x00000cc0


	//   ....[9]....
        /*00e0*/ 	.word	0x00000d00


	//   ....[10]....
        /*00e4*/ 	.word	0x00001cc0


	//   ....[11]....
        /*00e8*/ 	.word	0x00001d20


	//   ....[12]....
        /*00ec*/ 	.word	0x00001d80


	//   ....[13]....
        /*00f0*/ 	.word	0x00001de0


	//   ....[14]....
        /*00f4*/ 	.word	0x00001e40


	//----- nvinfo : EIATTR_VRC_CTA_INIT_COUNT
	.align		4
.L_257:
        /*00f8*/ 	.byte	0x02, 0x4a
	.zero		1
	.zero		1


	//----- nvinfo : EIATTR_EXIT_INSTR_OFFSETS
	.align		4
        /*00fc*/ 	.byte	0x04, 0x1c
        /*00fe*/ 	.short	(.L_259 - .L_258)


	//   ....[0]....
.L_258:
        /*0100*/ 	.word	0x00000080


	//   ....[1]....
        /*0104*/ 	.word	0x000000c0


	//   ....[2]....
        /*0108*/ 	.word	0x00001f60


	//   ....[3]....
        /*010c*/ 	.word	0x00001fb0


	//----- nvinfo : EIATTR_MAX_THREADS
	.align		4
.L_259:
        /*0110*/ 	.byte	0x04, 0x05
        /*0112*/ 	.short	(.L_261 - .L_260)
.L_260:
        /*0114*/ 	.word	0x00000100
        /*0118*/ 	.word	0x00000001
        /*011c*/ 	.word	0x00000001


	//----- nvinfo : EIATTR_CRS_STACK_SIZE
	.align		4
.L_261:
        /*0120*/ 	.byte	0x04, 0x1e
        /*0122*/ 	.short	(.L_263 - .L_262)
.L_262:
        /*0124*/ 	.word	0x00000000


	//----- nvinfo : EIATTR_CBANK_PARAM_SIZE
	.align		4
.L_263:
        /*0128*/ 	.byte	0x03, 0x19
        /*012a*/ 	.short	0x001d


	//----- nvinfo : EIATTR_PARAM_CBANK
	.align		4
        /*012c*/ 	.byte	0x04, 0x0a
        /*012e*/ 	.short	(.L_265 - .L_264)
	.align		4
.L_264:
        /*0130*/ 	.word	index@(.nv.constant0._ZN3cub18CUB_300001_SM_10006detail6reduce28DeviceReduceSingleTileKernelINS2_10policy_hubIijN4cuda3std3__44plusIiEEE10Policy1000EN6thrust24THRUST_300001_SM_1000_NS6detail15normal_iteratorINSD_10device_ptrIiEEEEPijS9_iiNS7_10__identityEEEvT0_T1_T2_T3_T4_T6_)
        /*0134*/ 	.short	0x0380
        /*0136*/ 	.short	0x001d


	//----- nvinfo : EIATTR_SW_WAR
	.align		4
.L_265:
        /*0138*/ 	.byte	0x04, 0x36
        /*013a*/ 	.short	(.L_267 - .L_266)
.L_266:
        /*013c*/ 	.word	0x00000008
.L_267:


//--------------------- .nv.info._ZN3cub18CUB_300001_SM_10006detail11EmptyKernelIvEEvv --------------------------
	.section	.nv.info._ZN3cub18CUB_300001_SM_10006detail11EmptyKernelIvEEvv,"",@"SHT_CUDA_INFO"
	.sectionflags	@""
	.align	4


	//----- nvinfo : EIATTR_CUDA_API_VERSION
	.align		4
        /*0000*/ 	.byte	0x04, 0x37
        /*0002*/ 	.short	(.L_269 - .L_268)
.L_268:
        /*0004*/ 	.word	0x00000082


	//----- nvinfo : EIATTR_SPARSE_MMA_MASK
	.align		4
.L_269:
        /*0008*/ 	.byte	0x03, 0x50
        /*000a*/ 	.short	0x0000


	//----- nvinfo : EIATTR_MAXREG_COUNT
	.align		4
        /*000c*/ 	.byte	0x03, 0x1b
        /*000e*/ 	.short	0x00ff


	//----- nvinfo : EIATTR_MERCURY_ISA_VERSION
	.align		4
        /*0010*/ 	.byte	0x03, 0x5f
        /*0012*/ 	.short	0x0101


	//----- nvinfo : EIATTR_VRC_CTA_INIT_COUNT
	.align		4
        /*0014*/ 	.byte	0x02, 0x4a
	.zero		1
	.zero		1


	//----- nvinfo : EIATTR_EXIT_INSTR_OFFSETS
	.align		4
        /*0018*/ 	.byte	0x04, 0x1c
        /*001a*/ 	.short	(.L_271 - .L_270)


	//   ....[0]....
.L_270:
        /*001c*/ 	.word	0x00000010


	//----- nvinfo : EIATTR_SW_WAR
	.align		4
.L_271:
        /*0020*/ 	.byte	0x04, 0x36
        /*0022*/ 	.short	(.L_273 - .L_272)
.L_272:
        /*0024*/ 	.word	0x00000008
.L_273:


//--------------------- .nv.info._Z5part2PcPiS0_S_i --------------------------
	.section	.nv.info._Z5part2PcPiS0_S_i,"",@"SHT_CUDA_INFO"
	.sectionflags	@""
	.align	4


	//----- nvinfo : EIATTR_CUDA_API_VERSION
	.align		4
        /*0000*/ 	.byte	0x04, 0x37
        /*0002*/ 	.short	(.L_275 - .L_274)
.L_274:
        /*0004*/ 	.word	0x00000082


	//----- nvinfo : EIATTR_KPARAM_INFO
	.align		4
.L_275:
        /*0008*/ 	.byte	0x04, 0x17
        /*000a*/ 	.short	(.L_277 - .L_276)
.L_276:
        /*000c*/ 	.word	0x00000000
        /*0010*/ 	.short	0x0004
        /*0012*/ 	.short	0x0020
        /*0014*/ 	.byte	0x00, 0xf0, 0x11, 0x00


	//----- nvinfo : EIATTR_KPARAM_INFO
	.align		4
.L_277:
        /*0018*/ 	.byte	0x04, 0x17
        /*001a*/ 	.short	(.L_279 - .L_278)
.L_278:
        /*001c*/ 	.word	0x00000000
        /*0020*/ 	.short	0x0003
        /*0022*/ 	.short	0x0018
        /*0024*/ 	.byte	0x00, 0xf5, 0x21, 0x00


	//----- nvinfo : EIATTR_KPARAM_INFO
	.align		4
.L_279:
        /*0028*/ 	.byte	0x04, 0x17
        /*002a*/ 	.short	(.L_281 - .L_280)
.L_280:
        /*002c*/ 	.word	0x00000000
        /*0030*/ 	.short	0x0002
        /*0032*/ 	.short	0x0010
        /*0034*/ 	.byte	0x00, 0xf5, 0x21, 0x00


	//----- nvinfo : EIATTR_KPARAM_INFO
	.align		4
.L_281:
        /*0038*/ 	.byte	0x04, 0x17
        /*003a*/ 	.short	(.L_283 - .L_282)
.L_282:
        /*003c*/ 	.word	0x00000000
        /*0040*/ 	.short	0x0001
        /*0042*/ 	.short	0x0008
        /*0044*/ 	.byte	0x00, 0xf5, 0x21, 0x00


	//----- nvinfo : EIATTR_KPARAM_INFO
	.align		4
.L_283:
        /*0048*/ 	.byte	0x04, 0x17
        /*004a*/ 	.short	(.L_285 - .L_284)
.L_284:
        /*004c*/ 	.word	0x00000000
        /*0050*/ 	.short	0x0000
        /*0052*/ 	.short	0x0000
        /*0054*/ 	.byte	0x00, 0xf5, 0x21, 0x00


	//----- nvinfo : EIATTR_SPARSE_MMA_MASK
	.align		4
.L_285:
        /*0058*/ 	.byte	0x03, 0x50
        /*005a*/ 	.short	0x0000


	//----- nvinfo : EIATTR_MAXREG_COUNT
	.align		4
        /*005c*/ 	.byte	0x03, 0x1b
        /*005e*/ 	.short	0x00ff


	//----- nvinfo : EIATTR_MERCURY_ISA_VERSION
	.align		4
        /*0060*/ 	.byte	0x03, 0x5f
        /*0062*/ 	.short	0x0101


	//----- nvinfo : EIATTR_VRC_CTA_INIT_COUNT
	.align		4
        /*0064*/ 	.byte	0x02, 0x4a
	.zero		1
	.zero		1


	//----- nvinfo : EIATTR_EXIT_INSTR_OFFSETS
	.align		4
        /*0068*/ 	.byte	0x04, 0x1c
        /*006a*/ 	.short	(.L_287 - .L_286)


	//   ....[0]....
.L_286:
        /*006c*/ 	.word	0x00000070


	//   ....[1]....
        /*0070*/ 	.word	0x000000d0


	//   ....[2]....
        /*0074*/ 	.word	0x00000340


	//   ....[3]....
        /*0078*/ 	.word	0x00001200


	//   ....[4]....
        /*007c*/ 	.word	0x00001270


	//----- nvinfo : EIATTR_CRS_STACK_SIZE
	.align		4
.L_287:
        /*0080*/ 	.byte	0x04, 0x1e
        /*0082*/ 	.short	(.L_289 - .L_288)
.L_288:
        /*0084*/ 	.word	0x00000000


	//----- nvinfo : EIATTR_CBANK_PARAM_SIZE
	.align		4
.L_289:
        /*0088*/ 	.byte	0x03, 0x19
        /*008a*/ 	.short	0x0024


	//----- nvinfo : EIATTR_PARAM_CBANK
	.align		4
        /*008c*/ 	.byte	0x04, 0x0a
        /*008e*/ 	.short	(.L_291 - .L_290)
	.align		4
.L_290:
        /*0090*/ 	.word	index@(.nv.constant0._Z5part2PcPiS0_S_i)
        /*0094*/ 	.short	0x0380
        /*0096*/ 	.short	0x0024


	//----- nvinfo : EIATTR_SW_WAR
	.align		4
.L_291:
        /*0098*/ 	.byte	0x04, 0x36
        /*009a*/ 	.short	(.L_293 - .L_292)
.L_292:
        /*009c*/ 	.word	0x00000008
.L_293:


//--------------------- .nv.info._Z5part1PcPiS0_S_i --------------------------
	.section	.nv.info._Z5part1PcPiS0_S_i,"",@"SHT_CUDA_INFO"
	.sectionflags	@""
	.align	4


	//----- nvinfo : EIATTR_CUDA_API_VERSION
	.align		4
        /*0000*/ 	.byte	0x04, 0x37
        /*0002*/ 	.short	(.L_295 - .L_294)
.L_294:
        /*0004*/ 	.word	0x00000082


	//----- nvinfo : EIATTR_KPARAM_INFO
	.align		4
.L_295:
        /*0008*/ 	.byte	0x04, 0x17
        /*000a*/ 	.short	(.L_297 - .L_296)
.L_296:
        /*000c*/ 	.word	0x00000000
        /*0010*/ 	.short	0x0004
        /*0012*/ 	.short	0x0020
        /*0014*/ 	.byte	0x00, 0xf0, 0x11, 0x00


	//----- nvinfo : EIATTR_KPARAM_INFO
	.align		4
.L_297:
        /*0018*/ 	.byte	0x04, 0x17
        /*001a*/ 	.short	(.L_299 - .L_298)
.L_298:
        /*001c*/ 	.word	0x00000000
        /*0020*/ 	.short	0x0003
        /*0022*/ 	.short	0x0018
        /*0024*/ 	.byte	0x00, 0xf5, 0x21, 0x00


	//----- nvinfo : EIATTR_KPARAM_INFO
	.align		4
.L_299:
        /*0028*/ 	.byte	0x04, 0x17
        /*002a*/ 	.short	(.L_301 - .L_300)
.L_300:
        /*002c*/ 	.word	0x00000000
        /*0030*/ 	.short	0x0002
        /*0032*/ 	.short	0x0010
        /*0034*/ 	.byte	0x00, 0xf5, 0x21, 0x00


	//----- nvinfo : EIATTR_KPARAM_INFO
	.align		4
.L_301:
        /*0038*/ 	.byte	0x04, 0x17
        /*003a*/ 	.short	(.L_303 - .L_302)
.L_302:
        /*003c*/ 	.word	0x00000000
        /*0040*/ 	.short	0x0001
        /*0042*/ 	.short	0x0008
        /*0044*/ 	.byte	0x00, 0xf5, 0x21, 0x00


	//----- nvinfo : EIATTR_KPARAM_INFO
	.align		4
.L_303:
        /*0048*/ 	.byte	0x04, 0x17
        /*004a*/ 	.short	(.L_305 - .L_304)
.L_304:
        /*004c*/ 	.word	0x00000000
        /*0050*/ 	.short	0x0000
        /*0052*/ 	.short	0x0000
        /*0054*/ 	.byte	0x00, 0xf5, 0x21, 0x00


	//----- nvinfo : EIATTR_SPARSE_MMA_MASK
	.align		4
.L_305:
        /*0058*/ 	.byte	0x03, 0x50
        /*005a*/ 	.short	0x0000


	//----- nvinfo : EIATTR_MAXREG_COUNT
	.align		4
        /*005c*/ 	.byte	0x03, 0x1b
        /*005e*/ 	.short	0x00ff


	//----- nvinfo : EIATTR_MERCURY_ISA_VERSION
	.align		4
        /*0060*/ 	.byte	0x03, 0x5f
        /*0062*/ 	.short	0x0101


	//----- nvinfo : EIATTR_VRC_CTA_INIT_COUNT
	.align		4
        /*0064*/ 	.byte	0x02, 0x4a
	.zero		1
	.zero		1


	//----- nvinfo : EIATTR_EXIT_INSTR_OFFSETS
	.align		4
        /*0068*/ 	.byte	0x04, 0x1c
        /*006a*/ 	.short	(.L_307 - .L_306)


	//   ....[0]....
.L_306:
        /*006c*/ 	.word	0x00000080


	//   ....[1]....
        /*0070*/ 	.word	0x00002bd0


	//   ....[2]....
        /*0074*/ 	.word	0x00002c20


	//----- nvinfo : EIATTR_CRS_STACK_SIZE
	.align		4
.L_307:
        /*0078*/ 	.byte	0x04, 0x1e
        /*007a*/ 	.short	(.L_309 - .L_308)
.L_308:
        /*007c*/ 	.word	0x00000000


	//----- nvinfo : EIATTR_CBANK_PARAM_SIZE
	.align		4
.L_309:
        /*0080*/ 	.byte	0x03, 0x19
        /*0082*/ 	.short	0x0024


	//----- nvinfo : EIATTR_PARAM_CBANK
	.align		4
        /*0084*/ 	.byte	0x04, 0x0a
        /*0086*/ 	.short	(.L_311 - .L_310)
	.align		4
.L_310:
        /*0088*/ 	.word	index@(.nv.constant0._Z5part1PcPiS0_S_i)
        /*008c*/ 	.short	0x0380
        /*008e*/ 	.short	0x0024


	//----- nvinfo : EIATTR_SW_WAR
	.align		4
.L_311:
        /*0090*/ 	.byte	0x04, 0x36
        /*0092*/ 	.short	(.L_313 - .L_312)
.L_312:
        /*0094*/ 	.word	0x00000008
.L_313:


//--------------------- .nv.callgraph             --------------------------
	.section	.nv.callgraph,"",@"SHT_CUDA_CALLGRAPH"
	.align	4
	.sectionentsize	8
	.align		4
        /*0000*/ 	.word	0x00000000
	.align		4
        /*0004*/ 	.word	0xffffffff
	.align		4
        /*0008*/ 	.word	0x00000000
	.align		4
        /*000c*/ 	.word	0xfffffffe
	.align		4
        /*0010*/ 	.word	0x00000000
	.align		4
        /*0014*/ 	.word	0xfffffffd
	.align		4
        /*0018*/ 	.word	0x00000000
	.align		4
        /*001c*/ 	.word	0xfffffffc


//--------------------- .nv.constant4             --------------------------
	.section	.nv.constant4,"a",@progbits
	.align	8
	.align		8
.nv.constant4:
        /*0000*/ 	.dword	$str
	.align		8
        /*0008*/ 	.dword	_ZN32_INTERNAL_f8e83cfc_4_k_cu_target4cuda3std3__45__cpo5beginE
	.align		8
        /*0010*/ 	.dword	_ZN32_INTERNAL_f8e83cfc_4_k_cu_target4cuda3std3__45__cpo3endE
	.align		8
        /*0018*/ 	.dword	_ZN32_INTERNAL_f8e83cfc_4_k_cu_target4cuda3std3__45__cpo6cbeginE
	.align		8
        /*0020*/ 	.dword	_ZN32_INTERNAL_f8e83cfc_4_k_cu_target4cuda3std3__45__cpo4cendE
	.align		8
        /*0028*/ 	.dword	_ZN32_INTERNAL_f8e83cfc_4_k_cu_target4cuda3std3__45__cpo6rbeginE
	.align		8
        /*0030*/ 	.dword	_ZN32_INTERNAL_f8e83cfc_4_k_cu_target4cuda3std3__45__cpo4rendE
	.align		8
        /*0038*/ 	.dword	_ZN32_INTERNAL_f8e83cfc_4_k_cu_target4cuda3std3__45__cpo7crbeginE
	.align		8
        /*0040*/ 	.dword	_ZN32_INTERNAL_f8e83cfc_4_k_cu_target4cuda3std3__45__cpo5crendE
	.align		8
        /*0048*/ 	.dword	_ZN32_INTERNAL_f8e83cfc_4_k_cu_target4cuda3std3__434_GLOBAL__N__f8e83cfc_4_k_cu_target6ignoreE
	.align		8
        /*0050*/ 	.dword	_ZN32_INTERNAL_f8e83cfc_4_k_cu_target4cuda3std3__419piecewise_constructE
	.align		8
        /*0058*/ 	.dword	_ZN32_INTERNAL_f8e83cfc_4_k_cu_target4cuda3std3__48in_placeE
	.align		8
        /*0060*/ 	.dword	_ZN32_INTERNAL_f8e83cfc_4_k_cu_target4cuda3std3__420unreachable_sentinelE
	.align		8
        /*0068*/ 	.dword	_ZN32_INTERNAL_f8e83cfc_4_k_cu_target4cuda3std3__47nulloptE
	.align		8
        /*0070*/ 	.dword	_ZN32_INTERNAL_f8e83cfc_4_k_cu_target4cuda3std3__48unexpectE
	.align		8
        /*0078*/ 	.dword	_ZN32_INTERNAL_f8e83cfc_4_k_cu_target4cuda3std6ranges3__45__cpo4swapE
	.align		8
        /*0080*/ 	.dword	_ZN32_INTERNAL_f8e83cfc_4_k_cu_target4cuda3std6ranges3__45__cpo9iter_moveE
	.align		8
        /*0088*/ 	.dword	_ZN32_INTERNAL_f8e83cfc_4_k_cu_target4cuda3std6ranges3__45__cpo5beginE
	.align		8
        /*0090*/ 	.dword	_ZN32_INTERNAL_f8e83cfc_4_k_cu_target4cuda3std6ranges3__45__cpo3endE
	.align		8
        /*0098*/ 	.dword	_ZN32_INTERNAL_f8e83cfc_4_k_cu_target4cuda3std6ranges3__45__cpo6cbeginE
	.align		8
        /*00a0*/ 	.dword	_ZN32_INTERNAL_f8e83cfc_4_k_cu_target4cuda3std6ranges3__45__cpo4cendE
	.align		8
        /*00a8*/ 	.dword	_ZN32_INTERNAL_f8e83cfc_4_k_cu_target4cuda3std6ranges3__45__cpo7advanceE
	.align		8
        /*00b0*/ 	.dword	_ZN32_INTERNAL_f8e83cfc_4_k_cu_target4cuda3std6ranges3__45__cpo9iter_swapE
	.align		8
        /*00b8*/ 	.dword	_ZN32_INTERNAL_f8e83cfc_4_k_cu_target4cuda3std6ranges3__45__cpo4nextE
	.align		8
        /*00c0*/ 	.dword	_ZN32_INTERNAL_f8e83cfc_4_k_cu_target4cuda3std6ranges3__45__cpo4prevE
	.align		8
        /*00c8*/ 	.dword	_ZN32_INTERNAL_f8e83cfc_4_k_cu_target4cuda3std6ranges3__45__cpo4dataE
	.align		8
        /*00d0*/ 	.dword	_ZN32_INTERNAL_f8e83cfc_4_k_cu_target4cuda3std6ranges3__45__cpo5cdataE
	.align		8
        /*00d8*/ 	.dword	_ZN32_INTERNAL_f8e83cfc_4_k_cu_target4cuda3std6ranges3__45__cpo4sizeE
	.align		8
        /*00e0*/ 	.dword	_ZN32_INTERNAL_f8e83cfc_4_k_cu_target4cuda3std6ranges3__45__cpo5ssizeE
	.align		8
        /*00e8*/ 	.dword	_ZN32_INTERNAL_f8e83cfc_4_k_cu_target4cuda3std6ranges3__45__cpo8distanceE
	.align		8
        /*00f0*/ 	.dword	_ZN32_INTERNAL_f8e83cfc_4_k_cu_target6thrust24THRUST_300001_SM_1000_NS8cuda_cub3parE
	.align		8
        /*00f8*/ 	.dword	_ZN32_INTERNAL_f8e83cfc_4_k_cu_target6thrust24THRUST_300001_SM_1000_NS8cuda_cub10par_nosyncE
	.align		8
        /*0100*/ 	.dword	_ZN32_INTERNAL_f8e83cfc_4_k_cu_target6thrust24THRUST_300001_SM_1000_NS6system6detail10sequential3seqE
	.align		8
        /*0108*/ 	.dword	_ZN32_INTERNAL_f8e83cfc_4_k_cu_target6thrust24THRUST_300001_SM_1000_NS12placeholders2_1E
	.align		8
        /*0110*/ 	.dword	_ZN32_INTERNAL_f8e83cfc_4_k_cu_target6thrust24THRUST_300001_SM_1000_NS12placeholders2_2E
	.align		8
        /*0118*/ 	.dword	_ZN32_INTERNAL_f8e83cfc_4_k_cu_target6thrust24THRUST_300001_SM_1000_NS12placeholders2_3E
	.align		8
        /*0120*/ 	.dword	_ZN32_INTERNAL_f8e83cfc_4_k_cu_target6thrust24THRUST_300001_SM_1000_NS12placeholders2_4E
	.align		8
        /*0128*/ 	.dword	_ZN32_INTERNAL_f8e83cfc_4_k_cu_target6thrust24THRUST_300001_SM_1000_NS12placeholders2_5E
	.align		8
        /*0130*/ 	.dword	_ZN32_INTERNAL_f8e83cfc_4_k_cu_target6thrust24THRUST_300001_SM_1000_NS12placeholders2_6E
	.align		8
        /*0138*/ 	.dword	_ZN32_INTERNAL_f8e83cfc_4_k_cu_target6thrust24THRUST_300001_SM_1000_NS12placeholders2_7E
	.align		8
        /*0140*/ 	.dword	_ZN32_INTERNAL_f8e83cfc_4_k_cu_target6thrust24THRUST_300001_SM_1000_NS12placeholders2_8E
	.align		8
        /*0148*/ 	.dword	_ZN32_INTERNAL_f8e83cfc_4_k_cu_target6thrust24THRUST_300001_SM_1000_NS12placeholders2_9E
	.align		8
        /*0150*/ 	.dword	_ZN32_INTERNAL_f8e83cfc_4_k_cu_target6thrust24THRUST_300001_SM_1000_NS12placeholders3_10E
	.align		8
        /*0158*/ 	.dword	_ZN32_INTERNAL_f8e83cfc_4_k_cu_target6thrust24THRUST_300001_SM_1000_NS3seqE


//--------------------- .nv.constant3             --------------------------
	.section	.nv.constant3,"a",@progbits
	.align	8
	.align		8
.nv.constant3:
	.type		target,@object
	.size		target,(target_length - target)
target:
        /*0000*/ 	.dword	fun@R_CUDA_G64($str)
	.type		target_length,@object
	.size		target_length,(.L_2 - target_length)
target_length:
        /*0008*/ 	.byte	0x04, 0x00, 0x00, 0x00
.L_2:


//--------------------- .text._ZN3cub18CUB_300001_SM_10006detail6reduce28DeviceReduceSingleTileKernelINS2_10policy_hubIiyN4cuda3std3__44plusIiEEE10Policy1000EPiSC_iS9_iiNS7_10__identityEEEvT0_T1_T2_T3_T4_T6_ --------------------------
	.section	.text._ZN3cub18CUB_300001_SM_10006detail6reduce28DeviceReduceSingleTileKernelINS2_10policy_hubIiyN4cuda3std3__44plusIiEEE10Policy1000EPiSC_iS9_iiNS7_10__identityEEEvT0_T1_T2_T3_T4_T6_,"ax",@progbits
	.align	128
        .global         _ZN3cub18CUB_300001_SM_10006detail6reduce28DeviceReduceSingleTileKernelINS2_10policy_hubIiyN4cuda3std3__44plusIiEEE10Policy1000EPiSC_iS9_iiNS7_10__identityEEEvT0_T1_T2_T3_T4_T6_
        .type           _ZN3cub18CUB_300001_SM_10006detail6reduce28DeviceReduceSingleTileKernelINS2_10policy_hubIiyN4cuda3std3__44plusIiEEE10Policy1000EPiSC_iS9_iiNS7_10__identityEEEvT0_T1_T2_T3_T4_T6_,@function
        .size           _ZN3cub18CUB_300001_SM_10006detail6reduce28DeviceReduceSingleTileKernelINS2_10policy_hubIiyN4cuda3std3__44plusIiEEE10Policy1000EPiSC_iS9_iiNS7_10__identityEEEvT0_T1_T2_T3_T4_T6_,(.L_x_264 - _ZN3cub18CUB_300001_SM_10006detail6reduce28DeviceReduceSingleTileKernelINS2_10policy_hubIiyN4cuda3std3__44plusIiEEE10Policy1000EPiSC_iS9_iiNS7_10__identityEEEvT0_T1_T2_T3_T4_T6_)
        .other          _ZN3cub18CUB_300001_SM_10006detail6reduce28DeviceReduceSingleTileKernelINS2_10policy_hubIiyN4cuda3std3__44plusIiEEE10Policy1000EPiSC_iS9_iiNS7_10__identityEEEvT0_T1_T2_T3_T4_T6_,@"STO_CUDA_ENTRY STV_DEFAULT"
_ZN3cub18CUB_300001_SM_10006detail6reduce28DeviceReduceSingleTileKernelINS2_10policy_hubIiyN4cuda3std3__44plusIiEEE10Policy1000EPiSC_iS9_iiNS7_10__identityEEEvT0_T1_T2_T3_T4_T6_:
.text._ZN3cub18CUB_300001_SM_10006detail6reduce28DeviceReduceSingleTileKernelINS2_10policy_hubIiyN4cuda3std3__44plusIiEEE10Policy1000EPiSC_iS9_iiNS7_10__identityEEEvT0_T1_T2_T3_T4_T6_:
[----:B------:R-:W-:Y:S01]  /*0000*/  LDC R1, c[0x0][0x37c] ;  /* 0x0000df00ff017b82 */ /* 0x000fe20000000800 */
[----:B------:R-:W0:Y:S01]  /*0010*/  LDCU UR4, c[0x0][0x390] ;  /* 0x00007200ff0477ac */ /* 0x000e220008000800 */
[----:B------:R-:W1:Y:S01]  /*0020*/  LDCU.64 UR6, c[0x0][0x358] ;  /* 0x00006b00ff0677ac */ /* 0x000e620008000a00 */
[----:B0-----:R-:W-:-:S05]  /*0030*/  IMAD.U32 R20, RZ, RZ, UR4 ;  /* 0x00000004ff147e24 */ /* 0x001fca000f8e00ff */
[----:B------:R-:W-:-:S13]  /*0040*/  ISETP.NE.AND P0, PT, R20, RZ, PT ;  /* 0x000000ff1400720c */ /* 0x000fda0003f05270 */
[----:B-1----:R-:W-:Y:S05]  /*0050*/  @P0 BRA `(.L_x_0) ;  /* 0x00000000001c0947 */ /* 0x002fea0003800000 */
[----:B------:R-:W0:Y:S02]  /*0060*/  S2R R0, SR_TID.X ;  /* 0x0000000000007919 */ /* 0x000e240000002100 */
[----:B0-----:R-:W-:-:S13]  /*0070*/  ISETP.NE.AND P0, PT, R0, RZ, PT ;  /* 0x000000ff0000720c */ /* 0x001fda0003f05270 */
[----:B------:R-:W-:Y:S05]  /*0080*/  @P0 EXIT ;  /* 0x000000000000094d */ /* 0x000fea0003800000 */
[----:B------:R-:W0:Y:S08]  /*0090*/  LDC R5, c[0x0][0x398] ;  /* 0x0000e600ff057b82 */ /* 0x000e300000000800 */
[----:B------:R-:W0:Y:S02]  /*00a0*/  LDC.64 R2, c[0x0][0x388] ;  /* 0x0000e200ff027b82 */ /* 0x000e240000000a00 */
[----:B0-----:R-:W-:Y:S01]  /*00b0*/  STG.E desc[UR6][R2.64], R5 ;  /* 0x0000000502007986 */ /* 0x001fe2000c101906 */
[----:B------:R-:W-:Y:S05]  /*00c0*/  EXIT ;  /* 0x000000000000794d */ /* 0x000fea0003800000 */
.L_x_0:
[----:B------:R-:W0:Y:S01]  /*00d0*/  LDCU UR4, c[0x0][0x380] ;  /* 0x00007000ff0477ac */ /* 0x000e220008000800 */
[----:B------:R-:W-:Y:S01]  /*00e0*/  BSSY.RECONVERGENT B0, `(.L_x_1) ;  /* 0x0000385000007945 */ /* 0x000fe20003800200 */
[----:B0-----:R-:W-:-:S09]  /*00f0*/  ULOP3.LUT UP0, URZ, UR4, 0xf, URZ, 0xc0, !UPT ;  /* 0x0000000f04ff7892 */ /* 0x001fd2000f80c0ff */
[----:B------:R-:W-:Y:S05]  /*0100*/  BRA.U UP0, `(.L_x_2) ;  /* 0x0000001900d87547 */ /* 0x000fea000b800000 */
[----:B------:R-:W-:-:S13]  /*0110*/  ISETP.GT.AND P0, PT, R20, 0xfff, PT ;  /* 0x00000fff1400780c */ /* 0x000fda0003f04270 */
[----:B------:R-:W-:Y:S05]  /*0120*/  @P0 BRA `(.L_x_3) ;  /* 0x0000000c008c0947 */ /* 0x000fea0003800000 */
[----:B------:R-:W0:Y:S01]  /*0130*/  S2R R9, SR_TID.X ;  /* 0x0000000000097919 */ /* 0x000e220000002100 */
[----:B------:R-:W-:Y:S01]  /*0140*/  BSSY.RECONVERGENT B1, `(.L_x_4) ;  /* 0x0000009000017945 */ /* 0x000fe20003800200 */
[----:B------:R-:W-:Y:S01]  /*0150*/  IMAD.MOV.U32 R0, RZ, RZ, RZ ;  /* 0x000000ffff007224 */ /* 0x000fe200078e00ff */
[----:B0-----:R-:W-:Y:S01]  /*0160*/  ISETP.GE.AND P0, PT, R9, R20, PT ;  /* 0x000000140900720c */ /* 0x001fe20003f06270 */
[----:B------:R-:W-:-:S12]  /*0170*/  IMAD.MOV.U32 R11, RZ, RZ, R9 ;  /* 0x000000ffff0b7224 */ /* 0x000fd800078e0009 */
[----:B------:R-:W-:Y:S05]  /*0180*/  @P0 BRA `(.L_x_5) ;  /* 0x0000000000100947 */ /* 0x000fea0003800000 */
[----:B------:R-:W0:Y:S02]  /*0190*/  LDC.64 R2, c[0x0][0x380] ;  /* 0x0000e000ff027b82 */ /* 0x000e240000000a00 */
[----:B0-----:R-:W-:-:S05]  /*01a0*/  IMAD.WIDE.U32 R2, R9, 0x4, R2 ;  /* 0x0000000409027825 */ /* 0x001fca00078e0002 */
[----:B------:R0:W5:Y:S01]  /*01b0*/  LDG.E.CONSTANT R0, desc[UR6][R2.64] ;  /* 0x0000000602007981 */ /* 0x000162000c1e9900 */
[----:B------:R-:W-:-:S07]  /*01c0*/  VIADD R11, R9, 0x100 ;  /* 0x00000100090b7836 */ /* 0x000fce0000000000 */
.L_x_5:
[----:B------:R-:W-:Y:S05]  /*01d0*/  BSYNC.RECONVERGENT B1 ;  /* 0x0000000000017941 */ /* 0x000fea0003800200 */
.L_x_4:
[----:B------:R-:W-:Y:S01]  /*01e0*/  ISETP.GE.AND P0, PT, R11, R20, PT ;  /* 0x000000140b00720c */ /* 0x000fe20003f06270 */
[----:B------:R-:W-:-:S12]  /*01f0*/  BSSY.RECONVERGENT B1, `(.L_x_6) ;  /* 0x0000066000017945 */ /* 0x000fd80003800200 */
[----:B------:R-:W-:Y:S05]  /*0200*/  @P0 BRA `(.L_x_7) ;  /* 0x0000000400900947 */ /* 0x000fea0003800000 */
[----:B0-----:R-:W-:Y:S01]  /*0210*/  LOP3.LUT R3, RZ, R11, RZ, 0x33, !PT ;  /* 0x0000000bff037212 */ /* 0x001fe200078e33ff */
[----:B------:R-:W-:Y:S04]  /*0220*/  BSSY.RECONVERGENT B2, `(.L_x_8) ;  /* 0x0000015000027945 */ /* 0x000fe80003800200 */
[----:B------:R-:W-:-:S05]  /*0230*/  IMAD.IADD R4, R3, 0x1, R20 ;  /* 0x0000000103047824 */ /* 0x000fca00078e0214 */
[C---:B------:R-:W-:Y:S02]  /*0240*/  LOP3.LUT R2, R4.reuse, 0x300, RZ, 0xc0, !PT ;  /* 0x0000030004027812 */ /* 0x040fe400078ec0ff */
[----:B------:R-:W-:Y:S02]  /*0250*/  ISETP.GE.U32.AND P1, PT, R4, 0x300, PT ;  /* 0x000003000400780c */ /* 0x000fe40003f26070 */
[----:B------:R-:W-:-:S13]  /*0260*/  ISETP.NE.AND P0, PT, R2, 0x300, PT ;  /* 0x000003000200780c */ /* 0x000fda0003f05270 */
[----:B------:R-:W-:Y:S05]  /*0270*/  @!P0 BRA `(.L_x_9) ;  /* 0x00000000003c8947 */ /* 0x000fea0003800000 */
[----:B------:R-:W0:Y:S01]  /*0280*/  LDC.64 R2, c[0x0][0x380] ;  /* 0x0000e000ff027b82 */ /* 0x000e220000000a00 */
[----:B------:R-:W-:-:S04]  /*0290*/  LEA.HI R4, R4, 0x1, RZ, 0x18 ;  /* 0x0000000104047811 */ /* 0x000fc800078fc0ff */
[----:B------:R-:W-:-:S05]  /*02a0*/  LOP3.LUT R4, R4, 0x3, RZ, 0xc0, !PT ;  /* 0x0000000304047812 */ /* 0x000fca00078ec0ff */
[----:B------:R-:W-:Y:S02]  /*02b0*/  IMAD.MOV R4, RZ, RZ, -R4 ;  /* 0x000000ffff047224 */ /* 0x000fe400078e0a04 */
[----:B0-----:R-:W-:-:S04]  /*02c0*/  IMAD.WIDE.U32 R2, R11, 0x4, R2 ;  /* 0x000000040b027825 */ /* 0x001fc800078e0002 */
[----:B------:R-:W-:-:S07]  /*02d0*/  IMAD.MOV.U32 R5, RZ, RZ, R3 ;  /* 0x000000ffff057224 */ /* 0x000fce00078e0003 */
.L_x_10:
[----:B------:R-:W-:-:S06]  /*02e0*/  IMAD.MOV.U32 R3, RZ, RZ, R5 ;  /* 0x000000ffff037224 */ /* 0x000fcc00078e0005 */
[----:B------:R0:W2:Y:S01]  /*02f0*/  LDG.E.CONSTANT R3, desc[UR6][R2.64] ;  /* 0x0000000602037981 */ /* 0x0000a2000c1e9900 */
[----:B------:R-:W-:Y:S02]  /*0300*/  VIADD R4, R4, 0x1 ;  /* 0x0000000104047836 */ /* 0x000fe40000000000 */
[----:B------:R-:W-:-:S03]  /*0310*/  VIADD R11, R11, 0x100 ;  /* 0x000001000b0b7836 */ /* 0x000fc60000000000 */
[----:B------:R-:W-:Y:S02]  /*0320*/  ISETP.NE.AND P0, PT, R4, RZ, PT ;  /* 0x000000ff0400720c */ /* 0x000fe40003f05270 */
[----:B0-----:R-:W-:-:S05]  /*0330*/  IADD3 R2, P2, PT, R2, 0x400, RZ ;  /* 0x0000040002027810 */ /* 0x001fca0007f5e0ff */
[----:B------:R-:W-:Y:S02]  /*0340*/  IMAD.X R5, RZ, RZ, R5, P2 ;  /* 0x000000ffff057224 */ /* 0x000fe400010e0605 */
[----:B--2--5:R-:W-:-:S04]  /*0350*/  IMAD.IADD R0, R3, 0x1, R0 ;  /* 0x0000000103007824 */ /* 0x024fc800078e0200 */
[----:B------:R-:W-:Y:S05]  /*0360*/  @P0 BRA `(.L_x_10) ;  /* 0xfffffffc00dc0947 */ /* 0x000fea000383ffff */
.L_x_9:
[----:B------:R-:W-:Y:S05]  /*0370*/  BSYNC.RECONVERGENT B2 ;  /* 0x0000000000027941 */ /* 0x000fea0003800200 */
.L_x_8:
[----:B------:R-:W-:Y:S05]  /*0380*/  @!P1 BRA `(.L_x_7) ;  /* 0x0000000400309947 */ /* 0x000fea0003800000 */
[----:B------:R-:W-:Y:S01]  /*0390*/  IMAD.IADD R2, R20, 0x1, -R11 ;  /* 0x0000000114027824 */ /* 0x000fe200078e0a0b */
[----:B------:R-:W-:Y:S01]  /*03a0*/  BSSY.RECONVERGENT B2, `(.L_x_11) ;  /* 0x0000029000027945 */ /* 0x000fe20003800200 */
[----:B------:R-:W-:-:S03]  /*03b0*/  PLOP3.LUT P0, PT, PT, PT, PT, 0x80, 0x8 ;  /* 0x000000000008781c */ /* 0x000fc60003f0f070 */
[----:B------:R-:W-:-:S13]  /*03c0*/  ISETP.GT.AND P1, PT, R2, 0xc00, PT ;  /* 0x00000c000200780c */ /* 0x000fda0003f24270 */
[----:B------:R-:W-:Y:S05]  /*03d0*/  @!P1 BRA `(.L_x_12) ;  /* 0x0000000000949947 */ /* 0x000fea0003800000 */
[----:B------:R-:W-:Y:S01]  /*03e0*/  PLOP3.LUT P0, PT, PT, PT, PT, 0x8, 0x80 ;  /* 0x000000000080781c */ /* 0x000fe20003f0e170 */
[----:B------:R-:W-:-:S12]  /*03f0*/  VIADD R8, R20, 0xfffff400 ;  /* 0xfffff40014087836 */ /* 0x000fd80000000000 */
.L_x_13:
[----:B------:R-:W0:Y:S01]  /*0400*/  LDC.64 R4, c[0x0][0x380] ;  /* 0x0000e000ff047b82 */ /* 0x000e220000000a00 */
[C---:B------:R-:W-:Y:S02]  /*0410*/  VIADD R7, R11.reuse, 0x400 ;  /* 0x000004000b077836 */ /* 0x040fe40000000000 */
[C---:B------:R-:W-:Y:S02]  /*0420*/  VIADD R3, R11.reuse, 0x800 ;  /* 0x000008000b037836 */ /* 0x040fe40000000000 */
[----:B0-----:R-:W-:-:S05]  /*0430*/  IMAD.WIDE R22, R11, 0x4, R4 ;  /* 0x000000040b167825 */ /* 0x001fca00078e0204 */
[----:B------:R-:W2:Y:S01]  /*0440*/  LDG.E.CONSTANT R13, desc[UR6][R22.64] ;  /* 0x00000006160d7981 */ /* 0x000ea2000c1e9900 */
[----:B------:R-:W-:-:S03]  /*0450*/  IMAD.WIDE R6, R7, 0x4, R4 ;  /* 0x0000000407067825 */ /* 0x000fc600078e0204 */
[----:B------:R-:W2:Y:S04]  /*0460*/  LDG.E.CONSTANT R10, desc[UR6][R22.64+0x400] ;  /* 0x00040006160a7981 */ /* 0x000ea8000c1e9900 */
[----:B------:R-:W3:Y:S04]  /*0470*/  LDG.E.CONSTANT R12, desc[UR6][R22.64+0x800] ;  /* 0x00080006160c7981 */ /* 0x000ee8000c1e9900 */
[----:B------:R-:W3:Y:S01]  /*0480*/  LDG.E.CONSTANT R19, desc[UR6][R22.64+0xc00] ;  /* 0x000c000616137981 */ /* 0x000ee2000c1e9900 */
[----:B------:R-:W-:-:S03]  /*0490*/  IMAD.WIDE R2, R3, 0x4, R4 ;  /* 0x0000000403027825 */ /* 0x000fc600078e0204 */
[----:B------:R-:W4:Y:S04]  /*04a0*/  LDG.E.CONSTANT R16, desc[UR6][R6.64] ;  /* 0x0000000606107981 */ /* 0x000f28000c1e9900 */
[----:B------:R-:W4:Y:S01]  /*04b0*/  LDG.E.CONSTANT R15, desc[UR6][R6.64+0x400] ;  /* 0x00040006060f7981 */ /* 0x000f22000c1e9900 */
[----:B------:R-:W-:-:S03]  /*04c0*/  VIADD R25, R11, 0xc00 ;  /* 0x00000c000b197836 */ /* 0x000fc60000000000 */
[----:B------:R-:W4:Y:S04]  /*04d0*/  LDG.E.CONSTANT R14, desc[UR6][R6.64+0x800] ;  /* 0x00080006060e7981 */ /* 0x000f28000c1e9900 */
[----:B------:R-:W4:Y:S01]  /*04e0*/  LDG.E.CONSTANT R21, desc[UR6][R6.64+0xc00] ;  /* 0x000c000606157981 */ /* 0x000f22000c1e9900 */
[----:B------:R-:W-:-:S03]  /*04f0*/  IMAD.WIDE R4, R25, 0x4, R4 ;  /* 0x0000000419047825 */ /* 0x000fc600078e0204 */
[----:B------:R-:W4:Y:S04]  /*0500*/  LDG.E.CONSTANT R18, desc[UR6][R2.64] ;  /* 0x0000000602127981 */ /* 0x000f28000c1e9900 */
[----:B------:R-:W4:Y:S04]  /*0510*/  LDG.E.CONSTANT R17, desc[UR6][R2.64+0x400] ;  /* 0x0004000602117981 */ /* 0x000f28000c1e9900 */
[----:B------:R-:W4:Y:S04]  /*0520*/  LDG.E.CONSTANT R23, desc[UR6][R2.64+0x800] ;  /* 0x0008000602177981 */ /* 0x000f28000c1e9900 */
[----:B------:R-:W4:Y:S04]  /*0530*/  LDG.E.CONSTANT R24, desc[UR6][R2.64+0xc00] ;  /* 0x000c000602187981 */ /* 0x000f28000c1e9900 */
[----:B------:R-:W4:Y:S04]  /*0540*/  LDG.E.CONSTANT R25, desc[UR6][R4.64] ;  /* 0x0000000604197981 */ /* 0x000f28000c1e9900 */
[----:B------:R-:W4:Y:S04]  /*0550*/  LDG.E.CONSTANT R26, desc[UR6][R4.64+0x400] ;  /* 0x00040006041a7981 */ /* 0x000f28000c1e9900 */
[----:B------:R-:W4:Y:S04]  /*0560*/  LDG.E.CONSTANT R22, desc[UR6][R4.64+0x800] ;  /* 0x0008000604167981 */ /* 0x000f28000c1e9900 */
[----:B------:R-:W4:Y:S01]  /*0570*/  LDG.E.CONSTANT R27, desc[UR6][R4.64+0xc00] ;  /* 0x000c0006041b7981 */ /* 0x000f22000c1e9900 */
[----:B------:R-:W-:-:S05]  /*0580*/  VIADD R11, R11, 0x1000 ;  /* 0x000010000b0b7836 */ /* 0x000fca0000000000 */
[----:B------:R-:W-:Y:S02]  /*0590*/  ISETP.GE.AND P1, PT, R11, R8, PT ;  /* 0x000000080b00720c */ /* 0x000fe40003f26270 */
[----:B--2--5:R-:W-:-:S04]  /*05a0*/  IADD3 R10, PT, PT, R10, R13, R0 ;  /* 0x0000000d0a0a7210 */ /* 0x024fc80007ffe000 */
[----:B---3--:R-:W-:-:S04]  /*05b0*/  IADD3 R10, PT, PT, R19, R12, R10 ;  /* 0x0000000c130a7210 */ /* 0x008fc80007ffe00a */
[----:B----4-:R-:W-:-:S04]  /*05c0*/  IADD3 R10, PT, PT, R15, R16, R10 ;  /* 0x000000100f0a7210 */ /* 0x010fc80007ffe00a */
[----:B------:R-:W-:-:S04]  /*05d0*/  IADD3 R10, PT, PT, R21, R14, R10 ;  /* 0x0000000e150a7210 */ /* 0x000fc80007ffe00a */
[----:B------:R-:W-:-:S04]  /*05e0*/  IADD3 R10, PT, PT, R17, R18, R10 ;  /* 0x00000012110a7210 */ /* 0x000fc80007ffe00a */
[----:B------:R-:W-:-:S04]  /*05f0*/  IADD3 R10, PT, PT, R24, R23, R10 ;  /* 0x00000017180a7210 */ /* 0x000fc80007ffe00a */
[----:B------:R-:W-:-:S04]  /*0600*/  IADD3 R25, PT, PT, R26, R25, R10 ;  /* 0x000000191a197210 */ /* 0x000fc80007ffe00a */
[----:B------:R-:W-:Y:S01]  /*0610*/  IADD3 R0, PT, PT, R27, R22, R25 ;  /* 0x000000161b007210 */ /* 0x000fe20007ffe019 */
[----:B------:R-:W-:Y:S06]  /*0620*/  @!P1 BRA `(.L_x_13) ;  /* 0xfffffffc00749947 */ /* 0x000fec000383ffff */
.L_x_12:
[----:B------:R-:W-:Y:S05]  /*0630*/  BSYNC.RECONVERGENT B2 ;  /* 0x0000000000027941 */ /* 0x000fea0003800200 */
.L_x_11:
[----:B------:R-:W-:Y:S01]  /*0640*/  IMAD.IADD R2, R20, 0x1, -R11 ;  /* 0x0000000114027824 */ /* 0x000fe200078e0a0b */
[----:B------:R-:W-:Y:S04]  /*0650*/  BSSY.RECONVERGENT B2, `(.L_x_14) ;  /* 0x0000015000027945 */ /* 0x000fe80003800200 */
[----:B------:R-:W-:-:S13]  /*0660*/  ISETP.GT.AND P1, PT, R2, 0x400, PT ;  /* 0x000004000200780c */ /* 0x000fda0003f24270 */
[----:B------:R-:W-:Y:S05]  /*0670*/  @!P1 BRA `(.L_x_15) ;  /* 0x0000000000489947 */ /* 0x000fea0003800000 */
[----:B------:R-:W0:Y:S01]  /*0680*/  LDC.64 R4, c[0x0][0x380] ;  /* 0x0000e000ff047b82 */ /* 0x000e220000000a00 */
[C---:B------:R-:W-:Y:S02]  /*0690*/  VIADD R13, R11.reuse, 0x400 ;  /* 0x000004000b0d7836 */ /* 0x040fe40000000000 */
[----:B0-----:R-:W-:-:S05]  /*06a0*/  IMAD.WIDE R2, R11, 0x4, R4 ;  /* 0x000000040b027825 */ /* 0x001fca00078e0204 */
[----:B------:R-:W2:Y:S01]  /*06b0*/  LDG.E.CONSTANT R7, desc[UR6][R2.64] ;  /* 0x0000000602077981 */ /* 0x000ea2000c1e9900 */
[----:B------:R-:W-:-:S03]  /*06c0*/  IMAD.WIDE R4, R13, 0x4, R4 ;  /* 0x000000040d047825 */ /* 0x000fc600078e0204 */
[----:B------:R-:W2:Y:S04]  /*06d0*/  LDG.E.CONSTANT R6, desc[UR6][R2.64+0x400] ;  /* 0x0004000602067981 */ /* 0x000ea8000c1e9900 */
[----:B------:R-:W3:Y:S04]  /*06e0*/  LDG.E.CONSTANT R13, desc[UR6][R2.64+0x800] ;  /* 0x00080006020d7981 */ /* 0x000ee8000c1e9900 */
[----:B------:R-:W3:Y:S04]  /*06f0*/  LDG.E.CONSTANT R8, desc[UR6][R2.64+0xc00] ;  /* 0x000c000602087981 */ /* 0x000ee8000c1e9900 */
[----:B------:R-:W4:Y:S04]  /*0700*/  LDG.E.CONSTANT R15, desc[UR6][R4.64] ;  /* 0x00000006040f7981 */ /* 0x000f28000c1e9900 */
[----:B------:R-:W4:Y:S04]  /*0710*/  LDG.E.CONSTANT R10, desc[UR6][R4.64+0x400] ;  /* 0x00040006040a7981 */ /* 0x000f28000c1e9900 */
[----:B------:R-:W4:Y:S04]  /*0720*/  LDG.E.CONSTANT R17, desc[UR6][R4.64+0x800] ;  /* 0x0008000604117981 */ /* 0x000f28000c1e9900 */
[----:B------:R-:W4:Y:S01]  /*0730*/  LDG.E.CONSTANT R12, desc[UR6][R4.64+0xc00] ;  /* 0x000c0006040c7981 */ /* 0x000f22000c1e9900 */
[----:B------:R-:W-:Y:S01]  /*0740*/  PLOP3.LUT P0, PT, PT, PT, PT, 0x8, 0x80 ;  /* 0x000000000080781c */ /* 0x000fe20003f0e170 */
[----:B------:R-:W-:Y:S01]  /*0750*/  VIADD R11, R11, 0x800 ;  /* 0x000008000b0b7836 */ /* 0x000fe20000000000 */
[----:B--2--5:R-:W-:-:S04]  /*0760*/  IADD3 R6, PT, PT, R6, R7, R0 ;  /* 0x0000000706067210 */ /* 0x024fc80007ffe000 */
[----:B---3--:R-:W-:-:S04]  /*0770*/  IADD3 R6, PT, PT, R8, R13, R6 ;  /* 0x0000000d08067210 */ /* 0x008fc80007ffe006 */
[----:B----4-:R-:W-:-:S04]  /*0780*/  IADD3 R6, PT, PT, R10, R15, R6 ;  /* 0x0000000f0a067210 */ /* 0x010fc80007ffe006 */
[----:B------:R-:W-:-:S07]  /*0790*/  IADD3 R0, PT, PT, R12, R17, R6 ;  /* 0x000000110c007210 */ /* 0x000fce0007ffe006 */
.L_x_15:
[----:B------:R-:W-:Y:S05]  /*07a0*/  BSYNC.RECONVERGENT B2 ;  /* 0x0000000000027941 */ /* 0x000fea0003800200 */
.L_x_14:
[----:B------:R-:W-:-:S13]  /*07b0*/  ISETP.LT.OR P0, PT, R11, R20, P0 ;  /* 0x000000140b00720c */ /* 0x000fda0000701670 */
[----:B------:R-:W-:Y:S05]  /*07c0*/  @!P0 BRA `(.L_x_7) ;  /* 0x0000000000208947 */ /* 0x000fea0003800000 */
[----:B------:R-:W0:Y:S02]  /*07d0*/  LDC.64 R2, c[0x0][0x380] ;  /* 0x0000e000ff027b82 */ /* 0x000e240000000a00 */
[----:B0-----:R-:W-:-:S05]  /*07e0*/  IMAD.WIDE R2, R11, 0x4, R2 ;  /* 0x000000040b027825 */ /* 0x001fca00078e0202 */
[----:B------:R-:W2:Y:S04]  /*07f0*/  LDG.E.CONSTANT R5, desc[UR6][R2.64] ;  /* 0x0000000602057981 */ /* 0x000ea8000c1e9900 */
[----:B------:R-:W2:Y:S04]  /*0800*/  LDG.E.CONSTANT R4, desc[UR6][R2.64+0x400] ;  /* 0x0004000602047981 */ /* 0x000ea8000c1e9900 */
[----:B------:R-:W3:Y:S04]  /*0810*/  LDG.E.CONSTANT R7, desc[UR6][R2.64+0x800] ;  /* 0x0008000602077981 */ /* 0x000ee8000c1e9900 */
[----:B------:R-:W3:Y:S01]  /*0820*/  LDG.E.CONSTANT R6, desc[UR6][R2.64+0xc00] ;  /* 0x000c000602067981 */ /* 0x000ee2000c1e9900 */
[----:B--2--5:R-:W-:-:S04]  /*0830*/  IADD3 R0, PT, PT, R4, R5, R0 ;  /* 0x0000000504007210 */ /* 0x024fc80007ffe000 */
[----:B---3--:R-:W-:-:S07]  /*0840*/  IADD3 R0, PT, PT, R6, R7, R0 ;  /* 0x0000000706007210 */ /* 0x008fce0007ffe000 */
.L_x_7:
[----:B------:R-:W-:Y:S05]  /*0850*/  BSYNC.RECONVERGENT B1 ;  /* 0x0000000000017941 */ /* 0x000fea0003800200 */
.L_x_6:
[----:B------:R-:W-:-:S13]  /*0860*/  ISETP.GE.AND P0, PT, R20, 0x100, PT ;  /* 0x000001001400780c */ /* 0x000fda0003f06270 */
[----:B------:R-:W-:Y:S05]  /*0870*/  @!P0 BRA `(.L_x_16) ;  /* 0x0000000000ac8947 */ /* 0x000fea0003800000 */
[----:B------:R-:W1:Y:S01]  /*0880*/  S2R R6, SR_LANEID ;  /* 0x0000000000067919 */ /* 0x000e620000000000 */
[----:B0----5:R-:W0:Y:S01]  /*0890*/  SHFL.DOWN PT, R2, R0, 0x1, 0x1f ;  /* 0x08201f0000027f89 */ /* 0x021e2200000e0000 */
[C---:B-1----:R-:W-:Y:S02]  /*08a0*/  ISETP.GT.AND P0, PT, R6.reuse, 0x1e, PT ;  /* 0x0000001e0600780c */ /* 0x042fe40003f04270 */
[----:B------:R-:W-:Y:S02]  /*08b0*/  ISETP.NE.AND P1, PT, R6, RZ, PT ;  /* 0x000000ff0600720c */ /* 0x000fe40003f25270 */
[----:B0-----:R-:W-:Y:S02]  /*08c0*/  SEL R3, R2, RZ, !P0 ;  /* 0x000000ff02037207 */ /* 0x001fe40004000000 */
[----:B------:R-:W-:-:S03]  /*08d0*/  ISETP.GT.AND P0, PT, R6, 0x1d, PT ;  /* 0x0000001d0600780c */ /* 0x000fc60003f04270 */
[----:B------:R-:W-:-:S05]  /*08e0*/  IMAD.IADD R3, R3, 0x1, R0 ;  /* 0x0000000103037824 */ /* 0x000fca00078e0200 */
[----:B------:R-:W0:Y:S01]  /*08f0*/  SHFL.DOWN PT, R2, R3, 0x2, 0x1f ;  /* 0x08401f0003027f89 */ /* 0x000e2200000e0000 */
[----:B------:R-:W1:Y:S01]  /*0900*/  @!P1 S2R R7, SR_CgaCtaId ;  /* 0x0000000000079919 */ /* 0x000e620000008800 */
[----:B0-----:R-:W-:Y:S02]  /*0910*/  SEL R2, R2, RZ, !P0 ;  /* 0x000000ff02027207 */ /* 0x001fe40004000000 */
[----:B------:R-:W-:-:S03]  /*0920*/  ISETP.GT.AND P0, PT, R6, 0x1b, PT ;  /* 0x0000001b0600780c */ /* 0x000fc60003f04270 */
[----:B------:R-:W-:-:S05]  /*0930*/  IMAD.IADD R2, R3, 0x1, R2 ;  /* 0x0000000103027824 */ /* 0x000fca00078e0202 */
[----:B------:R-:W0:Y:S02]  /*0940*/  SHFL.DOWN PT, R4, R2, 0x4, 0x1f ;  /* 0x08801f0002047f89 */ /* 0x000e2400000e0000 */
[----:B0-----:R-:W-:Y:S02]  /*0950*/  SEL R5, R4, RZ, !P0 ;  /* 0x000000ff04057207 */ /* 0x001fe40004000000 */
[----:B------:R-:W-:Y:S02]  /*0960*/  ISETP.GT.AND P0, PT, R6, 0x17, PT ;  /* 0x000000170600780c */ /* 0x000fe40003f04270 */
[----:B------:R-:W-:Y:S01]  /*0970*/  @!P1 MOV R4, 0x400 ;  /* 0x0000040000049802 */ /* 0x000fe20000000f00 */
[----:B------:R-:W-:Y:S01]  /*0980*/  IMAD.IADD R5, R2, 0x1, R5 ;  /* 0x0000000102057824 */ /* 0x000fe200078e0205 */
[----:B------:R-:W-:Y:S02]  /*0990*/  @!P1 SHF.R.U32.HI R2, RZ, 0x3, R9 ;  /* 0x00000003ff029819 */ /* 0x000fe40000011609 */
[----:B-1----:R-:W-:-:S02]  /*09a0*/  @!P1 LEA R7, R7, R4, 0x18 ;  /* 0x0000000407079211 */ /* 0x002fc400078ec0ff */
[----:B------:R-:W0:Y:S01]  /*09b0*/  SHFL.DOWN PT, R0, R5, 0x8, 0x1f ;  /* 0x09001f0005007f89 */ /* 0x000e2200000e0000 */
[----:B------:R-:W-:-:S05]  /*09c0*/  @!P1 LOP3.LUT R2, R2, 0x7c, RZ, 0xc0, !PT ;  /* 0x0000007c02029812 */ /* 0x000fca00078ec0ff */
[----:B------:R-:W-:Y:S01]  /*09d0*/  @!P1 IMAD.IADD R2, R2, 0x1, R7 ;  /* 0x0000000102029824 */ /* 0x000fe200078e0207 */
[----:B0-----:R-:W-:Y:S02]  /*09e0*/  SEL R0, R0, RZ, !P0 ;  /* 0x000000ff00007207 */ /* 0x001fe40004000000 */
[----:B------:R-:W-:-:S03]  /*09f0*/  ISETP.GT.AND P0, PT, R6, 0xf, PT ;  /* 0x0000000f0600780c */ /* 0x000fc60003f04270 */
[----:B------:R-:W-:-:S05]  /*0a00*/  IMAD.IADD R0, R5, 0x1, R0 ;  /* 0x0000000105007824 */ /* 0x000fca00078e0200 */
[----:B------:R-:W0:Y:S02]  /*0a10*/  SHFL.DOWN PT, R3, R0, 0x10, 0x1f ;  /* 0x0a001f0000037f89 */ /* 0x000e2400000e0000 */
[----:B0-----:R-:W-:Y:S02]  /*0a20*/  SEL R3, R3, RZ, !P0 ;  /* 0x000000ff03037207 */ /* 0x001fe40004000000 */
[----:B------:R-:W-:-:S03]  /*0a30*/  ISETP.NE.AND P0, PT, R9, RZ, PT ;  /* 0x000000ff0900720c */ /* 0x000fc60003f05270 */
[----:B------:R-:W-:-:S05]  /*0a40*/  IMAD.IADD R3, R0, 0x1, R3 ;  /* 0x0000000100037824 */ /* 0x000fca00078e0203 */
[----:B------:R0:W-:Y:S01]  /*0a50*/  @!P1 STS [R2+0x8], R3 ;  /* 0x0000080302009388 */ /* 0x0001e20000000800 */
[----:B------:R-:W-:Y:S06]  /*0a60*/  BAR.SYNC.DEFER_BLOCKING 0x0 ;  /* 0x0000000000007b1d */ /* 0x000fec0000010000 */
[----:B------:R-:W-:Y:S05]  /*0a70*/  @P0 BRA `(.L_x_17) ;  /* 0x0000002c00ac0947 */ /* 0x000fea0003800000 */
[----:B------:R-:W1:Y:S01]  /*0a80*/  S2UR UR5, SR_CgaCtaId ;  /* 0x00000000000579c3 */ /* 0x000e620000008800 */
[----:B------:R-:W-:Y:S02]  /*0a90*/  UMOV UR4, 0x400 ;  /* 0x0000040000047882 */ /* 0x000fe40000000000 */
[----:B-1----:R-:W-:-:S09]  /*0aa0*/  ULEA UR4, UR5, UR4, 0x18 ;  /* 0x0000000405047291 */ /* 0x002fd2000f8ec0ff */
[----:B------:R-:W-:Y:S04]  /*0ab0*/  LDS R0, [UR4+0xc] ;  /* 0x00000c04ff007984 */ /* 0x000fe80008000800 */
[----:B------:R-:W1:Y:S04]  /*0ac0*/  LDS.128 R4, [UR4+0x10] ;  /* 0x00001004ff047984 */ /* 0x000e680008000c00 */
[----:B------:R-:W2:Y:S01]  /*0ad0*/  LDS.64 R8, [UR4+0x20] ;  /* 0x00002004ff087984 */ /* 0x000ea20008000a00 */
[----:B-1----:R-:W-:-:S04]  /*0ae0*/  IADD3 R0, PT, PT, R4, R0, R3 ;  /* 0x0000000004007210 */ /* 0x002fc80007ffe003 */
[----:B------:R-:W-:-:S04]  /*0af0*/  IADD3 R0, PT, PT, R6, R0, R5 ;  /* 0x0000000006007210 */ /* 0x000fc80007ffe005 */
[----:B--2---:R-:W-:-:S05]  /*0b00*/  IADD3 R0, PT, PT, R8, R0, R7 ;  /* 0x0000000008007210 */ /* 0x004fca0007ffe007 */
[----:B0-----:R-:W-:Y:S01]  /*0b10*/  IMAD.IADD R3, R0, 0x1, R9 ;  /* 0x0000000100037824 */ /* 0x001fe200078e0209 */
[----:B------:R-:W-:Y:S06]  /*0b20*/  BRA `(.L_x_17) ;  /* 0x0000002c00807947 */ /* 0x000fec0003800000 */
.L_x_16:
[----:B0-----:R-:W-:Y:S01]  /*0b30*/  LOP3.LUT R2, R9, 0x3e0, RZ, 0xc0, !PT ;  /* 0x000003e009027812 */ /* 0x001fe200078ec0ff */
[----:B------:R-:W0:Y:S03]  /*0b40*/  S2R R8, SR_LANEID ;  /* 0x0000000000087919 */ /* 0x000e260000000000 */
[----:B------:R-:W-:Y:S01]  /*0b50*/  LOP3.LUT R5, RZ, R2, RZ, 0x33, !PT ;  /* 0x00000002ff057212 */ /* 0x000fe200078e33ff */
[----:B------:R-:W-:-:S04]  /*0b60*/  VIADD R3, R2, 0x20 ;  /* 0x0000002002037836 */ /* 0x000fc80000000000 */
[----:B------:R-:W-:Y:S01]  /*0b70*/  IMAD.IADD R5, R5, 0x1, R20 ;  /* 0x0000000105057824 */ /* 0x000fe200078e0214 */
[----:B------:R-:W-:-:S04]  /*0b80*/  ISETP.GT.AND P0, PT, R3, R20, PT ;  /* 0x000000140300720c */ /* 0x000fc80003f04270 */
[----:B------:R-:W-:-:S05]  /*0b90*/  SEL R5, R5, 0x1f, P0 ;  /* 0x0000001f05057807 */ /* 0x000fca0000000000 */
[----:B-----5:R-:W1:Y:S01]  /*0ba0*/  SHFL.DOWN PT, R2, R0, 0x1, R5 ;  /* 0x0820000000027989 */ /* 0x020e6200000e0005 */
[CC--:B0-----:R-:W-:Y:S01]  /*0bb0*/  ISETP.GE.AND P0, PT, R8.reuse, R5.reuse, PT ;  /* 0x000000050800720c */ /* 0x0c1fe20003f06270 */
[C---:B------:R-:W-:Y:S01]  /*0bc0*/  VIADD R4, R8.reuse, 0x2 ;  /* 0x0000000208047836 */ /* 0x040fe20000000000 */
[C---:B------:R-:W-:Y:S01]  /*0bd0*/  ISETP.NE.AND P1, PT, R8.reuse, RZ, PT ;  /* 0x000000ff0800720c */ /* 0x040fe20003f25270 */
[----:B------:R-:W-:Y:S01]  /*0be0*/  VIADD R6, R8, 0x4 ;  /* 0x0000000408067836 */ /* 0x000fe20000000000 */
[----:B-1----:R-:W-:Y:S02]  /*0bf0*/  SEL R3, R2, RZ, !P0 ;  /* 0x000000ff02037207 */ /* 0x002fe40004000000 */
[----:B------:R-:W-:-:S03]  /*0c00*/  ISETP.GT.AND P0, PT, R4, R5, PT ;  /* 0x000000050400720c */ /* 0x000fc60003f04270 */
[----:B------:R-:W-:-:S06]  /*0c10*/  IMAD.IADD R2, R3, 0x1, R0 ;  /* 0x0000000103027824 */ /* 0x000fcc00078e0200 */
[----:B------:R-:W0:Y:S01]  /*0c20*/  @!P1 S2R R10, SR_CgaCtaId ;  /* 0x00000000000a9919 */ /* 0x000e220000008800 */
[----:B------:R-:W-:Y:S01]  /*0c30*/  @!P1 MOV R7, 0x400 ;  /* 0x0000040000079802 */ /* 0x000fe20000000f00 */
[----:B------:R-:W1:Y:S02]  /*0c40*/  SHFL.DOWN PT, R3, R2, 0x2, R5 ;  /* 0x0840000002037989 */ /* 0x000e6400000e0005 */
[----:B-1----:R-:W-:Y:S02]  /*0c50*/  SEL R3, R3, RZ, !P0 ;  /* 0x000000ff03037207 */ /* 0x002fe40004000000 */
[----:B------:R-:W-:Y:S02]  /*0c60*/  ISETP.GT.AND P0, PT, R6, R5, PT ;  /* 0x000000050600720c */ /* 0x000fe40003f04270 */
[----:B------:R-:W-:Y:S01]  /*0c70*/  @!P1 SHF.R.U32.HI R6, RZ, 0x3, R9 ;  /* 0x00000003ff069819 */ /* 0x000fe20000011609 */
[----:B------:R-:W-:Y:S01]  /*0c80*/  IMAD.IADD R4, R2, 0x1, R3 ;  /* 0x0000000102047824 */ /* 0x000fe200078e0203 */
[----:B0-----:R-:W-:Y:S01]  /*0c90*/  @!P1 LEA R7, R10, R7, 0x18 ;  /* 0x000000070a079211 */ /* 0x001fe200078ec0ff */
[----:B------:R-:W-:Y:S01]  /*0ca0*/  VIADD R2, R8, 0x8 ;  /* 0x0000000808027836 */ /* 0x000fe20000000000 */
[----:B------:R-:W-:-:S02]  /*0cb0*/  @!P1 LOP3.LUT R6, R6, 0x7c, RZ, 0xc0, !PT ;  /* 0x0000007c06069812 */ /* 0x000fc400078ec0ff */
[----:B------:R-:W0:Y:S03]  /*0cc0*/  SHFL.DOWN PT, R3, R4, 0x4, R5 ;  /* 0x0880000004037989 */ /* 0x000e2600000e0005 */
[----:B------:R-:W-:Y:S01]  /*0cd0*/  @!P1 IMAD.IADD R6, R6, 0x1, R7 ;  /* 0x0000000106069824 */ /* 0x000fe200078e0207 */
[----:B0-----:R-:W-:Y:S02]  /*0ce0*/  SEL R3, R3, RZ, !P0 ;  /* 0x000000ff03037207 */ /* 0x001fe40004000000 */
[----:B------:R-:W-:-:S03]  /*0cf0*/  ISETP.GT.AND P0, PT, R2, R5, PT ;  /* 0x000000050200720c */ /* 0x000fc60003f04270 */
[----:B------:R-:W-:Y:S02]  /*0d00*/  IMAD.IADD R0, R4, 0x1, R3 ;  /* 0x0000000104007824 */ /* 0x000fe400078e0203 */
[----:B------:R-:W-:-:S03]  /*0d10*/  VIADD R4, R8, 0x10 ;  /* 0x0000001008047836 */ /* 0x000fc60000000000 */
[----:B------:R-:W0:Y:S02]  /*0d20*/  SHFL.DOWN PT, R3, R0, 0x8, R5 ;  /* 0x0900000000037989 */ /* 0x000e2400000e0005 */
[----:B0-----:R-:W-:Y:S02]  /*0d30*/  SEL R3, R3, RZ, !P0 ;  /* 0x000000ff03037207 */ /* 0x001fe40004000000 */
[----:B------:R-:W-:-:S03]  /*0d40*/  ISETP.GT.AND P0, PT, R4, R5, PT ;  /* 0x000000050400720c */ /* 0x000fc60003f04270 */
[----:B------:R-:W-:-:S05]  /*0d50*/  IMAD.IADD R2, R0, 0x1, R3 ;  /* 0x0000000100027824 */ /* 0x000fca00078e0203 */
[----:B------:R-:W0:Y:S02]  /*0d60*/  SHFL.DOWN PT, R3, R2, 0x10, R5 ;  /* 0x0a00000002037989 */ /* 0x000e2400000e0005 */
[----:B0-----:R-:W-:Y:S02]  /*0d70*/  SEL R3, R3, RZ, !P0 ;  /* 0x000000ff03037207 */ /* 0x001fe40004000000 */
[----:B------:R-:W-:-:S03]  /*0d80*/  ISETP.NE.AND P0, PT, R9, RZ, PT ;  /* 0x000000ff0900720c */ /* 0x000fc60003f05270 */
[----:B------:R-:W-:-:S05]  /*0d90*/  IMAD.IADD R3, R2, 0x1, R3 ;  /* 0x0000000102037824 */ /* 0x000fca00078e0203 */
[----:B------:R4:W-:Y:S01]  /*0da0*/  @!P1 STS [R6+0x8], R3 ;  /* 0x0000080306009388 */ /* 0x0009e20000000800 */
[----:B------:R-:W-:Y:S06]  /*0db0*/  BAR.SYNC.DEFER_BLOCKING 0x0 ;  /* 0x0000000000007b1d */ /* 0x000fec0000010000 */
[----:B------:R-:W-:Y:S05]  /*0dc0*/  @P0 BRA `(.L_x_17) ;  /* 0x0000002800d80947 */ /* 0x000fea0003800000 */
[----:B------:R-:W0:Y:S01]  /*0dd0*/  S2UR UR5, SR_CgaCtaId ;  /* 0x00000000000579c3 */ /* 0x000e220000008800 */
[----:B------:R-:W-:Y:S01]  /*0de0*/  UMOV UR4, 0x400 ;  /* 0x0000040000047882 */ /* 0x000fe20000000000 */
[C---:B------:R-:W-:Y:S02]  /*0df0*/  ISETP.GT.AND P2, PT, R20.reuse, 0x40, PT ;  /* 0x000000401400780c */ /* 0x040fe40003f44270 */
[C---:B------:R-:W-:Y:S02]  /*0e00*/  ISETP.GT.AND P1, PT, R20.reuse, 0x20, PT ;  /* 0x000000201400780c */ /* 0x040fe40003f24270 */
[----:B------:R-:W-:Y:S01]  /*0e10*/  ISETP.GT.AND P3, PT, R20, 0x80, PT ;  /* 0x000000801400780c */ /* 0x000fe20003f64270 */
[----:B0-----:R-:W-:-:S09]  /*0e20*/  ULEA UR4, UR5, UR4, 0x18 ;  /* 0x0000000405047291 */ /* 0x001fd2000f8ec0ff */
[----:B----4-:R-:W0:Y:S04]  /*0e30*/  LDS.128 R4, [UR4+0x10] ;  /* 0x00001004ff047984 */ /* 0x010e280008000c00 */
[----:B------:R-:W1:Y:S04]  /*0e40*/  LDS R0, [UR4+0xc] ;  /* 0x00000c04ff007984 */ /* 0x000e680008000800 */
[----:B------:R-:W2:Y:S01]  /*0e50*/  LDS.64 R8, [UR4+0x20] ;  /* 0x00002004ff087984 */ /* 0x000ea20008000a00 */
[----:B0-----:R-:W-:Y:S02]  /*0e60*/  SEL R4, R4, RZ, P2 ;  /* 0x000000ff04047207 */ /* 0x001fe40001000000 */
[----:B------:R-:W-:-:S02]  /*0e70*/  ISETP.GT.AND P2, PT, R20, 0x60, PT ;  /* 0x000000601400780c */ /* 0x000fc40003f44270 */
[----:B-1----:R-:W-:Y:S02]  /*0e80*/  SEL R0, R0, RZ, P1 ;  /* 0x000000ff00007207 */ /* 0x002fe40000800000 */
[----:B------:R-:W-:Y:S02]  /*0e90*/  SEL R5, R5, RZ, P2 ;  /* 0x000000ff05057207 */ /* 0x000fe40001000000 */
[----:B------:R-:W-:Y:S02]  /*0ea0*/  IADD3 R0, PT, PT, R4, R0, R3 ;  /* 0x0000000004007210 */ /* 0x000fe40007ffe003 */
[----:B------:R-:W-:Y:S02]  /*0eb0*/  ISETP.GT.AND P1, PT, R20, 0xa0, PT ;  /* 0x000000a01400780c */ /* 0x000fe40003f24270 */
[----:B------:R-:W-:Y:S02]  /*0ec0*/  SEL R6, R6, RZ, P3 ;  /* 0x000000ff06067207 */ /* 0x000fe40001800000 */
[----:B------:R-:W-:-:S02]  /*0ed0*/  ISETP.GT.AND P2, PT, R20, 0xc0, PT ;  /* 0x000000c01400780c */ /* 0x000fc40003f44270 */
[----:B------:R-:W-:Y:S02]  /*0ee0*/  ISETP.GT.AND P3, PT, R20, 0xe0, PT ;  /* 0x000000e01400780c */ /* 0x000fe40003f64270 */
[----:B------:R-:W-:Y:S02]  /*0ef0*/  SEL R7, R7, RZ, P1 ;  /* 0x000000ff07077207 */ /* 0x000fe40000800000 */
[----:B------:R-:W-:Y:S02]  /*0f00*/  IADD3 R0, PT, PT, R6, R0, R5 ;  /* 0x0000000006007210 */ /* 0x000fe40007ffe005 */
[----:B--2---:R-:W-:Y:S02]  /*0f10*/  SEL R8, R8, RZ, P2 ;  /* 0x000000ff08087207 */ /* 0x004fe40001000000 */
[----:B------:R-:W-:Y:S02]  /*0f20*/  SEL R9, R9, RZ, P3 ;  /* 0x000000ff09097207 */ /* 0x000fe40001800000 */
[----:B------:R-:W-:-:S05]  /*0f30*/  IADD3 R0, PT, PT, R8, R0, R7 ;  /* 0x0000000008007210 */ /* 0x000fca0007ffe007 */
[----:B------:R-:W-:Y:S01]  /*0f40*/  IMAD.IADD R3, R0, 0x1, R9 ;  /* 0x0000000100037824 */ /* 0x000fe200078e0209 */
[----:B------:R-:W-:Y:S06]  /*0f50*/  BRA `(.L_x_17) ;  /* 0x0000002800747947 */ /* 0x000fec0003800000 */
.L_x_3:
[----:B------:R-:W0:Y:S01]  /*0f60*/  S2R R0, SR_TID.X ;  /* 0x0000000000007919 */ /* 0x000e220000002100 */
[----:B------:R-:W1:Y:S01]  /*0f70*/  LDC.64 R2, c[0x0][0x380] ;  /* 0x0000e000ff027b82 */ /* 0x000e620000000a00 */
[----:B0-----:R-:W-:-:S04]  /*0f80*/  IMAD.SHL.U32 R5, R0, 0x4, RZ ;  /* 0x0000000400057824 */ /* 0x001fc800078e00ff */
[----:B-1----:R-:W-:-:S05]  /*0f90*/  IMAD.WIDE.U32 R2, R5, 0x4, R2 ;  /* 0x0000000405027825 */ /* 0x002fca00078e0002 */
[----:B------:R-:W2:Y:S04]  /*0fa0*/  LDG.E.128.CONSTANT R4, desc[UR6][R2.64] ;  /* 0x0000000602047981 */ /* 0x000ea8000c1e9d00 */
[----:B------:R-:W3:Y:S04]  /*0fb0*/  LDG.E.128.CONSTANT R8, desc[UR6][R2.64+0x1000] ;  /* 0x0010000602087981 */ /* 0x000ee8000c1e9d00 */
[----:B------:R-:W4:Y:S04]  /*0fc0*/  LDG.E.128.CONSTANT R12, desc[UR6][R2.64+0x2000] ;  /* 0x00200006020c7981 */ /* 0x000f28000c1e9d00 */
[----:B------:R-:W5:Y:S01]  /*0fd0*/  LDG.E.128.CONSTANT R16, desc[UR6][R2.64+0x3000] ;  /* 0x0030000602107981 */ /* 0x000f62000c1e9d00 */
[----:B------:R-:W-:Y:S01]  /*0fe0*/  ISETP.GE.U32.AND P0, PT, R20, 0x2000, PT ;  /* 0x000020001400780c */ /* 0x000fe20003f06070 */
[----:B------:R-:W-:Y:S01]  /*0ff0*/  IMAD.MOV.U32 R23, RZ, RZ, 0x1000 ;  /* 0x00001000ff177424 */ /* 0x000fe200078e00ff */
[----:B--2---:R-:W-:-:S04]  /*1000*/  IADD3 R5, PT, PT, R6, R5, R4 ;  /* 0x0000000506057210 */ /* 0x004fc80007ffe004 */
[----:B---3--:R-:W-:-:S04]  /*1010*/  IADD3 R5, PT, PT, R8, R7, R5 ;  /* 0x0000000708057210 */ /* 0x008fc80007ffe005 */
[----:B------:R-:W-:-:S04]  /*1020*/  IADD3 R5, PT, PT, R10, R9, R5 ;  /* 0x000000090a057210 */ /* 0x000fc80007ffe005 */
[----:B----4-:R-:W-:-:S04]  /*1030*/  IADD3 R5, PT, PT, R12, R11, R5 ;  /* 0x0000000b0c057210 */ /* 0x010fc80007ffe005 */
[----:B------:R-:W-:-:S04]  /*1040*/  IADD3 R5, PT, PT, R14, R13, R5 ;  /* 0x0000000d0e057210 */ /* 0x000fc80007ffe005 */
[----:B-----5:R-:W-:-:S04]  /*1050*/  IADD3 R5, PT, PT, R16, R15, R5 ;  /* 0x0000000f10057210 */ /* 0x020fc80007ffe005 */
[----:B------:R-:W-:-:S05]  /*1060*/  IADD3 R5, PT, PT, R18, R17, R5 ;  /* 0x0000001112057210 */ /* 0x000fca0007ffe005 */
[----:B------:R-:W-:Y:S01]  /*1070*/  IMAD.IADD R21, R19, 0x1, R5 ;  /* 0x0000000113157824 */ /* 0x000fe200078e0205 */
[----:B------:R-:W-:Y:S06]  /*1080*/  @!P0 BRA `(.L_x_18) ;  /* 0x00000000005c8947 */ /* 0x000fec0003800000 */
[----:B------:R-:W0:Y:S01]  /*1090*/  LDC R24, c[0x0][0x390] ;  /* 0x0000e400ff187b82 */ /* 0x000e220000000800 */
[----:B------:R-:W-:Y:S02]  /*10a0*/  VIADD R22, R20, 0xfffff000 ;  /* 0xfffff00014167836 */ /* 0x000fe40000000000 */
[----:B------:R-:W-:-:S07]  /*10b0*/  IMAD.MOV.U32 R23, RZ, RZ, 0x1000 ;  /* 0x00001000ff177424 */ /* 0x000fce00078e00ff */
.L_x_20:
[----:B------:R-:W-:-:S05]  /*10c0*/  IMAD.WIDE R26, R23, 0x4, R2 ;  /* 0x00000004171a7825 */ /* 0x000fca00078e0202 */
[----:B------:R-:W2:Y:S04]  /*10d0*/  LDG.E.128.CONSTANT R12, desc[UR6][R26.64] ;  /* 0x000000061a0c7981 */ /* 0x000ea8000c1e9d00 */
[----:B------:R-:W3:Y:S04]  /*10e0*/  LDG.E.128.CONSTANT R16, desc[UR6][R26.64+0x1000] ;  /* 0x001000061a107981 */ /* 0x000ee8000c1e9d00 */
[----:B------:R-:W4:Y:S04]  /*10f0*/  LDG.E.128.CONSTANT R4, desc[UR6][R26.64+0x2000] ;  /* 0x002000061a047981 */ /* 0x000f28000c1e9d00 */
[----:B------:R-:W5:Y:S01]  /*1100*/  LDG.E.128.CONSTANT R8, desc[UR6][R26.64+0x3000] ;  /* 0x003000061a087981 */ /* 0x000f62000c1e9d00 */
[----:B0-----:R-:W-:Y:S01]  /*1110*/  IMAD.MOV.U32 R20, RZ, RZ, R24 ;  /* 0x000000ffff147224 */ /* 0x001fe200078e0018 */
[----:B--2---:R-:W-:-:S04]  /*1120*/  IADD3 R13, PT, PT, R13, R12, R21 ;  /* 0x0000000c0d0d7210 */ /* 0x004fc80007ffe015 */
[----:B------:R-:W-:-:S04]  /*1130*/  IADD3 R13, PT, PT, R15, R14, R13 ;  /* 0x0000000e0f0d7210 */ /* 0x000fc80007ffe00d */
[----:B---3--:R-:W-:-:S04]  /*1140*/  IADD3 R13, PT, PT, R17, R16, R13 ;  /* 0x00000010110d7210 */ /* 0x008fc80007ffe00d */
[----:B------:R-:W-:-:S04]  /*1150*/  IADD3 R13, PT, PT, R19, R18, R13 ;  /* 0x00000012130d7210 */ /* 0x000fc80007ffe00d */
[----:B----4-:R-:W-:Y:S01]  /*1160*/  IADD3 R13, PT, PT, R5, R4, R13 ;  /* 0x00000004050d7210 */ /* 0x010fe20007ffe00d */
[----:B------:R-:W-:-:S03]  /*1170*/  IMAD.IADD R4, R20, 0x1, -R23 ;  /* 0x0000000114047824 */ /* 0x000fc600078e0a17 */
[----:B------:R-:W-:Y:S02]  /*1180*/  IADD3 R13, PT, PT, R7, R6, R13 ;  /* 0x00000006070d7210 */ /* 0x000fe40007ffe00d */
[----:B------:R-:W-:Y:S02]  /*1190*/  ISETP.GE.AND P0, PT, R4, 0x1000, PT ;  /* 0x000010000400780c */ /* 0x000fe40003f06270 */
[----:B-----5:R-:W-:-:S04]  /*11a0*/  IADD3 R13, PT, PT, R9, R8, R13 ;  /* 0x00000008090d7210 */ /* 0x020fc80007ffe00d */
[----:B------:R-:W-:-:S07]  /*11b0*/  IADD3 R21, PT, PT, R11, R10, R13 ;  /* 0x0000000a0b157210 */ /* 0x000fce0007ffe00d */
[----:B------:R-:W-:Y:S05]  /*11c0*/  @!P0 BRA `(.L_x_19) ;  /* 0x0000000400fc8947 */ /* 0x000fea0003800000 */
[----:B------:R-:W-:-:S05]  /*11d0*/  VIADD R23, R23, 0x1000 ;  /* 0x0000100017177836 */ /* 0x000fca0000000000 */
[----:B------:R-:W-:-:S13]  /*11e0*/  ISETP.GT.AND P0, PT, R23, R22, PT ;  /* 0x000000161700720c */ /* 0x000fda0003f04270 */
[----:B------:R-:W-:Y:S05]  /*11f0*/  @!P0 BRA `(.L_x_20) ;  /* 0xfffffffc00b08947 */ /* 0x000fea000383ffff */
.L_x_18:
[----:B------:R-:W-:-:S13]  /*1200*/  ISETP.GE.AND P0, PT, R23, R20, PT ;  /* 0x000000141700720c */ /* 0x000fda0003f06270 */
[----:B------:R-:W-:Y:S05]  /*1210*/  @P0 BRA `(.L_x_19) ;  /* 0x0000000400e80947 */ /* 0x000fea0003800000 */
[----:B------:R-:W-:Y:S01]  /*1220*/  IMAD.IADD R9, R20, 0x1, -R23 ;  /* 0x0000000114097824 */ /* 0x000fe200078e0a17 */
[----:B------:R-:W-:Y:S04]  /*1230*/  BSSY.RECONVERGENT B1, `(.L_x_19) ;  /* 0x0000078000017945 */ /* 0x000fe80003800200 */
[----:B------:R-:W-:-:S13]  /*1240*/  ISETP.GE.AND P0, PT, R0, R9, PT ;  /* 0x000000090000720c */ /* 0x000fda0003f06270 */
[----:B------:R-:W-:Y:S05]  /*1250*/  @P0 BRA `(.L_x_21) ;  /* 0x0000000400d40947 */ /* 0x000fea0003800000 */
[----:B------:R-:W-:Y:S01]  /*1260*/  LOP3.LUT R2, RZ, R0, RZ, 0x33, !PT ;  /* 0x00000000ff027212 */ /* 0x000fe200078e33ff */
[----:B------:R-:W-:Y:S01]  /*1270*/  BSSY.RECONVERGENT B2, `(.L_x_22) ;  /* 0x0000015000027945 */ /* 0x000fe20003800200 */
[----:B------:R-:W-:Y:S02]  /*1280*/  IMAD.MOV.U32 R8, RZ, RZ, R0 ;  /* 0x000000ffff087224 */ /* 0x000fe400078e0000 */
[----:B------:R-:W-:-:S04]  /*1290*/  IADD3 R2, PT, PT, -R23, R20, R2 ;  /* 0x0000001417027210 */ /* 0x000fc80007ffe102 */
[C---:B------:R-:W-:Y:S02]  /*12a0*/  LOP3.LUT R3, R2.reuse, 0x300, RZ, 0xc0, !PT ;  /* 0x0000030002037812 */ /* 0x040fe400078ec0ff */
[----:B------:R-:W-:Y:S02]  /*12b0*/  ISETP.GE.U32.AND P1, PT, R2, 0x300, PT ;  /* 0x000003000200780c */ /* 0x000fe40003f26070 */
[----:B------:R-:W-:-:S13]  /*12c0*/  ISETP.NE.AND P0, PT, R3, 0x300, PT ;  /* 0x000003000300780c */ /* 0x000fda0003f05270 */
[----:B------:R-:W-:Y:S05]  /*12d0*/  @!P0 BRA `(.L_x_23) ;  /* 0x0000000000388947 */ /* 0x000fea0003800000 */
[----:B------:R-:W0:Y:S01]  /*12e0*/  LDC.64 R4, c[0x0][0x380] ;  /* 0x0000e000ff047b82 */ /* 0x000e220000000a00 */
[----:B------:R-:W-:Y:S01]  /*12f0*/  LEA.HI R2, R2, 0x1, RZ, 0x18 ;  /* 0x0000000102027811 */ /* 0x000fe200078fc0ff */
[----:B------:R-:W-:Y:S02]  /*1300*/  IMAD.IADD R7, R0, 0x1, R23 ;  /* 0x0000000100077824 */ /* 0x000fe400078e0217 */
[----:B------:R-:W-:Y:S01]  /*1310*/  IMAD.MOV.U32 R8, RZ, RZ, R0 ;  /* 0x000000ffff087224 */ /* 0x000fe200078e0000 */
[----:B------:R-:W-:-:S05]  /*1320*/  LOP3.LUT R2, R2, 0x3, RZ, 0xc0, !PT ;  /* 0x0000000302027812 */ /* 0x000fca00078ec0ff */
[----:B------:R-:W-:-:S07]  /*1330*/  IMAD.MOV R6, RZ, RZ, -R2 ;  /* 0x000000ffff067224 */ /* 0x000fce00078e0a02 */
.L_x_24:
[----:B0-----:R-:W-:-:S06]  /*1340*/  IMAD.WIDE.U32 R2, R7, 0x4, R4 ;  /* 0x0000000407027825 */ /* 0x001fcc00078e0004 */
[----:B------:R-:W2:Y:S01]  /*1350*/  LDG.E.CONSTANT R2, desc[UR6][R2.64] ;  /* 0x0000000602027981 */ /* 0x000ea2000c1e9900 */
[----:B------:R-:W-:Y:S02]  /*1360*/  VIADD R6, R6, 0x1 ;  /* 0x0000000106067836 */ /* 0x000fe40000000000 */
[----:B------:R-:W-:Y:S02]  /*1370*/  VIADD R8, R8, 0x100 ;  /* 0x0000010008087836 */ /* 0x000fe40000000000 */
[----:B------:R-:W-:Y:S01]  /*1380*/  VIADD R7, R7, 0x100 ;  /* 0x0000010007077836 */ /* 0x000fe20000000000 */
[----:B------:R-:W-:Y:S01]  /*1390*/  ISETP.NE.AND P0, PT, R6, RZ, PT ;  /* 0x000000ff0600720c */ /* 0x000fe20003f05270 */
[----:B--2---:R-:W-:-:S12]  /*13a0*/  IMAD.IADD R21, R2, 0x1, R21 ;  /* 0x0000000102157824 */ /* 0x004fd800078e0215 */
[----:B------:R-:W-:Y:S05]  /*13b0*/  @P0 BRA `(.L_x_24) ;  /* 0xfffffffc00e00947 */ /* 0x000fea000383ffff */
.L_x_23:
[----:B------:R-:W-:Y:S05]  /*13c0*/  BSYNC.RECONVERGENT B2 ;  /* 0x0000000000027941 */ /* 0x000fea0003800200 */
.L_x_22:
[----:B------:R-:W-:Y:S05]  /*13d0*/  @!P1 BRA `(.L_x_21) ;  /* 0x0000000400749947 */ /* 0x000fea0003800000 */
[----:B------:R-:W0:Y:S01]  /*13e0*/  LDCU.64 UR4, c[0x0][0x380] ;  /* 0x00007000ff0477ac */ /* 0x000e220008000a00 */
[----:B------:R-:W-:Y:S01]  /*13f0*/  IMAD.IADD R5, R9, 0x1, -R8 ;  /* 0x0000000109057824 */ /* 0x000fe200078e0a08 */
[C---:B------:R-:W-:Y:S01]  /*1400*/  IADD3 R3, P0, PT, R8.reuse, R23, RZ ;  /* 0x0000001708037210 */ /* 0x040fe20007f1e0ff */
[----:B------:R-:W-:Y:S01]  /*1410*/  BSSY.RECONVERGENT B2, `(.L_x_25) ;  /* 0x0000033000027945 */ /* 0x000fe20003800200 */
[----:B------:R-:W-:Y:S02]  /*1420*/  IMAD.IADD R23, R8, 0x1, R23 ;  /* 0x0000000108177824 */ /* 0x000fe400078e0217 */
[----:B------:R-:W-:Y:S01]  /*1430*/  ISETP.GT.AND P1, PT, R5, 0xc00, PT ;  /* 0x00000c000500780c */ /* 0x000fe20003f24270 */
[----:B------:R-:W-:Y:S01]  /*1440*/  IMAD.X R4, RZ, RZ, RZ, P0 ;  /* 0x000000ffff047224 */ /* 0x000fe200000e06ff */
[----:B0-----:R-:W-:-:S04]  /*1450*/  LEA R2, P0, R3, UR4, 0x2 ;  /* 0x0000000403027c11 */ /* 0x001fc8000f8010ff */
[----:B------:R-:W-:Y:S02]  /*1460*/  LEA.HI.X R3, R3, UR5, R4, 0x2, P0 ;  /* 0x0000000503037c11 */ /* 0x000fe400080f1404 */
[----:B------:R-:W-:-:S05]  /*1470*/  IADD3 R2, P0, PT, R2, 0x800, RZ ;  /* 0x0000080002027810 */ /* 0x000fca0007f1e0ff */
[----:B------:R-:W-:Y:S01]  /*1480*/  IMAD.X R3, RZ, RZ, R3, P0 ;  /* 0x000000ffff037224 */ /* 0x000fe200000e0603 */
[----:B------:R-:W-:Y:S01]  /*1490*/  PLOP3.LUT P0, PT, PT, PT, PT, 0x80, 0x8 ;  /* 0x000000000008781c */ /* 0x000fe20003f0f070 */
[----:B------:R-:W-:-:S12]  /*14a0*/  @!P1 BRA `(.L_x_26) ;  /* 0x0000000000a49947 */ /* 0x000fd80003800000 */
[----:B------:R-:W-:Y:S01]  /*14b0*/  PLOP3.LUT P0, PT, PT, PT, PT, 0x8, 0x80 ;  /* 0x000000000080781c */ /* 0x000fe20003f0e170 */
[----:B------:R-:W-:-:S12]  /*14c0*/  VIADD R11, R9, 0xfffff400 ;  /* 0xfffff400090b7836 */ /* 0x000fd80000000000 */
.L_x_27:
[----:B------:R-:W0:Y:S01]  /*14d0*/  LDC.64 R4, c[0x0][0x380] ;  /* 0x0000e000ff047b82 */ /* 0x000e220000000a00 */
[C---:B------:R-:W-:Y:S01]  /*14e0*/  VIADD R27, R23.reuse, 0x400 ;  /* 0x00000400171b7836 */ /* 0x040fe20000000000 */
[----:B------:R-:W2:Y:S01]  /*14f0*/  LDG.E.CONSTANT R12, desc[UR6][R2.64+-0x400] ;  /* 0xfffc0006020c7981 */ /* 0x000ea2000c1e9900 */
[----:B------:R-:W-:-:S03]  /*1500*/  VIADD R7, R23, 0x800 ;  /* 0x0000080017077836 */ /* 0x000fc60000000000 */
[----:B------:R-:W3:Y:S04]  /*1510*/  LDG.E.CONSTANT R18, desc[UR6][R2.64] ;  /* 0x0000000602127981 */ /* 0x000ee8000c1e9900 */
[----:B------:R-:W3:Y:S04]  /*1520*/  LDG.E.CONSTANT R17, desc[UR6][R2.64+0x400] ;  /* 0x0004000602117981 */ /* 0x000ee8000c1e9900 */
[----:B------:R-:W4:Y:S01]  /*1530*/  LDG.E.CONSTANT R15, desc[UR6][R2.64+0xc00] ;  /* 0x000c0006020f7981 */ /* 0x000f22000c1e9900 */
[----:B------:R-:W-:-:S03]  /*1540*/  VIADD R29, R23, 0xc00 ;  /* 0x00000c00171d7836 */ /* 0x000fc60000000000 */
[----:B------:R-:W5:Y:S04]  /*1550*/  LDG.E.CONSTANT R14, desc[UR6][R2.64+0x1000] ;  /* 0x00100006020e7981 */ /* 0x000f68000c1e9900 */
[----:B------:R-:W5:Y:S01]  /*1560*/  LDG.E.CONSTANT R13, desc[UR6][R2.64+0x1400] ;  /* 0x00140006020d7981 */ /* 0x000f62000c1e9900 */
[----:B0-----:R-:W-:-:S03]  /*1570*/  IMAD.WIDE.U32 R24, R23, 0x4, R4 ;  /* 0x0000000417187825 */ /* 0x001fc600078e0004 */
[----:B------:R-:W5:Y:S04]  /*1580*/  LDG.E.CONSTANT R19, desc[UR6][R2.64+0x1c00] ;  /* 0x001c000602137981 */ /* 0x000f68000c1e9900 */
[----:B------:R-:W2:Y:S01]  /*1590*/  LDG.E.CONSTANT R10, desc[UR6][R24.64] ;  /* 0x00000006180a7981 */ /* 0x000ea2000c1e9900 */
[----:B------:R-:W-:-:S03]  /*15a0*/  IMAD.WIDE.U32 R26, R27, 0x4, R4 ;  /* 0x000000041b1a7825 */ /* 0x000fc600078e0004 */
[----:B------:R-:W5:Y:S01]  /*15b0*/  LDG.E.CONSTANT R20, desc[UR6][R2.64+0x2400] ;  /* 0x0024000602147981 */ /* 0x000f62000c1e9900 */
[----:B------:R-:W-:-:S03]  /*15c0*/  IMAD.WIDE.U32 R6, R7, 0x4, R4 ;  /* 0x0000000407067825 */ /* 0x000fc600078e0004 */
[----:B------:R-:W4:Y:S01]  /*15d0*/  LDG.E.CONSTANT R16, desc[UR6][R26.64] ;  /* 0x000000061a107981 */ /* 0x000f22000c1e9900 */
[----:B------:R-:W-:-:S03]  /*15e0*/  IMAD.WIDE.U32 R4, R29, 0x4, R4 ;  /* 0x000000041d047825 */ /* 0x000fc600078e0004 */
[----:B------:R-:W5:Y:S04]  /*15f0*/  LDG.E.CONSTANT R6, desc[UR6][R6.64] ;  /* 0x0000000606067981 */ /* 0x000f68000c1e9900 */
[----:B------:R-:W5:Y:S04]  /*1600*/  LDG.E.CONSTANT R25, desc[UR6][R2.64+0x2000] ;  /* 0x0020000602197981 */ /* 0x000f68000c1e9900 */
[----:B------:R0:W5:Y:S04]  /*1610*/  LDG.E.CONSTANT R5, desc[UR6][R4.64] ;  /* 0x0000000604057981 */ /* 0x000168000c1e9900 */
[----:B------:R-:W5:Y:S04]  /*1620*/  LDG.E.CONSTANT R24, desc[UR6][R2.64+0x2c00] ;  /* 0x002c000602187981 */ /* 0x000f68000c1e9900 */
[----:B------:R-:W5:Y:S04]  /*1630*/  LDG.E.CONSTANT R27, desc[UR6][R2.64+0x3000] ;  /* 0x00300006021b7981 */ /* 0x000f68000c1e9900 */
[----:B------:R1:W5:Y:S01]  /*1640*/  LDG.E.CONSTANT R22, desc[UR6][R2.64+0x3400] ;  /* 0x0034000602167981 */ /* 0x000362000c1e9900 */
[----:B------:R-:W-:-:S05]  /*1650*/  VIADD R8, R8, 0x1000 ;  /* 0x0000100008087836 */ /* 0x000fca0000000000 */
[----:B------:R-:W-:Y:S02]  /*1660*/  ISETP.GE.AND P1, PT, R8, R11, PT ;  /* 0x0000000b0800720c */ /* 0x000fe40003f26270 */
[----:B0-----:R-:W-:Y:S01]  /*1670*/  IADD3 R4, P2, PT, R2, 0x4000, RZ ;  /* 0x0000400002047810 */ /* 0x001fe20007f5e0ff */
[----:B------:R-:W-:-:S04]  /*1680*/  VIADD R23, R23, 0x1000 ;  /* 0x0000100017177836 */ /* 0x000fc80000000000 */
[----:B-1----:R-:W-:Y:S02]  /*1690*/  IMAD.X R3, RZ, RZ, R3, P2 ;  /* 0x000000ffff037224 */ /* 0x002fe400010e0603 */
[----:B------:R-:W-:Y:S01]  /*16a0*/  IMAD.MOV.U32 R2, RZ, RZ, R4 ;  /* 0x000000ffff027224 */ /* 0x000fe200078e0004 */
[----:B--2---:R-:W-:-:S04]  /*16b0*/  IADD3 R10, PT, PT, R12, R10, R21 ;  /* 0x0000000a0c0a7210 */ /* 0x004fc80007ffe015 */
[----:B---3--:R-:W-:-:S04]  /*16c0*/  IADD3 R10, PT, PT, R17, R18, R10 ;  /* 0x00000012110a7210 */ /* 0x008fc80007ffe00a */
[----:B----4-:R-:W-:-:S04]  /*16d0*/  IADD3 R10, PT, PT, R15, R16, R10 ;  /* 0x000000100f0a7210 */ /* 0x010fc80007ffe00a */
[----:B-----5:R-:W-:-:S04]  /*16e0*/  IADD3 R10, PT, PT, R13, R14, R10 ;  /* 0x0000000e0d0a7210 */ /* 0x020fc80007ffe00a */
[----:B------:R-:W-:-:S04]  /*16f0*/  IADD3 R6, PT, PT, R19, R6, R10 ;  /* 0x0000000613067210 */ /* 0x000fc80007ffe00a */
[----:B------:R-:W-:-:S04]  /*1700*/  IADD3 R6, PT, PT, R20, R25, R6 ;  /* 0x0000001914067210 */ /* 0x000fc80007ffe006 */
[----:B------:R-:W-:-:S04]  /*1710*/  IADD3 R5, PT, PT, R24, R5, R6 ;  /* 0x0000000518057210 */ /* 0x000fc80007ffe006 */
[----:B------:R-:W-:Y:S01]  /*1720*/  IADD3 R21, PT, PT, R22, R27, R5 ;  /* 0x0000001b16157210 */ /* 0x000fe20007ffe005 */
[----:B------:R-:W-:Y:S06]  /*1730*/  @!P1 BRA `(.L_x_27) ;  /* 0xfffffffc00649947 */ /* 0x000fec000383ffff */
.L_x_26:
[----:B------:R-:W-:Y:S05]  /*1740*/  BSYNC.RECONVERGENT B2 ;  /* 0x0000000000027941 */ /* 0x000fea0003800200 */
.L_x_25:
[----:B------:R-:W-:Y:S01]  /*1750*/  IMAD.IADD R4, R9, 0x1, -R8 ;  /* 0x0000000109047824 */ /* 0x000fe200078e0a08 */
[----:B------:R-:W-:Y:S04]  /*1760*/  BSSY.RECONVERGENT B2, `(.L_x_28) ;  /* 0x000001a000027945 */ /* 0x000fe80003800200 */
[----:B------:R-:W-:-:S13]  /*1770*/  ISETP.GT.AND P1, PT, R4, 0x400, PT ;  /* 0x000004000400780c */ /* 0x000fda0003f24270 */
[----:B------:R-:W-:Y:S05]  /*1780*/  @!P1 BRA `(.L_x_29) ;  /* 0x00000000005c9947 */ /* 0x000fea0003800000 */
[----:B------:R-:W0:Y:S01]  /*1790*/  LDC.64 R6, c[0x0][0x380] ;  /* 0x0000e000ff067b82 */ /* 0x000e220000000a00 */
[C---:B------:R-:W-:Y:S01]  /*17a0*/  VIADD R11, R23.reuse, 0x400 ;  /* 0x00000400170b7836 */ /* 0x040fe20000000000 */
[----:B------:R-:W2:Y:S04]  /*17b0*/  LDG.E.CONSTANT R10, desc[UR6][R2.64+-0x400] ;  /* 0xfffc0006020a7981 */ /* 0x000ea8000c1e9900 */
[----:B------:R-:W3:Y:S04]  /*17c0*/  LDG.E.CONSTANT R12, desc[UR6][R2.64+0x400] ;  /* 0x00040006020c7981 */ /* 0x000ee8000c1e9900 */
[----:B------:R-:W4:Y:S04]  /*17d0*/  LDG.E.CONSTANT R13, desc[UR6][R2.64+0xc00] ;  /* 0x000c0006020d7981 */ /* 0x000f28000c1e9900 */
[----:B------:R-:W5:Y:S04]  /*17e0*/  LDG.E.CONSTANT R15, desc[UR6][R2.64+0x1000] ;  /* 0x00100006020f7981 */ /* 0x000f68000c1e9900 */
[----:B------:R1:W5:Y:S01]  /*17f0*/  LDG.E.CONSTANT R14, desc[UR6][R2.64+0x1400] ;  /* 0x00140006020e7981 */ /* 0x000362000c1e9900 */
[----:B0-----:R-:W-:-:S04]  /*1800*/  IMAD.WIDE.U32 R4, R23, 0x4, R6 ;  /* 0x0000000417047825 */ /* 0x001fc800078e0006 */
[----:B------:R-:W-:Y:S02]  /*1810*/  IMAD.WIDE.U32 R6, R11, 0x4, R6 ;  /* 0x000000040b067825 */ /* 0x000fe400078e0006 */
[----:B------:R-:W2:Y:S04]  /*1820*/  LDG.E.CONSTANT R4, desc[UR6][R4.64] ;  /* 0x0000000604047981 */ /* 0x000ea8000c1e9900 */
[----:B------:R-:W3:Y:S04]  /*1830*/  LDG.E.CONSTANT R11, desc[UR6][R2.64] ;  /* 0x00000006020b7981 */ /* 0x000ee8000c1e9900 */
[----:B------:R-:W4:Y:S01]  /*1840*/  LDG.E.CONSTANT R7, desc[UR6][R6.64] ;  /* 0x0000000606077981 */ /* 0x000f22000c1e9900 */
[----:B------:R-:W-:Y:S01]  /*1850*/  PLOP3.LUT P0, PT, PT, PT, PT, 0x8, 0x80 ;  /* 0x000000000080781c */ /* 0x000fe20003f0e170 */
[----:B------:R-:W-:-:S02]  /*1860*/  VIADD R8, R8, 0x800 ;  /* 0x0000080008087836 */ /* 0x000fc40000000000 */
[----:B------:R-:W-:Y:S01]  /*1870*/  VIADD R23, R23, 0x800 ;  /* 0x0000080017177836 */ /* 0x000fe20000000000 */
[----:B--2---:R-:W-:Y:S02]  /*1880*/  IADD3 R10, PT, PT, R10, R4, R21 ;  /* 0x000000040a0a7210 */ /* 0x004fe40007ffe015 */
[----:B------:R-:W-:Y:S02]  /*1890*/  IADD3 R4, P1, PT, R2, 0x2000, RZ ;  /* 0x0000200002047810 */ /* 0x000fe40007f3e0ff */
[----:B---3--:R-:W-:-:S03]  /*18a0*/  IADD3 R10, PT, PT, R12, R11, R10 ;  /* 0x0000000b0c0a7210 */ /* 0x008fc60007ffe00a */
[----:B------:R-:W-:Y:S01]  /*18b0*/  IMAD.X R5, RZ, RZ, R3, P1 ;  /* 0x000000ffff057224 */ /* 0x000fe200008e0603 */
[----:B----4-:R-:W-:Y:S01]  /*18c0*/  IADD3 R10, PT, PT, R13, R7, R10 ;  /* 0x000000070d0a7210 */ /* 0x010fe20007ffe00a */
[----:B-1----:R-:W-:Y:S02]  /*18d0*/  IMAD.MOV.U32 R2, RZ, RZ, R4 ;  /* 0x000000ffff027224 */ /* 0x002fe400078e0004 */
[----:B------:R-:W-:Y:S01]  /*18e0*/  IMAD.MOV.U32 R3, RZ, RZ, R5 ;  /* 0x000000ffff037224 */ /* 0x000fe200078e0005 */
[----:B-----5:R-:W-:-:S07]  /*18f0*/  IADD3 R21, PT, PT, R14, R15, R10 ;  /* 0x0000000f0e157210 */ /* 0x020fce0007ffe00a */
.L_x_29:
[----:B------:R-:W-:Y:S05]  /*1900*/  BSYNC.RECONVERGENT B2 ;  /* 0x0000000000027941 */ /* 0x000fea0003800200 */
.L_x_28:
[----:B------:R-:W-:-:S13]  /*1910*/  ISETP.LT.OR P0, PT, R8, R9, P0 ;  /* 0x000000090800720c */ /* 0x000fda0000701670 */
[----:B------:R-:W-:Y:S05]  /*1920*/  @!P0 BRA `(.L_x_21) ;  /* 0x0000000000208947 */ /* 0x000fea0003800000 */
[----:B------:R-:W0:Y:S01]  /*1930*/  LDC.64 R4, c[0x0][0x380] ;  /* 0x0000e000ff047b82 */ /* 0x000e220000000a00 */
[----:B------:R-:W2:Y:S04]  /*1940*/  LDG.E.CONSTANT R6, desc[UR6][R2.64+-0x400] ;  /* 0xfffc000602067981 */ /* 0x000ea8000c1e9900 */
[----:B------:R-:W3:Y:S04]  /*1950*/  LDG.E.CONSTANT R7, desc[UR6][R2.64] ;  /* 0x0000000602077981 */ /* 0x000ee8000c1e9900 */
[----:B------:R-:W3:Y:S01]  /*1960*/  LDG.E.CONSTANT R8, desc[UR6][R2.64+0x400] ;  /* 0x0004000602087981 */ /* 0x000ee2000c1e9900 */
[----:B0-----:R-:W-:-:S06]  /*1970*/  IMAD.WIDE.U32 R4, R23, 0x4, R4 ;  /* 0x0000000417047825 */ /* 0x001fcc00078e0004 */
[----:B------:R-:W2:Y:S02]  /*1980*/  LDG.E.CONSTANT R4, desc[UR6][R4.64] ;  /* 0x0000000604047981 */ /* 0x000ea4000c1e9900 */
[----:B--2---:R-:W-:-:S04]  /*1990*/  IADD3 R6, PT, PT, R6, R4, R21 ;  /* 0x0000000406067210 */ /* 0x004fc80007ffe015 */
[----:B---3--:R-:W-:-:S07]  /*19a0*/  IADD3 R21, PT, PT, R8, R7, R6 ;  /* 0x0000000708157210 */ /* 0x008fce0007ffe006 */
.L_x_21:
[----:B------:R-:W-:Y:S05]  /*19b0*/  BSYNC.RECONVERGENT B1 ;  /* 0x0000000000017941 */ /* 0x000fea0003800200 */
.L_x_19:
[----:B------:R-:W0:Y:S01]  /*19c0*/  S2R R8, SR_LANEID ;  /* 0x0000000000087919 */ /* 0x000e220000000000 */
[----:B------:R-:W1:Y:S01]  /*19d0*/  SHFL.DOWN PT, R2, R21, 0x1, 0x1f ;  /* 0x08201f0015027f89 */ /* 0x000e6200000e0000 */
[C---:B0-----:R-:W-:Y:S02]  /*19e0*/  ISETP.GT.AND P0, PT, R8.reuse, 0x1e, PT ;  /* 0x0000001e0800780c */ /* 0x041fe40003f04270 */
[----:B------:R-:W-:Y:S02]  /*19f0*/  ISETP.NE.AND P1, PT, R8, RZ, PT ;  /* 0x000000ff0800720c */ /* 0x000fe40003f25270 */
[----:B-1----:R-:W-:Y:S02]  /*1a00*/  SEL R2, R2, RZ, !P0 ;  /* 0x000000ff02027207 */ /* 0x002fe40004000000 */
[----:B------:R-:W-:-:S03]  /*1a10*/  ISETP.GT.AND P0, PT, R8, 0x1d, PT ;  /* 0x0000001d0800780c */ /* 0x000fc60003f04270 */
[----:B------:R-:W-:-:S05]  /*1a20*/  IMAD.IADD R2, R2, 0x1, R21 ;  /* 0x0000000102027824 */ /* 0x000fca00078e0215 */
[----:B------:R-:W0:Y:S01]  /*1a30*/  SHFL.DOWN PT, R3, R2, 0x2, 0x1f ;  /* 0x08401f0002037f89 */ /* 0x000e2200000e0000 */
[----:B------:R-:W-:Y:S01]  /*1a40*/  @!P1 MOV R6, 0x400 ;  /* 0x0000040000069802 */ /* 0x000fe20000000f00 */
[----:B------:R-:W1:Y:S01]  /*1a50*/  @!P1 S2R R7, SR_CgaCtaId ;  /* 0x0000000000079919 */ /* 0x000e620000008800 */
[----:B0-----:R-:W-:Y:S02]  /*1a60*/  SEL R3, R3, RZ, !P0 ;  /* 0x000000ff03037207 */ /* 0x001fe40004000000 */
[----:B------:R-:W-:-:S03]  /*1a70*/  ISETP.GT.AND P0, PT, R8, 0x1b, PT ;  /* 0x0000001b0800780c */ /* 0x000fc60003f04270 */
[----:B------:R-:W-:-:S05]  /*1a80*/  IMAD.IADD R3, R2, 0x1, R3 ;  /* 0x0000000102037824 */ /* 0x000fca00078e0203 */
[----:B------:R-:W0:Y:S01]  /*1a90*/  SHFL.DOWN PT, R4, R3, 0x4, 0x1f ;  /* 0x08801f0003047f89 */ /* 0x000e2200000e0000 */
[----:B-1----:R-:W-:Y:S02]  /*1aa0*/  @!P1 LEA R6, R7, R6, 0x18 ;  /* 0x0000000607069211 */ /* 0x002fe400078ec0ff */
[----:B0-----:R-:W-:Y:S02]  /*1ab0*/  SEL R4, R4, RZ, !P0 ;  /* 0x000000ff04047207 */ /* 0x001fe40004000000 */
[----:B------:R-:W-:-:S03]  /*1ac0*/  ISETP.GT.AND P0, PT, R8, 0x17, PT ;  /* 0x000000170800780c */ /* 0x000fc60003f04270 */
[----:B------:R-:W-:Y:S01]  /*1ad0*/  IMAD.IADD R4, R3, 0x1, R4 ;  /* 0x0000000103047824 */ /* 0x000fe200078e0204 */
[----:B------:R-:W-:-:S04]  /*1ae0*/  @!P1 SHF.R.U32.HI R3, RZ, 0x3, R0 ;  /* 0x00000003ff039819 */ /* 0x000fc80000011600 */
        /* <DEDUP_REMOVED lines=13> */
[----:B------:R-:W0:Y:S01]  /*1bc0*/  S2UR UR5, SR_CgaCtaId ;  /* 0x00000000000579c3 */ /* 0x000e220000008800 */
[----:B------:R-:W-:Y:S02]  /*1bd0*/  UMOV UR4, 0x400 ;  /* 0x0000040000047882 */ /* 0x000fe40000000000 */
[----:B0-----:R-:W-:-:S09]  /*1be0*/  ULEA UR4, UR5, UR4, 0x18 ;  /* 0x0000000405047291 */ /* 0x001fd2000f8ec0ff */
[----:B------:R-:W-:Y:S04]  /*1bf0*/  LDS R0, [UR4+0xc] ;  /* 0x00000c04ff007984 */ /* 0x000fe80008000800 */
[----:B---3--:R-:W0:Y:S04]  /*1c00*/  LDS.128 R4, [UR4+0x10] ;  /* 0x00001004ff047984 */ /* 0x008e280008000c00 */
[----:B------:R-:W1:Y:S01]  /*1c10*/  LDS.64 R8, [UR4+0x20] ;  /* 0x00002004ff087984 */ /* 0x000e620008000a00 */
[----:B0-----:R-:W-:-:S04]  /*1c20*/  IADD3 R0, PT, PT, R4, R0, R3 ;  /* 0x0000000004007210 */ /* 0x001fc80007ffe003 */
[----:B------:R-:W-:-:S04]  /*1c30*/  IADD3 R0, PT, PT, R6, R0, R5 ;  /* 0x0000000006007210 */ /* 0x000fc80007ffe005 */
[----:B-1----:R-:W-:-:S05]  /*1c40*/  IADD3 R0, PT, PT, R8, R0, R7 ;  /* 0x0000000008007210 */ /* 0x002fca0007ffe007 */
[----:B------:R-:W-:Y:S01]  /*1c50*/  IMAD.IADD R3, R0, 0x1, R9 ;  /* 0x0000000100037824 */ /* 0x000fe200078e0209 */
[----:B------:R-:W-:Y:S06]  /*1c60*/  BRA `(.L_x_17) ;  /* 0x0000001c00307947 */ /* 0x000fec0003800000 */
.L_x_2:
        /* <DEDUP_REMOVED lines=12> */
.L_x_32:
[----:B------:R-:W-:Y:S05]  /*1d30*/  BSYNC.RECONVERGENT B1 ;  /* 0x0000000000017941 */ /* 0x000fea0003800200 */
.L_x_31:
        /* <DEDUP_REMOVED lines=16> */
.L_x_37:
        /* <DEDUP_REMOVED lines=9> */
.L_x_36:
[----:B------:R-:W-:Y:S05]  /*1ed0*/  BSYNC.RECONVERGENT B2 ;  /* 0x0000000000027941 */ /* 0x000fea0003800200 */
.L_x_35:
        /* <DEDUP_REMOVED lines=8> */
.L_x_40:
        /* <DEDUP_REMOVED lines=35> */
.L_x_39:
[----:B------:R-:W-:Y:S05]  /*2190*/  BSYNC.RECONVERGENT B2 ;  /* 0x0000000000027941 */ /* 0x000fea0003800200 */
.L_x_38:
        /* <DEDUP_REMOVED lines=22> */
.L_x_42:
[----:B------:R-:W-:Y:S05]  /*2300*/  BSYNC.RECONVERGENT B2 ;  /* 0x0000000000027941 */ /* 0x000fea0003800200 */
.L_x_41:
        /* <DEDUP_REMOVED lines=10> */
.L_x_34:
[----:B------:R-:W-:Y:S05]  /*23b0*/  BSYNC.RECONVERGENT B1 ;  /* 0x0000000000017941 */ /* 0x000fea0003800200 */
.L_x_33:
        /* <DEDUP_REMOVED lines=38> */
[----:B------:R-:W0:Y:S04]  /*2620*/  LDS.128 R4, [UR4+0x10] ;  /* 0x00001004ff047984 */ /* 0x000e280008000c00 */
[----:B------:R-:W1:Y:S01]  /*2630*/  LDS.64 R8, [UR4+0x20] ;  /* 0x00002004ff087984 */ /* 0x000e620008000a00 */
[----:B0-----:R-:W-:-:S04]  /*2640*/  IADD3 R0, PT, PT, R4, R0, R3 ;  /* 0x0000000004007210 */ /* 0x001fc80007ffe003 */
[----:B------:R-:W-:-:S04]  /*2650*/  IADD3 R0, PT, PT, R6, R0, R5 ;  /* 0x0000000006007210 */ /* 0x000fc80007ffe005 */
[----:B-1----:R-:W-:-:S05]  /*2660*/  IADD3 R0, PT, PT, R8, R0, R7 ;  /* 0x0000000008007210 */ /* 0x002fca0007ffe007 */
[----:B--2---:R-:W-:Y:S01]  /*2670*/  IMAD.IADD R3, R0, 0x1, R9 ;  /* 0x0000000100037824 */ /* 0x004fe200078e0209 */
[----:B------:R-:W-:Y:S06]  /*2680*/  BRA `(.L_x_17) ;  /* 0x0000001000a87947 */ /* 0x000fec0003800000 */
.L_x_43:
        /* <DEDUP_REMOVED lines=16> */
[----:B------:R-:W1:Y:S02]  /*2790*/  SHFL.DOWN PT, R2, R3, 0x2, R7 ;  /* 0x0840000003027989 */ /* 0x000e6400000e0007 */
[----:B-1----:R-:W-:Y:S02]  /*27a0*/  SEL R2, R2, RZ, !P0 ;  /* 0x000000ff02027207 */ /* 0x002fe40004000000 */
[----:B------:R-:W-:-:S03]  /*27b0*/  ISETP.GT.AND P0, PT, R8, R7, PT ;  /* 0x000000070800720c */ /* 0x000fc60003f04270 */
[----:B------:R-:W-:Y:S01]  /*27c0*/  IMAD.IADD R2, R3, 0x1, R2 ;  /* 0x0000000103027824 */ /* 0x000fe200078e0202 */
[----:B------:R-:W-:-:S04]  /*27d0*/  @!P1 SHF.R.U32.HI R3, RZ, 0x3, R9 ;  /* 0x00000003ff039819 */ /* 0x000fc80000011609 */
[----:B------:R-:W1:Y:S02]  /*27e0*/  SHFL.DOWN PT, R4, R2, 0x4, R7 ;  /* 0x0880000002047989 */ /* 0x000e6400000e0007 */
[----:B-1----:R-:W-:Y:S01]  /*27f0*/  SEL R5, R4, RZ, !P0 ;  /* 0x000000ff04057207 */ /* 0x002fe20004000000 */
[C---:B------:R-:W-:Y:S02]  /*2800*/  VIADD R4, R6.reuse, 0x8 ;  /* 0x0000000806047836 */ /* 0x040fe40000000000 */
[----:B------:R-:W-:Y:S02]  /*2810*/  VIADD R6, R6, 0x10 ;  /* 0x0000001006067836 */ /* 0x000fe40000000000 */
[----:B------:R-:W-:Y:S01]  /*2820*/  IMAD.IADD R5, R2, 0x1, R5 ;  /* 0x0000000102057824 */ /* 0x000fe200078e0205 */
[----:B------:R-:W-:Y:S02]  /*2830*/  ISETP.GT.AND P0, PT, R4, R7, PT ;  /* 0x000000070400720c */ /* 0x000fe40003f04270 */
[----:B------:R-:W-:-:S02]  /*2840*/  @!P1 MOV R4, 0x400 ;  /* 0x0000040000049802 */ /* 0x000fc40000000f00 */
[----:B------:R-:W1:Y:S02]  /*2850*/  SHFL.DOWN PT, R0, R5, 0x8, R7 ;  /* 0x0900000005007989 */ /* 0x000e6400000e0007 */
[----:B0-----:R-:W-:Y:S02]  /*2860*/  @!P1 LEA R11, R11, R4, 0x18 ;  /* 0x000000040b0b9211 */ /* 0x001fe400078ec0ff */
[----:B------:R-:W-:-:S05]  /*2870*/  @!P1 LOP3.LUT R4, R3, 0x7c, RZ, 0xc0, !PT ;  /* 0x0000007c03049812 */ /* 0x000fca00078ec0ff */
[----:B------:R-:W-:Y:S01]  /*2880*/  @!P1 IMAD.IADD R4, R4, 0x1, R11 ;  /* 0x0000000104049824 */ /* 0x000fe200078e020b */
[----:B-1----:R-:W-:Y:S02]  /*2890*/  SEL R0, R0, RZ, !P0 ;  /* 0x000000ff00007207 */ /* 0x002fe40004000000 */
        /* <DEDUP_REMOVED lines=15> */
[----:B-1----:R-:W0:Y:S04]  /*2990*/  LDS.128 R4, [UR4+0x10] ;  /* 0x00001004ff047984 */ /* 0x002e280008000c00 */
        /* <DEDUP_REMOVED lines=18> */
.L_x_30:
[----:B------:R-:W0:Y:S01]  /*2ac0*/  S2R R0, SR_TID.X ;  /* 0x0000000000007919 */ /* 0x000e220000002100 */
[----:B------:R-:W0:Y:S02]  /*2ad0*/  LDC.64 R2, c[0x0][0x380] ;  /* 0x0000e000ff027b82 */ /* 0x000e240000000a00 */
[----:B0-----:R-:W-:-:S05]  /*2ae0*/  IMAD.WIDE.U32 R2, R0, 0x4, R2 ;  /* 0x0000000400027825 */ /* 0x001fca00078e0002 */
[----:B------:R-:W2:Y:S04]  /*2af0*/  LDG.E.CONSTANT R19, desc[UR6][R2.64] ;  /* 0x0000000602137981 */ /* 0x000ea8000c1e9900 */
[----:B------:R-:W2:Y:S04]  /*2b00*/  LDG.E.CONSTANT R4, desc[UR6][R2.64+0x400] ;  /* 0x0004000602047981 */ /* 0x000ea8000c1e9900 */
[----:B------:R-:W2:Y:S04]  /*2b10*/  LDG.E.CONSTANT R5, desc[UR6][R2.64+0x800] ;  /* 0x0008000602057981 */ /* 0x000ea8000c1e9900 */
[----:B------:R-:W3:Y:S04]  /*2b20*/  LDG.E.CONSTANT R6, desc[UR6][R2.64+0xc00] ;  /* 0x000c000602067981 */ /* 0x000ee8000c1e9900 */
[----:B------:R-:W3:Y:S04]  /*2b30*/  LDG.E.CONSTANT R7, desc[UR6][R2.64+0x1000] ;  /* 0x0010000602077981 */ /* 0x000ee8000c1e9900 */
[----:B------:R-:W4:Y:S04]  /*2b40*/  LDG.E.CONSTANT R8, desc[UR6][R2.64+0x1400] ;  /* 0x0014000602087981 */ /* 0x000f28000c1e9900 */
[----:B------:R-:W4:Y:S04]  /*2b50*/  LDG.E.CONSTANT R9, desc[UR6][R2.64+0x1800] ;  /* 0x0018000602097981 */ /* 0x000f28000c1e9900 */
[----:B------:R-:W5:Y:S04]  /*2b60*/  LDG.E.CONSTANT R10, desc[UR6][R2.64+0x1c00] ;  /* 0x001c0006020a7981 */ /* 0x000f68000c1e9900 */
[----:B------:R-:W5:Y:S04]  /*2b70*/  LDG.E.CONSTANT R11, desc[UR6][R2.64+0x2000] ;  /* 0x00200006020b7981 */ /* 0x000f68000c1e9900 */
[----:B------:R-:W5:Y:S04]  /*2b80*/  LDG.E.CONSTANT R12, desc[UR6][R2.64+0x2400] ;  /* 0x00240006020c7981 */ /* 0x000f68000c1e9900 */
[----:B------:R-:W5:Y:S04]  /*2b90*/  LDG.E.CONSTANT R13, desc[UR6][R2.64+0x2800] ;  /* 0x00280006020d7981 */ /* 0x000f68000c1e9900 */
[----:B------:R-:W5:Y:S04]  /*2ba0*/  LDG.E.CONSTANT R14, desc[UR6][R2.64+0x2c00] ;  /* 0x002c0006020e7981 */ /* 0x000f68000c1e9900 */
[----:B------:R-:W5:Y:S04]  /*2bb0*/  LDG.E.CONSTANT R15, desc[UR6][R2.64+0x3000] ;  /* 0x00300006020f7981 */ /* 0x000f68000c1e9900 */
[----:B------:R-:W5:Y:S04]  /*2bc0*/  LDG.E.CONSTANT R16, desc[UR6][R2.64+0x3400] ;  /* 0x0034000602107981 */ /* 0x000f68000c1e9900 */
[----:B------:R-:W5:Y:S04]  /*2bd0*/  LDG.E.CONSTANT R17, desc[UR6][R2.64+0x3800] ;  /* 0x0038000602117981 */ /* 0x000f68000c1e9900 */
[----:B------:R-:W5:Y:S01]  /*2be0*/  LDG.E.CONSTANT R18, desc[UR6][R2.64+0x3c00] ;  /* 0x003c000602127981 */ /* 0x000f62000c1e9900 */
[----:B------:R-:W-:-:S02]  /*2bf0*/  ISETP.GE.U32.AND P0, PT, R20, 0x2000, PT ;  /* 0x000020001400780c */ /* 0x000fc40003f06070 */
[----:B--2---:R-:W-:-:S04]  /*2c00*/  IADD3 R4, PT, PT, R5, R4, R19 ;  /* 0x0000000405047210 */ /* 0x004fc80007ffe013 */
[----:B---3--:R-:W-:-:S04]  /*2c10*/  IADD3 R4, PT, PT, R7, R6, R4 ;  /* 0x0000000607047210 */ /* 0x008fc80007ffe004 */
[----:B----4-:R-:W-:-:S04]  /*2c20*/  IADD3 R4, PT, PT, R9, R8, R4 ;  /* 0x0000000809047210 */ /* 0x010fc80007ffe004 */
[----:B-----5:R-:W-:Y:S01]  /*2c30*/  IADD3 R4, PT, PT, R11, R10, R4 ;  /* 0x0000000a0b047210 */ /* 0x020fe20007ffe004 */
[----:B------:R-:W-:-:S03]  /*2c40*/  IMAD.MOV.U32 R11, RZ, RZ, 0x1000 ;  /* 0x00001000ff0b7424 */ /* 0x000fc600078e00ff */
[----:B------:R-:W-:-:S04]  /*2c50*/  IADD3 R4, PT, PT, R13, R12, R4 ;  /* 0x0000000c0d047210 */ /* 0x000fc80007ffe004 */
[----:B------:R-:W-:-:S04]  /*2c60*/  IADD3 R4, PT, PT, R15, R14, R4 ;  /* 0x0000000e0f047210 */ /* 0x000fc80007ffe004 */
[----:B------:R-:W-:-:S05]  /*2c70*/  IADD3 R17, PT, PT, R17, R16, R4 ;  /* 0x0000001011117210 */ /* 0x000fca0007ffe004 */
[----:B------:R-:W-:Y:S01]  /*2c80*/  IMAD.IADD R8, R18, 0x1, R17 ;  /* 0x0000000112087824 */ /* 0x000fe200078e0211 */
[----:B------:R-:W-:Y:S06]  /*2c90*/  @!P0 BRA `(.L_x_44) ;  /* 0x00000000008c8947 */ /* 0x000fec0003800000 */
[----:B------:R-:W0:Y:S01]  /*2ca0*/  LDC R7, c[0x0][0x390] ;  /* 0x0000e400ff077b82 */ /* 0x000e220000000800 */
[----:B------:R-:W-:Y:S02]  /*2cb0*/  VIADD R6, R20, 0xfffff000 ;  /* 0xfffff00014067836 */ /* 0x000fe40000000000 */
[----:B------:R-:W-:-:S07]  /*2cc0*/  IMAD.MOV.U32 R11, RZ, RZ, 0x1000 ;  /* 0x00001000ff0b7424 */ /* 0x000fce00078e00ff */
.L_x_46:
[----:B------:R-:W-:-:S05]  /*2cd0*/  IMAD.WIDE R4, R11, 0x4, R2 ;  /* 0x000000040b047825 */ /* 0x000fca00078e0202 */
        /* <DEDUP_REMOVED lines=16> */
[----:B--2---:R-:W-:-:S04]  /*2de0*/  IADD3 R18, PT, PT, R18, R19, R8 ;  /* 0x0000001312127210 */ /* 0x004fc80007ffe008 */
[----:B---3--:R-:W-:Y:S01]  /*2df0*/  IADD3 R18, PT, PT, R21, R20, R18 ;  /* 0x0000001415127210 */ /* 0x008fe20007ffe012 */
[----:B0-----:R-:W-:-:S04]  /*2e00*/  IMAD.MOV.U32 R20, RZ, RZ, R7 ;  /* 0x000000ffff147224 */ /* 0x001fc800078e0007 */
[----:B------:R-:W-:Y:S01]  /*2e10*/  IMAD.IADD R8, R20, 0x1, -R11 ;  /* 0x0000000114087824 */ /* 0x000fe200078e0a0b */
[----:B----4-:R-:W-:-:S04]  /*2e20*/  IADD3 R18, PT, PT, R23, R22, R18 ;  /* 0x0000001617127210 */ /* 0x010fc80007ffe012 */
[----:B------:R-:W-:Y:S02]  /*2e30*/  ISETP.GE.AND P0, PT, R8, 0x1000, PT ;  /* 0x000010000800780c */ /* 0x000fe40003f06270 */
[----:B-----5:R-:W-:-:S04]  /*2e40*/  IADD3 R18, PT, PT, R25, R24, R18 ;  /* 0x0000001819127210 */ /* 0x020fc80007ffe012 */
[----:B------:R-:W-:-:S04]  /*2e50*/  IADD3 R14, PT, PT, R14, R17, R18 ;  /* 0x000000110e0e7210 */ /* 0x000fc80007ffe012 */
[----:B------:R-:W-:-:S04]  /*2e60*/  IADD3 R12, PT, PT, R15, R12, R14 ;  /* 0x0000000c0f0c7210 */ /* 0x000fc80007ffe00e */
[----:B------:R-:W-:-:S04]  /*2e70*/  IADD3 R10, PT, PT, R10, R13, R12 ;  /* 0x0000000d0a0a7210 */ /* 0x000fc80007ffe00c */
[----:B------:R-:W-:Y:S01]  /*2e80*/  IADD3 R8, PT, PT, R16, R9, R10 ;  /* 0x0000000910087210 */ /* 0x000fe20007ffe00a */
[----:B------:R-:W-:Y:S06]  /*2e90*/  @!P0 BRA `(.L_x_45) ;  /* 0x0000000400fc8947 */ /* 0x000fec0003800000 */
[----:B------:R-:W-:-:S05]  /*2ea0*/  VIADD R11, R11, 0x1000 ;  /* 0x000010000b0b7836 */ /* 0x000fca0000000000 */
[----:B------:R-:W-:-:S13]  /*2eb0*/  ISETP.GT.AND P0, PT, R11, R6, PT ;  /* 0x000000060b00720c */ /* 0x000fda0003f04270 */
[----:B------:R-:W-:Y:S05]  /*2ec0*/  @!P0 BRA `(.L_x_46) ;  /* 0xfffffffc00808947 */ /* 0x000fea000383ffff */
.L_x_44:
        /* <DEDUP_REMOVED lines=20> */
.L_x_50:
        /* <DEDUP_REMOVED lines=8> */
.L_x_49:
[----:B------:R-:W-:Y:S05]  /*3090*/  BSYNC.RECONVERGENT B2 ;  /* 0x0000000000027941 */ /* 0x000fea0003800200 */
.L_x_48:
        /* <DEDUP_REMOVED lines=16> */
.L_x_53:
        /* <DEDUP_REMOVED lines=20> */
[----:B------:R-:W5:Y:S04]  /*32e0*/  LDG.E.CONSTANT R22, desc[UR6][R2.64+0x2400] ;  /* 0x0024000602167981 */ /* 0x000f68000c1e9900 */
[----:B------:R0:W5:Y:S04]  /*32f0*/  LDG.E.CONSTANT R5, desc[UR6][R4.64] ;  /* 0x0000000604057981 */ /* 0x000168000c1e9900 */
        /* <DEDUP_REMOVED lines=17> */
.L_x_52:
[----:B------:R-:W-:Y:S05]  /*3410*/  BSYNC.RECONVERGENT B2 ;  /* 0x0000000000027941 */ /* 0x000fea0003800200 */
.L_x_51:
        /* <DEDUP_REMOVED lines=10> */
[----:B------:R-:W5:Y:S01]  /*34c0*/  LDG.E.CONSTANT R16, desc[UR6][R2.64+0x1400] ;  /* 0x0014000602107981 */ /* 0x000f62000c1e9900 */
[----:B0-----:R-:W-:-:S04]  /*34d0*/  IMAD.WIDE.U32 R4, R11, 0x4, R6 ;  /* 0x000000040b047825 */ /* 0x001fc800078e0006 */
[----:B------:R-:W-:Y:S02]  /*34e0*/  IMAD.WIDE.U32 R6, R13, 0x4, R6 ;  /* 0x000000040d067825 */ /* 0x000fe400078e0006 */
[----:B------:R0:W2:Y:S04]  /*34f0*/  LDG.E.CONSTANT R5, desc[UR6][R4.64] ;  /* 0x0000000604057981 */ /* 0x0000a8000c1e9900 */
[----:B------:R1:W3:Y:S04]  /*3500*/  LDG.E.CONSTANT R13, desc[UR6][R2.64] ;  /* 0x00000006020d7981 */ /* 0x0002e8000c1e9900 */
[----:B------:R-:W4:Y:S01]  /*3510*/  LDG.E.CONSTANT R7, desc[UR6][R6.64] ;  /* 0x0000000606077981 */ /* 0x000f22000c1e9900 */
[----:B0-----:R-:W-:Y:S01]  /*3520*/  IADD3 R4, P1, PT, R2, 0x2000, RZ ;  /* 0x0000200002047810 */ /* 0x001fe20007f3e0ff */
[----:B------:R-:W-:Y:S01]  /*3530*/  VIADD R10, R10, 0x800 ;  /* 0x000008000a0a7836 */ /* 0x000fe20000000000 */
[----:B------:R-:W-:Y:S01]  /*3540*/  PLOP3.LUT P0, PT, PT, PT, PT, 0x8, 0x80 ;  /* 0x000000000080781c */ /* 0x000fe20003f0e170 */
[----:B------:R-:W-:-:S02]  /*3550*/  VIADD R11, R11, 0x800 ;  /* 0x000008000b0b7836 */ /* 0x000fc40000000000 */
[----:B-1----:R-:W-:Y:S01]  /*3560*/  IMAD.MOV.U32 R2, RZ, RZ, R4 ;  /* 0x000000ffff027224 */ /* 0x002fe200078e0004 */
[----:B--2---:R-:W-:-:S04]  /*3570*/  IADD3 R12, PT, PT, R12, R5, R8 ;  /* 0x000000050c0c7210 */ /* 0x004fc80007ffe008 */
[----:B---3--:R-:W-:Y:S01]  /*3580*/  IADD3 R12, PT, PT, R14, R13, R12 ;  /* 0x0000000d0e0c7210 */ /* 0x008fe20007ffe00c */
[----:B------:R-:W-:-:S03]  /*3590*/  IMAD.X R5, RZ, RZ, R3, P1 ;  /* 0x000000ffff057224 */ /* 0x000fc600008e0603 */
[----:B----4-:R-:W-:Y:S01]  /*35a0*/  IADD3 R12, PT, PT, R15, R7, R12 ;  /* 0x000000070f0c7210 */ /* 0x010fe20007ffe00c */
[----:B------:R-:W-:-:S03]  /*35b0*/  IMAD.MOV.U32 R3, RZ, RZ, R5 ;  /* 0x000000ffff037224 */ /* 0x000fc600078e0005 */
[----:B-----5:R-:W-:-:S07]  /*35c0*/  IADD3 R8, PT, PT, R16, R17, R12 ;  /* 0x0000001110087210 */ /* 0x020fce0007ffe00c */
.L_x_55:
[----:B------:R-:W-:Y:S05]  /*35d0*/  BSYNC.RECONVERGENT B2 ;  /* 0x0000000000027941 */ /* 0x000fea0003800200 */
.L_x_54:
        /* <DEDUP_REMOVED lines=10> */
.L_x_47:
[----:B------:R-:W-:Y:S05]  /*3680*/  BSYNC.RECONVERGENT B1 ;  /* 0x0000000000017941 */ /* 0x000fea0003800200 */
.L_x_45:
[----:B------:R-:W0:Y:S01]  /*3690*/  S2R R9, SR_LANEID ;  /* 0x0000000000097919 */ /* 0x000e220000000000 */
[----:B------:R-:W1:Y:S01]  /*36a0*/  SHFL.DOWN PT, R2, R8, 0x1, 0x1f ;  /* 0x08201f0008027f89 */ /* 0x000e6200000e0000 */
[C---:B0-----:R-:W-:Y:S02]  /*36b0*/  ISETP.GT.AND P0, PT, R9.reuse, 0x1e, PT ;  /* 0x0000001e0900780c */ /* 0x041fe40003f04270 */
[C---:B------:R-:W-:Y:S02]  /*36c0*/  ISETP.NE.AND P1, PT, R9.reuse, RZ, PT ;  /* 0x000000ff0900720c */ /* 0x040fe40003f25270 */
        /* <DEDUP_REMOVED lines=37> */
[----:B0-----:R-:W-:-:S07]  /*3920*/  IMAD.IADD R3, R0, 0x1, R9 ;  /* 0x0000000100037824 */ /* 0x001fce00078e0209 */
.L_x_17:
[----:B------:R-:W-:Y:S05]  /*3930*/  BSYNC.RECONVERGENT B0 ;  /* 0x0000000000007941 */ /* 0x000fea0003800200 */
.L_x_1:
[----:B------:R-:W-:Y:S05]  /*3940*/  @P0 EXIT ;  /* 0x000000000000094d */ /* 0x000fea0003800000 */
[----:B-1----:R-:W1:Y:S01]  /*3950*/  LDC.64 R4, c[0x0][0x388] ;  /* 0x0000e200ff047b82 */ /* 0x002e620000000a00 */
[----:B------:R-:W0:Y:S02]  /*3960*/  LDCU UR4, c[0x0][0x398] ;  /* 0x00007300ff0477ac */ /* 0x000e240008000800 */
[----:B0-234-:R-:W-:-:S05]  /*3970*/  VIADD R3, R3, UR4 ;  /* 0x0000000403037c36 */ /* 0x01dfca0008000000 */
[----:B-1----:R-:W-:Y:S01]  /*3980*/  STG.E desc[UR6][R4.64], R3 ;  /* 0x0000000304007986 */ /* 0x002fe2000c101906 */
[----:B------:R-:W-:Y:S05]  /*3990*/  EXIT ;  /* 0x000000000000794d */ /* 0x000fea0003800000 */
.L_x_56:
[----:B------:R-:W-:-:S00]  /*39a0*/  BRA `(.L_x_56) ;  /* 0xfffffffc00fc7947 */ /* 0x000fc0000383ffff */
[----:B------:R-:W-:-:S00]  /*39b0*/  NOP ;  /* 0x0000000000007918 */ /* 0x000fc00000000000 */
        /* <DEDUP_REMOVED lines=12> */
.L_x_264:


//--------------------- .text._ZN3cub18CUB_300001_SM_10006detail6reduce18DeviceReduceKernelINS2_10policy_hubIiyN4cuda3std3__44plusIiEEE10Policy1000EN6thrust24THRUST_300001_SM_1000_NS6detail15normal_iteratorINSD_10device_ptrIiEEEEyS9_iNS7_10__identityEEEvT0_PT3_T1_NS0_13GridEvenShareISN_EET2_T4_ --------------------------
	.section	.text._ZN3cub18CUB_300001_SM_10006detail6reduce18DeviceReduceKernelINS2_10policy_hubIiyN4cuda3std3__44plusIiEEE10Policy1000EN6thrust24THRUST_300001_SM_1000_NS6detail15normal_iteratorINSD_10device_ptrIiEEEEyS9_iNS7_10__identityEEEvT0_PT3_T1_NS0_13GridEvenShareISN_EET2_T4_,"ax",@progbits
	.align	128
        .global         _ZN3cub18CUB_300001_SM_10006detail6reduce18DeviceReduceKernelINS2_10policy_hubIiyN4cuda3std3__44plusIiEEE10Policy1000EN6thrust24THRUST_300001_SM_1000_NS6detail15normal_iteratorINSD_10device_ptrIiEEEEyS9_iNS7_10__identityEEEvT0_PT3_T1_NS0_13GridEvenShareISN_EET2_T4_
        .type           _ZN3cub18CUB_300001_SM_10006detail6reduce18DeviceReduceKernelINS2_10policy_hubIiyN4cuda3std3__44plusIiEEE10Policy1000EN6thrust24THRUST_300001_SM_1000_NS6detail15normal_iteratorINSD_10device_ptrIiEEEEyS9_iNS7_10__identityEEEvT0_PT3_T1_NS0_13GridEvenShareISN_EET2_T4_,@function
        .size           _ZN3cub18CUB_300001_SM_10006detail6reduce18DeviceReduceKernelINS2_10policy_hubIiyN4cuda3std3__44plusIiEEE10Policy1000EN6thrust24THRUST_300001_SM_1000_NS6detail15normal_iteratorINSD_10device_ptrIiEEEEyS9_iNS7_10__identityEEEvT0_PT3_T1_NS0_13GridEvenShareISN_EET2_T4_,(.L_x_265 - _ZN3cub18CUB_300001_SM_10006detail6reduce18DeviceReduceKernelINS2_10policy_hubIiyN4cuda3std3__44plusIiEEE10Policy1000EN6thrust24THRUST_300001_SM_1000_NS6detail15normal_iteratorINSD_10device_ptrIiEEEEyS9_iNS7_10__identityEEEvT0_PT3_T1_NS0_13GridEvenShareISN_EET2_T4_)
        .other          _ZN3cub18CUB_300001_SM_10006detail6reduce18DeviceReduceKernelINS2_10policy_hubIiyN4cuda3std3__44plusIiEEE10Policy1000EN6thrust24THRUST_300001_SM_1000_NS6detail15normal_iteratorINSD_10device_ptrIiEEEEyS9_iNS7_10__identityEEEvT0_PT3_T1_NS0_13GridEvenShareISN_EET2_T4_,@"STO_CUDA_ENTRY STV_DEFAULT"
_ZN3cub18CUB_300001_SM_10006detail6reduce18DeviceReduceKernelINS2_10policy_hubIiyN4cuda3std3__44plusIiEEE10Policy1000EN6thrust24THRUST_300001_SM_1000_NS6detail15normal_iteratorINSD_10device_ptrIiEEEEyS9_iNS7_10__identityEEEvT0_PT3_T1_NS0_13GridEvenShareISN_EET2_T4_:
.text._ZN3cub18CUB_300001_SM_10006detail6reduce18DeviceReduceKernelINS2_10policy_hubIiyN4cuda3std3__44plusIiEEE10Policy1000EN6thrust24THRUST_300001_SM_1000_NS6detail15normal_iteratorINSD_10device_ptrIiEEEEyS9_iNS7_10__identityEEEvT0_PT3_T1_NS0_13GridEvenShareISN_EET2_T4_:
[----:B------:R-:W-:Y:S08]  /*0000*/  LDC R1, c[0x0][0x37c] ;  /* 0x0000df00ff017b82 */ /* 0x000ff00000000800 */
[----:B------:R-:W0:Y:S01]  /*0010*/  S2UR UR16, SR_CTAID.X ;  /* 0x00000000001079c3 */ /* 0x000e220000002500 */
[----:B------:R-:W1:Y:S01]  /*0020*/  LDCU.64 UR8, c[0x0][0x3b8] ;  /* 0x00007700ff0877ac */ /* 0x000e620008000a00 */
[----:B------:R-:W-:Y:S01]  /*0030*/  BSSY.RECONVERGENT B0, `(.L_x_57) ;  /* 0x0000201000007945 */ /* 0x000fe20003800200 */
[----:B------:R-:W2:Y:S01]  /*0040*/  LDCU UR5, c[0x0][0x3c0] ;  /* 0x00007800ff0577ac */ /* 0x000ea20008000800 */
[----:B------:R-:W3:Y:S01]  /*0050*/  LDCU.64 UR14, c[0x0][0x358] ;  /* 0x00006b00ff0e77ac */ /* 0x000ee20008000a00 */
[----:B-1----:R-:W-:-:S02]  /*0060*/  IMAD.U32 R2, RZ, RZ, UR8 ;  /* 0x00000008ff027e24 */ /* 0x002fc4000f8e00ff */
[----:B------:R-:W-:Y:S01]  /*0070*/  IMAD.U32 R3, RZ, RZ, UR9 ;  /* 0x00000009ff037e24 */ /* 0x000fe2000f8e00ff */
[----:B--2---:R-:W-:Y:S02]  /*0080*/  USHF.L.U32 UR5, UR5, 0xc, URZ ;  /* 0x0000000c05057899 */ /* 0x004fe400080006ff */
[----:B0-----:R-:W-:Y:S02]  /*0090*/  USHF.L.U32 UR7, UR16, 0xc, URZ ;  /* 0x0000000c10077899 */ /* 0x001fe400080006ff */
[----:B------:R-:W-:-:S04]  /*00a0*/  USHF.R.S32.HI UR4, URZ, 0x1f, UR5 ;  /* 0x0000001fff047899 */ /* 0x000fc80008011405 */
[----:B------:R-:W-:-:S04]  /*00b0*/  IADD3 R23, P1, PT, R2, -UR7, RZ ;  /* 0x8000000702177c10 */ /* 0x000fc8000ff3e0ff */
[----:B------:R-:W-:Y:S02]  /*00c0*/  ISETP.GT.U32.AND P0, PT, R23, 0xfff, PT ;  /* 0x00000fff1700780c */ /* 0x000fe40003f04070 */
[----:B------:R-:W-:-:S04]  /*00d0*/  IADD3.X R22, PT, PT, R3, -0x1, RZ, P1, !PT ;  /* 0xffffffff03167810 */ /* 0x000fc80000ffe4ff */
[----:B------:R-:W-:-:S13]  /*00e0*/  ISETP.GT.U32.AND.EX P0, PT, R22, RZ, PT, P0 ;  /* 0x000000ff1600720c */ /* 0x000fda0003f04100 */
[----:B---3--:R-:W-:Y:S05]  /*00f0*/  @P0 BRA `(.L_x_58) ;  /* 0x0000000c00ac0947 */ /* 0x008fea0003800000 */
[----:B------:R-:W0:Y:S01]  /*0100*/  S2R R3, SR_TID.X ;  /* 0x0000000000037919 */ /* 0x000e220000002100 */
[----:B------:R-:W-:Y:S01]  /*0110*/  VIADD R0, R2, -UR7 ;  /* 0x8000000702007c36 */ /* 0x000fe20008000000 */
[----:B------:R-:W-:Y:S01]  /*0120*/  BSSY.RECONVERGENT B1, `(.L_x_59) ;  /* 0x000000a000017945 */ /* 0x000fe20003800200 */
[----:B------:R-:W-:-:S03]  /*0130*/  IMAD.MOV.U32 R4, RZ, RZ, RZ ;  /* 0x000000ffff047224 */ /* 0x000fc600078e00ff */
[----:B0-----:R-:W-:Y:S01]  /*0140*/  ISETP.GE.AND P0, PT, R3, R0, PT ;  /* 0x000000000300720c */ /* 0x001fe20003f06270 */
[----:B------:R-:W-:-:S12]  /*0150*/  IMAD.MOV.U32 R5, RZ, RZ, R3 ;  /* 0x000000ffff057224 */ /* 0x000fd800078e0003 */
[----:B------:R-:W-:Y:S05]  /*0160*/  @P0 BRA `(.L_x_60) ;  /* 0x0000000000140947 */ /* 0x000fea0003800000 */
[----:B------:R-:W0:Y:S01]  /*0170*/  LDC.64 R6, c[0x0][0x380] ;  /* 0x0000e000ff067b82 */ /* 0x000e220000000a00 */
[----:B------:R-:W-:-:S04]  /*0180*/  VIADD R5, R3, UR7 ;  /* 0x0000000703057c36 */ /* 0x000fc80008000000 */
[----:B0-----:R-:W-:-:S05]  /*0190*/  IMAD.WIDE.U32 R6, R5, 0x4, R6 ;  /* 0x0000000405067825 */ /* 0x001fca00078e0006 */
[----:B------:R0:W5:Y:S01]  /*01a0*/  LDG.E R4, desc[UR14][R6.64] ;  /* 0x0000000e06047981 */ /* 0x000162000c1e1900 */
[----:B------:R-:W-:-:S07]  /*01b0*/  VIADD R5, R3, 0x100 ;  /* 0x0000010003057836 */ /* 0x000fce0000000000 */
.L_x_60:
[----:B------:R-:W-:Y:S05]  /*01c0*/  BSYNC.RECONVERGENT B1 ;  /* 0x0000000000017941 */ /* 0x000fea0003800200 */
.L_x_59:
[----:B------:R-:W-:Y:S01]  /*01d0*/  ISETP.GE.AND P0, PT, R5, R0, PT ;  /* 0x000000000500720c */ /* 0x000fe20003f06270 */
[----:B------:R-:W-:-:S12]  /*01e0*/  BSSY.RECONVERGENT B1, `(.L_x_61) ;  /* 0x000006c000017945 */ /* 0x000fd80003800200 */
[----:B------:R-:W-:Y:S05]  /*01f0*/  @P0 BRA `(.L_x_62) ;  /* 0x0000000400a80947 */ /* 0x000fea0003800000 */
[----:B0-----:R-:W-:Y:S01]  /*0200*/  LOP3.LUT R7, RZ, R5, RZ, 0x33, !PT ;  /* 0x00000005ff077212 */ /* 0x001fe200078e33ff */
[----:B------:R-:W-:Y:S03]  /*0210*/  BSSY.RECONVERGENT B2, `(.L_x_63) ;  /* 0x0000030000027945 */ /* 0x000fe60003800200 */
[----:B------:R-:W-:-:S04]  /*0220*/  IADD3 R7, PT, PT, R2, -UR7, R7 ;  /* 0x8000000702077c10 */ /* 0x000fc8000fffe007 */
[C---:B------:R-:W-:Y:S02]  /*0230*/  ISETP.GE.U32.AND P1, PT, R7.reuse, 0xf00, PT ;  /* 0x00000f000700780c */ /* 0x040fe40003f26070 */
[----:B------:R-:W-:-:S04]  /*0240*/  LEA.HI R2, R7, 0x1, RZ, 0x18 ;  /* 0x0000000107027811 */ /* 0x000fc800078fc0ff */
[----:B------:R-:W-:-:S04]  /*0250*/  LOP3.LUT R21, R2, 0xf, RZ, 0xc0, !PT ;  /* 0x0000000f02157812 */ /* 0x000fc800078ec0ff */
[----:B------:R-:W-:-:S03]  /*0260*/  ISETP.NE.AND P0, PT, R21, RZ, PT ;  /* 0x000000ff1500720c */ /* 0x000fc60003f05270 */
[----:B------:R-:W-:Y:S10]  /*0270*/  @!P1 BRA `(.L_x_64) ;  /* 0x0000000000a49947 */ /* 0x000ff40003800000 */
[----:B------:R-:W0:Y:S01]  /*0280*/  LDCU.64 UR8, c[0x0][0x380] ;  /* 0x00007000ff0877ac */ /* 0x000e220008000a00 */
[----:B------:R-:W-:Y:S01]  /*0290*/  IMAD.WIDE.U32 R6, R5, 0x4, RZ ;  /* 0x0000000405067825 */ /* 0x000fe200078e00ff */
[----:B------:R-:W-:Y:S01]  /*02a0*/  LOP3.LUT R8, R2, 0x1fffff0, RZ, 0xc0, !PT ;  /* 0x01fffff002087812 */ /* 0x000fe200078ec0ff */
[----:B------:R-:W-:-:S04]  /*02b0*/  UIMAD.WIDE.U32 UR4, UR16, 0x4000, URZ ;  /* 0x00004000100478a5 */ /* 0x000fc8000f8e00ff */
[----:B------:R-:W-:Y:S02]  /*02c0*/  IMAD.MOV R8, RZ, RZ, -R8 ;  /* 0x000000ffff087224 */ /* 0x000fe400078e0a08 */
[----:B------:R-:W-:Y:S02]  /*02d0*/  LOP3.LUT R14, R6, UR4, RZ, 0xfc, !PT ;  /* 0x00000004060e7c12 */ /* 0x000fe4000f8efcff */
[----:B------:R-:W-:Y:S02]  /*02e0*/  LOP3.LUT R7, R7, UR5, RZ, 0xfc, !PT ;  /* 0x0000000507077c12 */ /* 0x000fe4000f8efcff */
[----:B0-----:R-:W-:-:S04]  /*02f0*/  IADD3 R14, P1, PT, R14, UR8, RZ ;  /* 0x000000080e0e7c10 */ /* 0x001fc8000ff3e0ff */
[----:B------:R-:W-:-:S04]  /*0300*/  IADD3 R14, P2, PT, R14, 0x2000, RZ ;  /* 0x000020000e0e7810 */ /* 0x000fc80007f5e0ff */
[----:B------:R-:W-:-:S09]  /*0310*/  IADD3.X R7, PT, PT, RZ, UR9, R7, P2, P1 ;  /* 0x00000009ff077c10 */ /* 0x000fd200097e2407 */
.L_x_65:
[----:B------:R-:W-:-:S05]  /*0320*/  IMAD.MOV.U32 R6, RZ, RZ, R14 ;  /* 0x000000ffff067224 */ /* 0x000fca00078e000e */
[----:B------:R-:W2:Y:S04]  /*0330*/  LDG.E R15, desc[UR14][R6.64+-0x2000] ;  /* 0xffe0000e060f7981 */ /* 0x000ea8000c1e1900 */
[----:B------:R-:W2:Y:S04]  /*0340*/  LDG.E R16, desc[UR14][R6.64+-0x1c00] ;  /* 0xffe4000e06107981 */ /* 0x000ea8000c1e1900 */
[----:B------:R-:W3:Y:S04]  /*0350*/  LDG.E R18, desc[UR14][R6.64+-0x1800] ;  /* 0xffe8000e06127981 */ /* 0x000ee8000c1e1900 */
[----:B------:R-:W3:Y:S04]  /*0360*/  LDG.E R17, desc[UR14][R6.64+-0x1400] ;  /* 0xffec000e06117981 */ /* 0x000ee8000c1e1900 */
[----:B------:R-:W4:Y:S04]  /*0370*/  LDG.E R20, desc[UR14][R6.64+-0x1000] ;  /* 0xfff0000e06147981 */ /* 0x000f28000c1e1900 */
        /* <DEDUP_REMOVED lines=10> */
[----:B------:R0:W4:Y:S01]  /*0420*/  LDG.E R10, desc[UR14][R6.64+0x1c00] ;  /* 0x001c000e060a7981 */ /* 0x000122000c1e1900 */
[----:B------:R-:W-:-:S02]  /*0430*/  VIADD R8, R8, 0x10 ;  /* 0x0000001008087836 */ /* 0x000fc40000000000 */
[----:B------:R-:W-:-:S03]  /*0440*/  VIADD R5, R5, 0x1000 ;  /* 0x0000100005057836 */ /* 0x000fc60000000000 */
[----:B------:R-:W-:Y:S02]  /*0450*/  ISETP.NE.AND P1, PT, R8, RZ, PT ;  /* 0x000000ff0800720c */ /* 0x000fe40003f25270 */
[----:B--2--5:R-:W-:-:S04]  /*0460*/  IADD3 R15, PT, PT, R16, R15, R4 ;  /* 0x0000000f100f7210 */ /* 0x024fc80007ffe004 */
[----:B---3--:R-:W-:-:S04]  /*0470*/  IADD3 R15, PT, PT, R17, R18, R15 ;  /* 0x00000012110f7210 */ /* 0x008fc80007ffe00f */
[----:B----4-:R-:W-:-:S04]  /*0480*/  IADD3 R15, PT, PT, R19, R20, R15 ;  /* 0x00000014130f7210 */ /* 0x010fc80007ffe00f */
[----:B------:R-:W-:-:S04]  /*0490*/  IADD3 R15, PT, PT, R23, R22, R15 ;  /* 0x00000016170f7210 */ /* 0x000fc80007ffe00f */
[----:B------:R-:W-:-:S04]  /*04a0*/  IADD3 R15, PT, PT, R25, R24, R15 ;  /* 0x00000018190f7210 */ /* 0x000fc80007ffe00f */
[----:B------:R-:W-:Y:S02]  /*04b0*/  IADD3 R13, PT, PT, R13, R14, R15 ;  /* 0x0000000e0d0d7210 */ /* 0x000fe40007ffe00f */
[----:B------:R-:W-:-:S05]  /*04c0*/  IADD3 R14, P2, PT, R6, 0x4000, RZ ;  /* 0x00004000060e7810 */ /* 0x000fca0007f5e0ff */
[----:B0-----:R-:W-:Y:S01]  /*04d0*/  IMAD.X R7, RZ, RZ, R7, P2 ;  /* 0x000000ffff077224 */ /* 0x001fe200010e0607 */
[----:B------:R-:W-:-:S04]  /*04e0*/  IADD3 R9, PT, PT, R12, R9, R13 ;  /* 0x000000090c097210 */ /* 0x000fc80007ffe00d */
[----:B------:R-:W-:Y:S01]  /*04f0*/  IADD3 R4, PT, PT, R10, R11, R9 ;  /* 0x0000000b0a047210 */ /* 0x000fe20007ffe009 */
[----:B------:R-:W-:Y:S06]  /*0500*/  @P1 BRA `(.L_x_65) ;  /* 0xfffffffc00841947 */ /* 0x000fec000383ffff */
.L_x_64:
[----:B------:R-:W-:Y:S05]  /*0510*/  BSYNC.RECONVERGENT B2 ;  /* 0x0000000000027941 */ /* 0x000fea0003800200 */
.L_x_63:
[----:B------:R-:W-:Y:S05]  /*0520*/  @!P0 BRA `(.L_x_62) ;  /* 0x0000000000dc8947 */ /* 0x000fea0003800000 */
[----:B------:R-:W-:Y:S01]  /*0530*/  ISETP.GE.U32.AND P0, PT, R21, 0x8, PT ;  /* 0x000000081500780c */ /* 0x000fe20003f06070 */
[----:B------:R-:W-:Y:S01]  /*0540*/  BSSY.RECONVERGENT B2, `(.L_x_66) ;  /* 0x0000016000027945 */ /* 0x000fe20003800200 */
[----:B------:R-:W-:-:S04]  /*0550*/  LOP3.LUT R16, R2, 0x7, RZ, 0xc0, !PT ;  /* 0x0000000702107812 */ /* 0x000fc800078ec0ff */
[----:B------:R-:W-:-:S07]  /*0560*/  ISETP.NE.AND P1, PT, R16, RZ, PT ;  /* 0x000000ff1000720c */ /* 0x000fce0003f25270 */
[----:B------:R-:W-:Y:S06]  /*0570*/  @!P0 BRA `(.L_x_67) ;  /* 0x0000000000488947 */ /* 0x000fec0003800000 */
[----:B------:R-:W0:Y:S01]  /*0580*/  LDCU.64 UR4, c[0x0][0x380] ;  /* 0x00007000ff0477ac */ /* 0x000e220008000a00 */
[----:B------:R-:W-:-:S04]  /*0590*/  IADD3 R7, P0, PT, R5, UR7, RZ ;  /* 0x0000000705077c10 */ /* 0x000fc8000ff1e0ff */
[----:B------:R-:W-:Y:S02]  /*05a0*/  LEA.HI.X.SX32 R8, R5, RZ, 0x1, P0 ;  /* 0x000000ff05087211 */ /* 0x000fe400000f0eff */
[----:B0-----:R-:W-:-:S04]  /*05b0*/  LEA R6, P0, R7, UR4, 0x2 ;  /* 0x0000000407067c11 */ /* 0x001fc8000f8010ff */
[----:B------:R-:W-:-:S05]  /*05c0*/  LEA.HI.X R7, R7, UR5, R8, 0x2, P0 ;  /* 0x0000000507077c11 */ /* 0x000fca00080f1408 */
[----:B------:R-:W2:Y:S04]  /*05d0*/  LDG.E R9, desc[UR14][R6.64] ;  /* 0x0000000e06097981 */ /* 0x000ea8000c1e1900 */
[----:B------:R-:W2:Y:S04]  /*05e0*/  LDG.E R8, desc[UR14][R6.64+0x400] ;  /* 0x0004000e06087981 */ /* 0x000ea8000c1e1900 */
[----:B------:R-:W3:Y:S04]  /*05f0*/  LDG.E R11, desc[UR14][R6.64+0x800] ;  /* 0x0008000e060b7981 */ /* 0x000ee8000c1e1900 */
[----:B------:R-:W3:Y:S04]  /*0600*/  LDG.E R10, desc[UR14][R6.64+0xc00] ;  /* 0x000c000e060a7981 */ /* 0x000ee8000c1e1900 */
[----:B------:R-:W4:Y:S04]  /*0610*/  LDG.E R13, desc[UR14][R6.64+0x1000] ;  /* 0x0010000e060d7981 */ /* 0x000f28000c1e1900 */
[----:B------:R-:W4:Y:S04]  /*0620*/  LDG.E R12, desc[UR14][R6.64+0x1400] ;  /* 0x0014000e060c7981 */ /* 0x000f28000c1e1900 */
[----:B------:R-:W4:Y:S04]  /*0630*/  LDG.E R15, desc[UR14][R6.64+0x1800] ;  /* 0x0018000e060f7981 */ /* 0x000f28000c1e1900 */
[----:B------:R-:W4:Y:S01]  /*0640*/  LDG.E R14, desc[UR14][R6.64+0x1c00] ;  /* 0x001c000e060e7981 */ /* 0x000f22000c1e1900 */
[----:B------:R-:W-:Y:S01]  /*0650*/  VIADD R5, R5, 0x800 ;  /* 0x0000080005057836 */ /* 0x000fe20000000000 */
[----:B--2--5:R-:W-:-:S04]  /*0660*/  IADD3 R8, PT, PT, R8, R9, R4 ;  /* 0x0000000908087210 */ /* 0x024fc80007ffe004 */
[----:B---3--:R-:W-:-:S04]  /*0670*/  IADD3 R8, PT, PT, R10, R11, R8 ;  /* 0x0000000b0a087210 */ /* 0x008fc80007ffe008 */
[----:B----4-:R-:W-:-:S04]  /*0680*/  IADD3 R8, PT, PT, R12, R13, R8 ;  /* 0x0000000d0c087210 */ /* 0x010fc80007ffe008 */
[----:B------:R-:W-:-:S07]  /*0690*/  IADD3 R4, PT, PT, R14, R15, R8 ;  /* 0x0000000f0e047210 */ /* 0x000fce0007ffe008 */
.L_x_67:
[----:B------:R-:W-:Y:S05]  /*06a0*/  BSYNC.RECONVERGENT B2 ;  /* 0x0000000000027941 */ /* 0x000fea0003800200 */
.L_x_66:
        /* <DEDUP_REMOVED lines=14> */
[----:B------:R-:W3:Y:S01]  /*0790*/  LDG.E R10, desc[UR14][R6.64+0xc00] ;  /* 0x000c000e060a7981 */ /* 0x000ee2000c1e1900 */
[----:B------:R-:W-:Y:S01]  /*07a0*/  VIADD R5, R5, 0x400 ;  /* 0x0000040005057836 */ /* 0x000fe20000000000 */
[----:B--2--5:R-:W-:-:S04]  /*07b0*/  IADD3 R4, PT, PT, R8, R9, R4 ;  /* 0x0000000908047210 */ /* 0x024fc80007ffe004 */
[----:B---3--:R-:W-:-:S07]  /*07c0*/  IADD3 R4, PT, PT, R10, R11, R4 ;  /* 0x0000000b0a047210 */ /* 0x008fce0007ffe004 */
.L_x_69:
[----:B------:R-:W-:Y:S05]  /*07d0*/  BSYNC.RECONVERGENT B2 ;  /* 0x0000000000027941 */ /* 0x000fea0003800200 */
.L_x_68:
[----:B------:R-:W-:Y:S05]  /*07e0*/  @!P1 BRA `(.L_x_62) ;  /* 0x00000000002c9947 */ /* 0x000fea0003800000 */
[----:B------:R-:W0:Y:S01]  /*07f0*/  LDC.64 R6, c[0x0][0x380] ;  /* 0x0000e000ff067b82 */ /* 0x000e220000000a00 */
[----:B------:R-:W-:Y:S02]  /*0800*/  IMAD.U32 R9, RZ, RZ, UR16 ;  /* 0x00000010ff097e24 */ /* 0x000fe4000f8e00ff */
[----:B------:R-:W-:Y:S02]  /*0810*/  IMAD.MOV R2, RZ, RZ, -R2 ;  /* 0x000000ffff027224 */ /* 0x000fe400078e0a02 */
[----:B0-----:R-:W-:-:S07]  /*0820*/  IMAD.WIDE.U32 R6, R9, 0x4000, R6 ;  /* 0x0000400009067825 */ /* 0x001fce00078e0006 */
.L_x_70:
[----:B------:R-:W-:-:S06]  /*0830*/  IMAD.WIDE R8, R5, 0x4, R6 ;  /* 0x0000000405087825 */ /* 0x000fcc00078e0206 */
[----:B------:R-:W2:Y:S01]  /*0840*/  LDG.E R9, desc[UR14][R8.64] ;  /* 0x0000000e08097981 */ /* 0x000ea2000c1e1900 */
[----:B------:R-:W-:Y:S02]  /*0850*/  VIADD R2, R2, 0x1 ;  /* 0x0000000102027836 */ /* 0x000fe40000000000 */
[----:B------:R-:W-:-:S03]  /*0860*/  VIADD R5, R5, 0x100 ;  /* 0x0000010005057836 */ /* 0x000fc60000000000 */
[----:B------:R-:W-:Y:S01]  /*0870*/  ISETP.NE.AND P0, PT, R2, RZ, PT ;  /* 0x000000ff0200720c */ /* 0x000fe20003f05270 */
[----:B--2--5:R-:W-:-:S12]  /*0880*/  IMAD.IADD R4, R9, 0x1, R4 ;  /* 0x0000000109047824 */ /* 0x024fd800078e0204 */
[----:B------:R-:W-:Y:S05]  /*0890*/  @P0 BRA `(.L_x_70) ;  /* 0xfffffffc00e40947 */ /* 0x000fea000383ffff */
.L_x_62:
[----:B------:R-:W-:Y:S05]  /*08a0*/  BSYNC.RECONVERGENT B1 ;  /* 0x0000000000017941 */ /* 0x000fea0003800200 */
.L_x_61:
[----:B------:R-:W-:-:S13]  /*08b0*/  ISETP.GE.AND P0, PT, R0, 0x100, PT ;  /* 0x000001000000780c */ /* 0x000fda0003f06270 */
[----:B------:R-:W-:Y:S05]  /*08c0*/  @!P0 BRA `(.L_x_71) ;  /* 0x0000000000ac8947 */ /* 0x000fea0003800000 */
[----:B------:R-:W1:Y:S01]  /*08d0*/  S2R R8, SR_LANEID ;  /* 0x0000000000087919 */ /* 0x000e620000000000 */
[----:B-----5:R-:W2:Y:S01]  /*08e0*/  SHFL.DOWN PT, R0, R4, 0x1, 0x1f ;  /* 0x08201f0004007f89 */ /* 0x020ea200000e0000 */
[C---:B-1----:R-:W-:Y:S02]  /*08f0*/  ISETP.GT.AND P0, PT, R8.reuse, 0x1e, PT ;  /* 0x0000001e0800780c */ /* 0x042fe40003f04270 */
[----:B------:R-:W-:Y:S02]  /*0900*/  ISETP.NE.AND P1, PT, R8, RZ, PT ;  /* 0x000000ff0800720c */ /* 0x000fe40003f25270 */
[----:B--2---:R-:W-:Y:S02]  /*0910*/  SEL R5, R0, RZ, !P0 ;  /* 0x000000ff00057207 */ /* 0x004fe40004000000 */
[----:B------:R-:W-:-:S03]  /*0920*/  ISETP.GT.AND P0, PT, R8, 0x1d, PT ;  /* 0x0000001d0800780c */ /* 0x000fc60003f04270 */
[----:B------:R-:W-:-:S05]  /*0930*/  IMAD.IADD R5, R5, 0x1, R4 ;  /* 0x0000000105057824 */ /* 0x000fca00078e0204 */
[----:B------:R-:W1:Y:S01]  /*0940*/  SHFL.DOWN PT, R0, R5, 0x2, 0x1f ;  /* 0x08401f0005007f89 */ /* 0x000e6200000e0000 */
[----:B0-----:R-:W0:Y:S01]  /*0950*/  @!P1 S2R R6, SR_CgaCtaId ;  /* 0x0000000000069919 */ /* 0x001e220000008800 */
[----:B-1----:R-:W-:Y:S02]  /*0960*/  SEL R0, R0, RZ, !P0 ;  /* 0x000000ff00007207 */ /* 0x002fe40004000000 */
[----:B------:R-:W-:-:S03]  /*0970*/  ISETP.GT.AND P0, PT, R8, 0x1b, PT ;  /* 0x0000001b0800780c */ /* 0x000fc60003f04270 */
[----:B------:R-:W-:Y:S01]  /*0980*/  IMAD.IADD R0, R5, 0x1, R0 ;  /* 0x0000000105007824 */ /* 0x000fe200078e0200 */
[----:B------:R-:W-:-:S04]  /*0990*/  @!P1 MOV R5, 0x400 ;  /* 0x0000040000059802 */ /* 0x000fc80000000f00 */
[----:B------:R-:W1:Y:S01]  /*09a0*/  SHFL.DOWN PT, R2, R0, 0x4, 0x1f ;  /* 0x08801f0000027f89 */ /* 0x000e6200000e0000 */
[----:B0-----:R-:W-:Y:S02]  /*09b0*/  @!P1 LEA R5, R6, R5, 0x18 ;  /* 0x0000000506059211 */ /* 0x001fe400078ec0ff */
[----:B-1----:R-:W-:Y:S02]  /*09c0*/  SEL R7, R2, RZ, !P0 ;  /* 0x000000ff02077207 */ /* 0x002fe40004000000 */
        /* <DEDUP_REMOVED lines=19> */
[----:B--2---:R-:W-:Y:S04]  /*0b00*/  LDS R0, [UR4+0xc] ;  /* 0x00000c04ff007984 */ /* 0x004fe80008000800 */
[----:B------:R-:W0:Y:S04]  /*0b10*/  LDS.128 R4, [UR4+0x10] ;  /* 0x00001004ff047984 */ /* 0x000e280008000c00 */
[----:B------:R-:W1:Y:S01]  /*0b20*/  LDS.64 R2, [UR4+0x20] ;  /* 0x00002004ff027984 */ /* 0x000e620008000a00 */
[----:B0-----:R-:W-:-:S04]  /*0b30*/  IADD3 R0, PT, PT, R4, R0, R9 ;  /* 0x0000000004007210 */ /* 0x001fc80007ffe009 */
[----:B------:R-:W-:-:S04]  /*0b40*/  IADD3 R0, PT, PT, R6, R0, R5 ;  /* 0x0000000006007210 */ /* 0x000fc80007ffe005 */
[----:B-1----:R-:W-:-:S05]  /*0b50*/  IADD3 R0, PT, PT, R2, R0, R7 ;  /* 0x0000000002007210 */ /* 0x002fca0007ffe007 */
[----:B------:R-:W-:Y:S01]  /*0b60*/  IMAD.IADD R9, R0, 0x1, R3 ;  /* 0x0000000100097824 */ /* 0x000fe200078e0203 */
[----:B------:R-:W-:Y:S06]  /*0b70*/  BRA `(.L_x_72) ;  /* 0x0000001400307947 */ /* 0x000fec0003800000 */
.L_x_71:
[----:B------:R-:W-:Y:S01]  /*0b80*/  LOP3.LUT R2, R3, 0x3e0, RZ, 0xc0, !PT ;  /* 0x000003e003027812 */ /* 0x000fe200078ec0ff */
[----:B------:R-:W1:Y:S03]  /*0b90*/  S2R R10, SR_LANEID ;  /* 0x00000000000a7919 */ /* 0x000e660000000000 */
[----:B0-----:R-:W-:Y:S01]  /*0ba0*/  LOP3.LUT R7, RZ, R2, RZ, 0x33, !PT ;  /* 0x00000002ff077212 */ /* 0x001fe200078e33ff */
[----:B------:R-:W-:-:S04]  /*0bb0*/  VIADD R5, R2, 0x20 ;  /* 0x0000002002057836 */ /* 0x000fc80000000000 */
[----:B------:R-:W-:Y:S01]  /*0bc0*/  IMAD.IADD R7, R0, 0x1, R7 ;  /* 0x0000000100077824 */ /* 0x000fe200078e0207 */
[----:B------:R-:W-:-:S04]  /*0bd0*/  ISETP.GT.AND P0, PT, R5, R0, PT ;  /* 0x000000000500720c */ /* 0x000fc80003f04270 */
[----:B------:R-:W-:-:S05]  /*0be0*/  SEL R7, R7, 0x1f, P0 ;  /* 0x0000001f07077807 */ /* 0x000fca0000000000 */
[----:B-----5:R-:W0:Y:S01]  /*0bf0*/  SHFL.DOWN PT, R2, R4, 0x1, R7 ;  /* 0x0820000004027989 */ /* 0x020e2200000e0007 */
[CC--:B-1----:R-:W-:Y:S01]  /*0c00*/  ISETP.GE.AND P0, PT, R10.reuse, R7.reuse, PT ;  /* 0x000000070a00720c */ /* 0x0c2fe20003f06270 */
[C---:B------:R-:W-:Y:S01]  /*0c10*/  VIADD R6, R10.reuse, 0x2 ;  /* 0x000000020a067836 */ /* 0x040fe20000000000 */
[C---:B------:R-:W-:Y:S01]  /*0c20*/  ISETP.NE.AND P1, PT, R10.reuse, RZ, PT ;  /* 0x000000ff0a00720c */ /* 0x040fe20003f25270 */
[----:B------:R-:W-:Y:S01]  /*0c30*/  VIADD R8, R10, 0x4 ;  /* 0x000000040a087836 */ /* 0x000fe20000000000 */
[----:B0-----:R-:W-:Y:S02]  /*0c40*/  SEL R5, R2, RZ, !P0 ;  /* 0x000000ff02057207 */ /* 0x001fe40004000000 */
        /* <DEDUP_REMOVED lines=35> */
[----:B------:R-:W0:Y:S04]  /*0e80*/  LDS.128 R4, [UR4+0x10] ;  /* 0x00001004ff047984 */ /* 0x000e280008000c00 */
[----:B------:R-:W2:Y:S04]  /*0e90*/  LDS R2, [UR4+0xc] ;  /* 0x00000c04ff027984 */ /* 0x000ea80008000800 */
[----:B------:R-:W3:Y:S01]  /*0ea0*/  LDS.64 R10, [UR4+0x20] ;  /* 0x00002004ff0a7984 */ /* 0x000ee20008000a00 */
[----:B0-----:R-:W-:Y:S02]  /*0eb0*/  SEL R4, R4, RZ, P2 ;  /* 0x000000ff04047207 */ /* 0x001fe40001000000 */
[----:B------:R-:W-:-:S02]  /*0ec0*/  ISETP.GT.AND P2, PT, R0, 0x60, PT ;  /* 0x000000600000780c */ /* 0x000fc40003f44270 */
[----:B--2---:R-:W-:Y:S02]  /*0ed0*/  SEL R2, R2, RZ, P1 ;  /* 0x000000ff02027207 */ /* 0x004fe40000800000 */
        /* <DEDUP_REMOVED lines=8> */
[----:B---3--:R-:W-:Y:S02]  /*0f60*/  SEL R10, R10, RZ, P2 ;  /* 0x000000ff0a0a7207 */ /* 0x008fe40001000000 */
[----:B------:R-:W-:Y:S02]  /*0f70*/  SEL R11, R11, RZ, P3 ;  /* 0x000000ff0b0b7207 */ /* 0x000fe40001800000 */
[----:B------:R-:W-:-:S05]  /*0f80*/  IADD3 R2, PT, PT, R10, R2, R7 ;  /* 0x000000020a027210 */ /* 0x000fca0007ffe007 */
[----:B-1----:R-:W-:Y:S01]  /*0f90*/  IMAD.IADD R9, R2, 0x1, R11 ;  /* 0x0000000102097824 */ /* 0x002fe200078e020b */
[----:B------:R-:W-:Y:S06]  /*0fa0*/  BRA `(.L_x_72) ;  /* 0x0000001000247947 */ /* 0x000fec0003800000 */
.L_x_58:
[----:B------:R-:W0:Y:S01]  /*0fb0*/  S2R R0, SR_TID.X ;  /* 0x0000000000007919 */ /* 0x000e220000002100 */
[----:B------:R-:W1:Y:S01]  /*0fc0*/  LDC.64 R4, c[0x0][0x380] ;  /* 0x0000e000ff047b82 */ /* 0x000e620000000a00 */
[----:B0-----:R-:W-:-:S04]  /*0fd0*/  VIADD R7, R0, UR7 ;  /* 0x0000000700077c36 */ /* 0x001fc80008000000 */
[----:B-1----:R-:W-:-:S05]  /*0fe0*/  IMAD.WIDE.U32 R4, R7, 0x4, R4 ;  /* 0x0000000407047825 */ /* 0x002fca00078e0004 */
[----:B------:R-:W2:Y:S04]  /*0ff0*/  LDG.E R6, desc[UR14][R4.64] ;  /* 0x0000000e04067981 */ /* 0x000ea8000c1e1900 */
[----:B------:R-:W2:Y:S04]  /*1000*/  LDG.E R7, desc[UR14][R4.64+0x400] ;  /* 0x0004000e04077981 */ /* 0x000ea8000c1e1900 */
[----:B------:R-:W2:Y:S04]  /*1010*/  LDG.E R8, desc[UR14][R4.64+0x800] ;  /* 0x0008000e04087981 */ /* 0x000ea8000c1e1900 */
[----:B------:R-:W3:Y:S04]  /*1020*/  LDG.E R9, desc[UR14][R4.64+0xc00] ;  /* 0x000c000e04097981 */ /* 0x000ee8000c1e1900 */
[----:B------:R-:W3:Y:S04]  /*1030*/  LDG.E R10, desc[UR14][R4.64+0x1000] ;  /* 0x0010000e040a7981 */ /* 0x000ee8000c1e1900 */
[----:B------:R-:W4:Y:S04]  /*1040*/  LDG.E R11, desc[UR14][R4.64+0x1400] ;  /* 0x0014000e040b7981 */ /* 0x000f28000c1e1900 */
[----:B------:R-:W4:Y:S04]  /*1050*/  LDG.E R12, desc[UR14][R4.64+0x1800] ;  /* 0x0018000e040c7981 */ /* 0x000f28000c1e1900 */
[----:B------:R-:W5:Y:S04]  /*1060*/  LDG.E R13, desc[UR14][R4.64+0x1c00] ;  /* 0x001c000e040d7981 */ /* 0x000f68000c1e1900 */
[----:B------:R-:W5:Y:S04]  /*1070*/  LDG.E R14, desc[UR14][R4.64+0x2000] ;  /* 0x0020000e040e7981 */ /* 0x000f68000c1e1900 */
[----:B------:R-:W5:Y:S04]  /*1080*/  LDG.E R15, desc[UR14][R4.64+0x2400] ;  /* 0x0024000e040f7981 */ /* 0x000f68000c1e1900 */
[----:B------:R-:W5:Y:S04]  /*1090*/  LDG.E R16, desc[UR14][R4.64+0x2800] ;  /* 0x0028000e04107981 */ /* 0x000f68000c1e1900 */
[----:B------:R-:W5:Y:S04]  /*10a0*/  LDG.E R17, desc[UR14][R4.64+0x2c00] ;  /* 0x002c000e04117981 */ /* 0x000f68000c1e1900 */
[----:B------:R-:W5:Y:S04]  /*10b0*/  LDG.E R18, desc[UR14][R4.64+0x3000] ;  /* 0x0030000e04127981 */ /* 0x000f68000c1e1900 */
[----:B------:R-:W5:Y:S04]  /*10c0*/  LDG.E R19, desc[UR14][R4.64+0x3400] ;  /* 0x0034000e04137981 */ /* 0x000f68000c1e1900 */
[----:B------:R-:W5:Y:S04]  /*10d0*/  LDG.E R20, desc[UR14][R4.64+0x3800] ;  /* 0x0038000e04147981 */ /* 0x000f68000c1e1900 */
[----:B------:R-:W5:Y:S01]  /*10e0*/  LDG.E R21, desc[UR14][R4.64+0x3c00] ;  /* 0x003c000e04157981 */ /* 0x000f62000c1e1900 */
[----:B------:R-:W-:-:S04]  /*10f0*/  ISETP.GE.U32.AND P0, PT, R23, UR5, PT ;  /* 0x0000000517007c0c */ /* 0x000fc8000bf06070 */
[----:B------:R-:W-:Y:S02]  /*1100*/  ISETP.GE.U32.AND.EX P0, PT, R22, UR4, PT, P0 ;  /* 0x0000000416007c0c */ /* 0x000fe4000bf06100 */
[----:B--2---:R-:W-:-:S04]  /*1110*/  IADD3 R6, PT, PT, R8, R7, R6 ;  /* 0x0000000708067210 */ /* 0x004fc80007ffe006 */
[----:B---3--:R-:W-:-:S04]  /*1120*/  IADD3 R6, PT, PT, R10, R9, R6 ;  /* 0x000000090a067210 */ /* 0x008fc80007ffe006 */
[----:B----4-:R-:W-:-:S04]  /*1130*/  IADD3 R6, PT, PT, R12, R11, R6 ;  /* 0x0000000b0c067210 */ /* 0x010fc80007ffe006 */
[----:B-----5:R-:W-:-:S04]  /*1140*/  IADD3 R6, PT, PT, R14, R13, R6 ;  /* 0x0000000d0e067210 */ /* 0x020fc80007ffe006 */
[----:B------:R-:W-:-:S04]  /*1150*/  IADD3 R6, PT, PT, R16, R15, R6 ;  /* 0x0000000f10067210 */ /* 0x000fc80007ffe006 */
[----:B------:R-:W-:-:S04]  /*1160*/  IADD3 R6, PT, PT, R18, R17, R6 ;  /* 0x0000001112067210 */ /* 0x000fc80007ffe006 */
[----:B------:R-:W-:-:S05]  /*1170*/  IADD3 R6, PT, PT, R20, R19, R6 ;  /* 0x0000001314067210 */ /* 0x000fca0007ffe006 */
[----:B------:R-:W-:Y:S01]  /*1180*/  IMAD.IADD R8, R21, 0x1, R6 ;  /* 0x0000000115087824 */ /* 0x000fe200078e0206 */
[----:B------:R-:W-:Y:S06]  /*1190*/  @!P0 BRA `(.L_x_73) ;  /* 0x0000000c00008947 */ /* 0x000fec0003800000 */
[----:B------:R-:W-:Y:S01]  /*11a0*/  UIADD3 UR8, UP0, UPT, UR5, UR7, URZ ;  /* 0x0000000705087290 */ /* 0x000fe2000ff1e0ff */
[----:B------:R-:W-:Y:S01]  /*11b0*/  IADD3 R20, P1, PT, R2, -0x1000, RZ ;  /* 0xfffff00002147810 */ /* 0x000fe20007f3e0ff */
[----:B------:R-:W0:Y:S01]  /*11c0*/  LDCU.64 UR12, c[0x0][0x380] ;  /* 0x00007000ff0c77ac */ /* 0x000e220008000a00 */
[----:B------:R-:W-:Y:S02]  /*11d0*/  LOP3.LUT R5, RZ, R0, RZ, 0x33, !PT ;  /* 0x00000000ff057212 */ /* 0x000fe400078e33ff */
[----:B------:R-:W-:Y:S01]  /*11e0*/  IADD3.X R9, PT, PT, R3, -0x1, RZ, P1, !PT ;  /* 0xffffffff03097810 */ /* 0x000fe20000ffe4ff */
[----:B------:R-:W-:Y:S01]  /*11f0*/  UIADD3.X UR9, UPT, UPT, URZ, UR4, URZ, UP0, !UPT ;  /* 0x00000004ff097290 */ /* 0x000fe200087fe4ff */
[----:B------:R-:W-:Y:S01]  /*1200*/  ISETP.LT.U32.AND P0, PT, R20, UR8, PT ;  /* 0x0000000814007c0c */ /* 0x000fe2000bf01070 */
[----:B------:R-:W-:Y:S01]  /*1210*/  UMOV UR6, UR5 ;  /* 0x0000000500067c82 */ /* 0x000fe20008000000 */
[----:B------:R-:W-:Y:S01]  /*1220*/  IADD3 R11, P2, PT, R0, UR8, RZ ;  /* 0x00000008000b7c10 */ /* 0x000fe2000ff5e0ff */
[----:B------:R-:W-:Y:S01]  /*1230*/  UMOV UR4, URZ ;  /* 0x000000ff00047c82 */ /* 0x000fe20008000000 */
[----:B------:R-:W-:Y:S01]  /*1240*/  IADD3 R5, PT, PT, R2, -UR5, R5 ;  /* 0x8000000502057c10 */ /* 0x000fe2000fffe005 */
[----:B------:R-:W-:Y:S01]  /*1250*/  IMAD.U32 R10, RZ, RZ, UR9 ;  /* 0x00000009ff0a7e24 */ /* 0x000fe2000f8e00ff */
[----:B------:R-:W-:Y:S01]  /*1260*/  UMOV UR10, UR8 ;  /* 0x00000008000a7c82 */ /* 0x000fe20008000000 */
[----:B------:R-:W-:-:S02]  /*1270*/  IMAD.X R4, RZ, RZ, UR9, P2 ;  /* 0x00000009ff047e24 */ /* 0x000fc400090e06ff */
[----:B------:R-:W-:Y:S01]  /*1280*/  VIADD R7, R5, -UR7 ;  /* 0x8000000705077c36 */ /* 0x000fe20008000000 */
[----:B------:R-:W-:Y:S01]  /*1290*/  ISETP.GT.U32.AND.EX P0, PT, R10, R9, PT, P0 ;  /* 0x000000090a00720c */ /* 0x000fe20003f04100 */
[----:B------:R-:W-:Y:S01]  /*12a0*/  UMOV UR7, UR9 ;  /* 0x0000000900077c82 */ /* 0x000fe20008000000 */
[----:B0-----:R-:W-:-:S04]  /*12b0*/  LEA R6, P1, R11, UR12, 0x2 ;  /* 0x0000000c0b067c11 */ /* 0x001fc8000f8210ff */
[----:B------:R-:W-:Y:S02]  /*12c0*/  IADD3 R6, P2, PT, R6, 0x2000, RZ ;  /* 0x0000200006067810 */ /* 0x000fe40007f5e0ff */
[----:B------:R-:W-:-:S05]  /*12d0*/  LEA.HI.X R11, R11, UR13, R4, 0x2, P1 ;  /* 0x0000000d0b0b7c11 */ /* 0x000fca00088f1404 */
[----:B------:R-:W-:Y:S01]  /*12e0*/  IMAD.X R11, RZ, RZ, R11, P2 ;  /* 0x000000ffff0b7224 */ /* 0x000fe200010e060b */
[----:B------:R-:W-:Y:S06]  /*12f0*/  @P0 BRA `(.L_x_74) ;  /* 0x0000000000d40947 */ /* 0x000fec0003800000 */
[----:B------:R-:W0:Y:S01]  /*1300*/  LDC.64 R2, c[0x0][0x3b8] ;  /* 0x0000ee00ff027b82 */ /* 0x000e220000000a00 */
[----:B------:R-:W1:Y:S01]  /*1310*/  LDCU.64 UR12, c[0x0][0x380] ;  /* 0x00007000ff0c77ac */ /* 0x000e620008000a00 */
[----:B------:R-:W-:Y:S01]  /*1320*/  NOP ;  /* 0x0000000000007918 */ /* 0x000fe20000000000 */
.L_x_75:
[----:B------:R-:W-:-:S05]  /*1330*/  IADD3 R5, P0, PT, R0, UR8, RZ ;  /* 0x0000000800057c10 */ /* 0x000fca000ff1e0ff */
[----:B------:R-:W-:Y:S01]  /*1340*/  IMAD.X R10, RZ, RZ, UR9, P0 ;  /* 0x00000009ff0a7e24 */ /* 0x000fe200080e06ff */
[----:B-1----:R-:W-:-:S04]  /*1350*/  LEA R4, P0, R5, UR12, 0x2 ;  /* 0x0000000c05047c11 */ /* 0x002fc8000f8010ff */
[----:B------:R-:W-:-:S05]  /*1360*/  LEA.HI.X R5, R5, UR13, R10, 0x2, P0 ;  /* 0x0000000d05057c11 */ /* 0x000fca00080f140a */
        /* <DEDUP_REMOVED lines=15> */
[----:B------:R1:W5:Y:S01]  /*1460*/  LDG.E R21, desc[UR14][R4.64+0x3c00] ;  /* 0x003c000e04157981 */ /* 0x000362000c1e1900 */
[----:B------:R-:W-:-:S02]  /*1470*/  USHF.R.S32.HI UR11, URZ, 0x1f, UR5 ;  /* 0x0000001fff0b7899 */ /* 0x000fc40008011405 */
[----:B------:R-:W-:-:S04]  /*1480*/  UIADD3 UR6, UP0, UPT, UR5, UR10, URZ ;  /* 0x0000000a05067290 */ /* 0x000fc8000ff1e0ff */
[----:B------:R-:W-:Y:S01]  /*1490*/  UIADD3.X UR7, UPT, UPT, UR11, UR7, URZ, UP0, !UPT ;  /* 0x000000070b077290 */ /* 0x000fe200087fe4ff */
[----:B--2---:R-:W-:Y:S02]  /*14a0*/  IADD3 R22, PT, PT, R22, R23, R8 ;  /* 0x0000001716167210 */ /* 0x004fe40007ffe008 */
[----:B0-----:R-:W-:-:S04]  /*14b0*/  IADD3 R8, P1, PT, R2, -UR8, RZ ;  /* 0x8000000802087c10 */ /* 0x001fc8000ff3e0ff */
[----:B------:R-:W-:Y:S02]  /*14c0*/  ISETP.GE.U32.AND P0, PT, R8, UR5, PT ;  /* 0x0000000508007c0c */ /* 0x000fe4000bf06070 */
[----:B---3--:R-:W-:Y:S02]  /*14d0*/  IADD3 R22, PT, PT, R25, R24, R22 ;  /* 0x0000001819167210 */ /* 0x008fe40007ffe016 */
[----:B-1----:R-:W-:-:S04]  /*14e0*/  IADD3.X R4, PT, PT, R3, ~UR9, RZ, P1, !PT ;  /* 0x8000000903047c10 */ /* 0x002fc80008ffe4ff */
[----:B------:R-:W-:Y:S02]  /*14f0*/  ISETP.GE.U32.AND.EX P0, PT, R4, UR11, PT, P0 ;  /* 0x0000000b04007c0c */ /* 0x000fe4000bf06100 */
[----:B----4-:R-:W-:-:S04]  /*1500*/  IADD3 R22, PT, PT, R27, R26, R22 ;  /* 0x0000001a1b167210 */ /* 0x010fc80007ffe016 */
[----:B-----5:R-:W-:-:S04]  /*1510*/  IADD3 R18, PT, PT, R19, R18, R22 ;  /* 0x0000001213127210 */ /* 0x020fc80007ffe016 */
[----:B------:R-:W-:-:S04]  /*1520*/  IADD3 R10, PT, PT, R10, R15, R18 ;  /* 0x0000000f0a0a7210 */ /* 0x000fc80007ffe012 */
[----:B------:R-:W-:-:S04]  /*1530*/  IADD3 R10, PT, PT, R16, R17, R10 ;  /* 0x00000011100a7210 */ /* 0x000fc80007ffe00a */
[----:B------:R-:W-:-:S04]  /*1540*/  IADD3 R10, PT, PT, R13, R14, R10 ;  /* 0x0000000e0d0a7210 */ /* 0x000fc80007ffe00a */
[----:B------:R-:W-:Y:S01]  /*1550*/  IADD3 R8, PT, PT, R21, R12, R10 ;  /* 0x0000000c15087210 */ /* 0x000fe20007ffe00a */
[----:B------:R-:W-:Y:S06]  /*1560*/  @!P0 BRA `(.L_x_73) ;  /* 0x00000008000c8947 */ /* 0x000fec0003800000 */
[----:B------:R-:W-:Y:S02]  /*1570*/  UIADD3 UR8, UP0, UPT, UR5, UR8, URZ ;  /* 0x0000000805087290 */ /* 0x000fe4000ff1e0ff */
[----:B------:R-:W-:Y:S01]  /*1580*/  IMAD.U32 R5, RZ, RZ, UR5 ;  /* 0x00000005ff057e24 */ /* 0x000fe2000f8e00ff */
[----:B------:R-:W-:Y:S01]  /*1590*/  UIADD3 UR4, UPT, UPT, UR4, 0x1, URZ ;  /* 0x0000000104047890 */ /* 0x000fe2000fffe0ff */
[----:B------:R-:W-:Y:S01]  /*15a0*/  IMAD.MOV.U32 R10, RZ, RZ, R6 ;  /* 0x000000ffff0a7224 */ /* 0x000fe200078e0006 */
[----:B------:R-:W-:Y:S01]  /*15b0*/  UIADD3.X UR9, UPT, UPT, UR11, UR9, URZ, UP0, !UPT ;  /* 0x000000090b097290 */ /* 0x000fe200087fe4ff */
[----:B------:R-:W-:Y:S01]  /*15c0*/  VIADD R7, R7, -UR5 ;  /* 0x8000000507077c36 */ /* 0x000fe20008000000 */
[----:B------:R-:W-:Y:S01]  /*15d0*/  ISETP.LT.U32.AND P0, PT, R20, UR8, PT ;  /* 0x0000000814007c0c */ /* 0x000fe2000bf01070 */
[----:B------:R-:W-:Y:S01]  /*15e0*/  IMAD.WIDE R10, R5, 0x4, R10 ;  /* 0x00000004050a7825 */ /* 0x000fe200078e020a */
[----:B------:R-:W-:-:S03]  /*15f0*/  UMOV UR10, UR6 ;  /* 0x00000006000a7c82 */ /* 0x000fc60008000000 */
[----:B------:R-:W-:Y:S02]  /*1600*/  IMAD.U32 R4, RZ, RZ, UR9 ;  /* 0x00000009ff047e24 */ /* 0x000fe4000f8e00ff */
[----:B------:R-:W-:-:S03]  /*1610*/  IMAD.MOV.U32 R6, RZ, RZ, R10 ;  /* 0x000000ffff067224 */ /* 0x000fc600078e000a */
[----:B------:R-:W-:-:S13]  /*1620*/  ISETP.GT.U32.AND.EX P0, PT, R4, R9, PT, P0 ;  /* 0x000000090400720c */ /* 0x000fda0003f04100 */
[----:B------:R-:W-:Y:S05]  /*1630*/  @!P0 BRA `(.L_x_75) ;  /* 0xfffffffc003c8947 */ /* 0x000fea000383ffff */
[----:B------:R-:W-:-:S05]  /*1640*/  UMOV UR6, UR5 ;  /* 0x0000000500067c82 */ /* 0x000fca0008000000 */
.L_x_74:
[C---:B------:R-:W-:Y:S01]  /*1650*/  VIADD R5, R2.reuse, -UR8 ;  /* 0x8000000802057c36 */ /* 0x040fe20008000000 */
[----:B------:R-:W-:Y:S01]  /*1660*/  ISETP.LE.U32.AND P1, PT, R2, UR8, PT ;  /* 0x0000000802007c0c */ /* 0x000fe2000bf23070 */
[----:B------:R-:W-:Y:S01]  /*1670*/  IMAD.U32 R4, RZ, RZ, UR9 ;  /* 0x00000009ff047e24 */ /* 0x000fe2000f8e00ff */
[----:B------:R-:W-:Y:S02]  /*1680*/  BSSY.RECONVERGENT B1, `(.L_x_73) ;  /* 0x0000071000017945 */ /* 0x000fe40003800200 */
[----:B------:R-:W-:-:S04]  /*1690*/  ISETP.GE.AND P0, PT, R0, R5, PT ;  /* 0x000000050000720c */ /* 0x000fc80003f06270 */
[----:B------:R-:W-:-:S13]  /*16a0*/  ISETP.GE.U32.OR.EX P0, PT, R4, R3, P0, P1 ;  /* 0x000000030400720c */ /* 0x000fda0000706510 */
[----:B------:R-:W-:Y:S05]  /*16b0*/  @P0 BRA `(.L_x_76) ;  /* 0x0000000400b40947 */ /* 0x000fea0003800000 */
[----:B------:R-:W0:Y:S01]  /*16c0*/  LDC R4, c[0x0][0x3c0] ;  /* 0x0000f000ff047b82 */ /* 0x000e220000000800 */
[----:B------:R-:W-:Y:S01]  /*16d0*/  USHF.L.U32 UR5, UR16, 0xc, URZ ;  /* 0x0000000c10057899 */ /* 0x000fe200080006ff */
[----:B------:R-:W-:Y:S01]  /*16e0*/  LOP3.LUT R3, RZ, R0, RZ, 0x33, !PT ;  /* 0x00000000ff037212 */ /* 0x000fe200078e33ff */
[----:B------:R-:W-:Y:S02]  /*16f0*/  BSSY.RECONVERGENT B2, `(.L_x_77) ;  /* 0x000002e000027945 */ /* 0x000fe40003800200 */
[----:B------:R-:W-:-:S06]  /*1700*/  UIADD3 UR5, UPT, UPT, UR5, UR6, URZ ;  /* 0x0000000605057290 */ /* 0x000fcc000fffe0ff */
[----:B------:R-:W-:Y:S01]  /*1710*/  IADD3 R2, PT, PT, R2, -UR5, R3 ;  /* 0x8000000502027c10 */ /* 0x000fe2000fffe003 */
[----:B0-----:R-:W-:-:S04]  /*1720*/  IMAD R3, R4, UR4, RZ ;  /* 0x0000000404037c24 */ /* 0x001fc8000f8e02ff */
[----:B------:R-:W-:-:S05]  /*1730*/  IMAD R2, R3, -0x1000, R2 ;  /* 0xfffff00003027824 */ /* 0x000fca00078e0202 */
[C---:B------:R-:W-:Y:S02]  /*1740*/  ISETP.GE.U32.AND P0, PT, R2.reuse, 0xf00, PT ;  /* 0x00000f000200780c */ /* 0x040fe40003f06070 */
[----:B------:R-:W-:Y:S01]  /*1750*/  LEA.HI R20, R2, 0x1, RZ, 0x18 ;  /* 0x0000000102147811 */ /* 0x000fe200078fc0ff */
[----:B------:R-:W-:-:S03]  /*1760*/  IMAD.MOV.U32 R2, RZ, RZ, R0 ;  /* 0x000000ffff027224 */ /* 0x000fc600078e0000 */
[----:B------:R-:W-:-:S04]  /*1770*/  LOP3.LUT R21, R20, 0xf, RZ, 0xc0, !PT ;  /* 0x0000000f14157812 */ /* 0x000fc800078ec0ff */
[----:B------:R-:W-:-:S03]  /*1780*/  ISETP.NE.AND P1, PT, R21, RZ, PT ;  /* 0x000000ff1500720c */ /* 0x000fc60003f25270 */
[----:B------:R-:W-:Y:S10]  /*1790*/  @!P0 BRA `(.L_x_78) ;  /* 0x00000000008c8947 */ /* 0x000ff40003800000 */
[----:B------:R-:W-:-:S04]  /*17a0*/  LEA.HI R2, R7, 0x1, RZ, 0x18 ;  /* 0x0000000107027811 */ /* 0x000fc800078fc0ff */
[----:B------:R-:W-:Y:S01]  /*17b0*/  LOP3.LUT R3, R2, 0x1fffff0, RZ, 0xc0, !PT ;  /* 0x01fffff002037812 */ /* 0x000fe200078ec0ff */
[----:B------:R-:W-:-:S04]  /*17c0*/  IMAD.MOV.U32 R2, RZ, RZ, R0 ;  /* 0x000000ffff027224 */ /* 0x000fc800078e0000 */
[----:B------:R-:W-:-:S07]  /*17d0*/  IMAD.MOV R3, RZ, RZ, -R3 ;  /* 0x000000ffff037224 */ /* 0x000fce00078e0a03 */
.L_x_79:
[----:B------:R-:W-:-:S05]  /*17e0*/  IMAD.MOV.U32 R10, RZ, RZ, R6 ;  /* 0x000000ffff0a7224 */ /* 0x000fca00078e0006 */
        /* <DEDUP_REMOVED lines=16> */
[----:B------:R-:W-:-:S02]  /*18f0*/  VIADD R3, R3, 0x10 ;  /* 0x0000001003037836 */ /* 0x000fc40000000000 */
[----:B------:R-:W-:-:S03]  /*1900*/  VIADD R2, R2, 0x1000 ;  /* 0x0000100002027836 */ /* 0x000fc60000000000 */
[----:B------:R-:W-:Y:S02]  /*1910*/  ISETP.NE.AND P0, PT, R3, RZ, PT ;  /* 0x000000ff0300720c */ /* 0x000fe40003f05270 */
[----:B--2---:R-:W-:-:S04]  /*1920*/  IADD3 R14, PT, PT, R14, R15, R8 ;  /* 0x0000000f0e0e7210 */ /* 0x004fc80007ffe008 */
[----:B---3--:R-:W-:-:S04]  /*1930*/  IADD3 R14, PT, PT, R16, R17, R14 ;  /* 0x00000011100e7210 */ /* 0x008fc80007ffe00e */
[----:B----4-:R-:W-:-:S04]  /*1940*/  IADD3 R14, PT, PT, R18, R19, R14 ;  /* 0x00000013120e7210 */ /* 0x010fc80007ffe00e */
[----:B-----5:R-:W-:-:S04]  /*1950*/  IADD3 R14, PT, PT, R22, R23, R14 ;  /* 0x00000017160e7210 */ /* 0x020fc80007ffe00e */
[----:B------:R-:W-:-:S04]  /*1960*/  IADD3 R14, PT, PT, R24, R25, R14 ;  /* 0x00000019180e7210 */ /* 0x000fc80007ffe00e */
[----:B------:R-:W-:Y:S02]  /*1970*/  IADD3 R13, PT, PT, R6, R13, R14 ;  /* 0x0000000d060d7210 */ /* 0x000fe40007ffe00e */
[----:B------:R-:W-:-:S05]  /*1980*/  IADD3 R6, P2, PT, R10, 0x4000, RZ ;  /* 0x000040000a067810 */ /* 0x000fca0007f5e0ff */
[----:B0-----:R-:W-:Y:S01]  /*1990*/  IMAD.X R11, RZ, RZ, R11, P2 ;  /* 0x000000ffff0b7224 */ /* 0x001fe200010e060b */
[----:B------:R-:W-:-:S04]  /*19a0*/  IADD3 R9, PT, PT, R12, R9, R13 ;  /* 0x000000090c097210 */ /* 0x000fc80007ffe00d */
[----:B------:R-:W-:Y:S01]  /*19b0*/  IADD3 R8, PT, PT, R5, R4, R9 ;  /* 0x0000000405087210 */ /* 0x000fe20007ffe009 */
[----:B------:R-:W-:Y:S06]  /*19c0*/  @P0 BRA `(.L_x_79) ;  /* 0xfffffffc00840947 */ /* 0x000fec000383ffff */
.L_x_78:
[----:B------:R-:W-:Y:S05]  /*19d0*/  BSYNC.RECONVERGENT B2 ;  /* 0x0000000000027941 */ /* 0x000fea0003800200 */
.L_x_77:
[----:B------:R-:W-:Y:S05]  /*19e0*/  @!P1 BRA `(.L_x_76) ;  /* 0x0000000000e89947 */ /* 0x000fea0003800000 */
[----:B------:R-:W-:Y:S01]  /*19f0*/  ISETP.GE.U32.AND P0, PT, R21, 0x8, PT ;  /* 0x000000081500780c */ /* 0x000fe20003f06070 */
[----:B------:R-:W-:Y:S01]  /*1a00*/  BSSY.RECONVERGENT B2, `(.L_x_80) ;  /* 0x0000015000027945 */ /* 0x000fe20003800200 */
[----:B------:R-:W-:-:S04]  /*1a10*/  LOP3.LUT R15, R20, 0x7, RZ, 0xc0, !PT ;  /* 0x00000007140f7812 */ /* 0x000fc800078ec0ff */
[----:B------:R-:W-:-:S07]  /*1a20*/  ISETP.NE.AND P1, PT, R15, RZ, PT ;  /* 0x000000ff0f00720c */ /* 0x000fce0003f25270 */
[----:B------:R-:W-:Y:S06]  /*1a30*/  @!P0 BRA `(.L_x_81) ;  /* 0x0000000000448947 */ /* 0x000fec0003800000 */
[----:B------:R-:W-:-:S05]  /*1a40*/  IADD3 R3, P0, PT, R2, UR8, RZ ;  /* 0x0000000802037c10 */ /* 0x000fca000ff1e0ff */
[----:B------:R-:W-:Y:S01]  /*1a50*/  IMAD.X R6, RZ, RZ, UR9, P0 ;  /* 0x00000009ff067e24 */ /* 0x000fe200080e06ff */
[----:B------:R-:W-:-:S04]  /*1a60*/  LEA R4, P0, R3, UR12, 0x2 ;  /* 0x0000000c03047c11 */ /* 0x000fc8000f8010ff */
        /* <DEDUP_REMOVED lines=8> */
[----:B------:R-:W5:Y:S01]  /*1af0*/  LDG.E R13, desc[UR14][R4.64+0x1c00] ;  /* 0x001c000e040d7981 */ /* 0x000f62000c1e1900 */
[----:B------:R-:W-:Y:S01]  /*1b00*/  VIADD R2, R2, 0x800 ;  /* 0x0000080002027836 */ /* 0x000fe20000000000 */
[----:B--2---:R-:W-:-:S04]  /*1b10*/  IADD3 R3, PT, PT, R6, R3, R8 ;  /* 0x0000000306037210 */ /* 0x004fc80007ffe008 */
[----:B---3--:R-:W-:-:S04]  /*1b20*/  IADD3 R3, PT, PT, R9, R10, R3 ;  /* 0x0000000a09037210 */ /* 0x008fc80007ffe003 */
[----:B----4-:R-:W-:-:S04]  /*1b30*/  IADD3 R3, PT, PT, R11, R12, R3 ;  /* 0x0000000c0b037210 */ /* 0x010fc80007ffe003 */
[----:B-----5:R-:W-:-:S07]  /*1b40*/  IADD3 R8, PT, PT, R13, R14, R3 ;  /* 0x0000000e0d087210 */ /* 0x020fce0007ffe003 */
.L_x_81:
[----:B------:R-:W-:Y:S05]  /*1b50*/  BSYNC.RECONVERGENT B2 ;  /* 0x0000000000027941 */ /* 0x000fea0003800200 */
.L_x_80:
[----:B------:R-:W-:Y:S05]  /*1b60*/  @!P1 BRA `(.L_x_76) ;  /* 0x0000000000889947 */ /* 0x000fea0003800000 */
[----:B------:R-:W-:Y:S01]  /*1b70*/  ISETP.GE.U32.AND P0, PT, R15, 0x4, PT ;  /* 0x000000040f00780c */ /* 0x000fe20003f06070 */
[----:B------:R-:W-:Y:S01]  /*1b80*/  BSSY.RECONVERGENT B2, `(.L_x_82) ;  /* 0x000000e000027945 */ /* 0x000fe20003800200 */
[----:B------:R-:W-:-:S11]  /*1b90*/  LOP3.LUT P1, RZ, R20, 0x3, RZ, 0xc0, !PT ;  /* 0x0000000314ff7812 */ /* 0x000fd6000782c0ff */
[----:B------:R-:W-:Y:S05]  /*1ba0*/  @!P0 BRA `(.L_x_83) ;  /* 0x00000000002c8947 */ /* 0x000fea0003800000 */
[----:B------:R-:W-:-:S05]  /*1bb0*/  IADD3 R3, P0, PT, R2, UR8, RZ ;  /* 0x0000000802037c10 */ /* 0x000fca000ff1e0ff */
[----:B------:R-:W-:Y:S01]  /*1bc0*/  IMAD.X R6, RZ, RZ, UR9, P0 ;  /* 0x00000009ff067e24 */ /* 0x000fe200080e06ff */
[----:B------:R-:W-:-:S04]  /*1bd0*/  LEA R4, P0, R3, UR12, 0x2 ;  /* 0x0000000c03047c11 */ /* 0x000fc8000f8010ff */
[----:B------:R-:W-:-:S05]  /*1be0*/  LEA.HI.X R5, R3, UR13, R6, 0x2, P0 ;  /* 0x0000000d03057c11 */ /* 0x000fca00080f1406 */
[----:B------:R-:W2:Y:S04]  /*1bf0*/  LDG.E R3, desc[UR14][R4.64] ;  /* 0x0000000e04037981 */ /* 0x000ea8000c1e1900 */
[----:B------:R-:W2:Y:S04]  /*1c00*/  LDG.E R6, desc[UR14][R4.64+0x400] ;  /* 0x0004000e04067981 */ /* 0x000ea8000c1e1900 */
[----:B------:R-:W3:Y:S04]  /*1c10*/  LDG.E R10, desc[UR14][R4.64+0x800] ;  /* 0x0008000e040a7981 */ /* 0x000ee8000c1e1900 */
[----:B------:R-:W3:Y:S01]  /*1c20*/  LDG.E R9, desc[UR14][R4.64+0xc00] ;  /* 0x000c000e04097981 */ /* 0x000ee2000c1e1900 */
[----:B------:R-:W-:Y:S01]  /*1c30*/  VIADD R2, R2, 0x400 ;  /* 0x0000040002027836 */ /* 0x000fe20000000000 */
[----:B--2---:R-:W-:-:S04]  /*1c40*/  IADD3 R3, PT, PT, R6, R3, R8 ;  /* 0x0000000306037210 */ /* 0x004fc80007ffe008 */
[----:B---3--:R-:W-:-:S07]  /*1c50*/  IADD3 R8, PT, PT, R9, R10, R3 ;  /* 0x0000000a09087210 */ /* 0x008fce0007ffe003 */
.L_x_83:
[----:B------:R-:W-:Y:S05]  /*1c60*/  BSYNC.RECONVERGENT B2 ;  /* 0x0000000000027941 */ /* 0x000fea0003800200 */
.L_x_82:
[----:B------:R-:W-:Y:S05]  /*1c70*/  @!P1 BRA `(.L_x_76) ;  /* 0x0000000000449947 */ /* 0x000fea0003800000 */
[----:B------:R-:W-:Y:S02]  /*1c80*/  LOP3.LUT R7, R7, 0xffff, RZ, 0xc0, !PT ;  /* 0x0000ffff07077812 */ /* 0x000fe400078ec0ff */
[----:B------:R-:W-:Y:S02]  /*1c90*/  IADD3 R6, P0, PT, R2, UR10, RZ ;  /* 0x0000000a02067c10 */ /* 0x000fe4000ff1e0ff */
[----:B------:R-:W-:Y:S02]  /*1ca0*/  LEA.HI R2, R7, 0x1, RZ, 0x18 ;  /* 0x0000000107027811 */ /* 0x000fe400078fc0ff */
[----:B------:R-:W-:Y:S01]  /*1cb0*/  LEA R5, P1, R6, UR12, 0x2 ;  /* 0x0000000c06057c11 */ /* 0x000fe2000f8210ff */
[----:B------:R-:W-:Y:S01]  /*1cc0*/  IMAD.X R3, RZ, RZ, UR7, P0 ;  /* 0x00000007ff037e24 */ /* 0x000fe200080e06ff */
[----:B------:R-:W-:-:S04]  /*1cd0*/  LOP3.LUT R2, R2, 0x3, RZ, 0xc0, !PT ;  /* 0x0000000302027812 */ /* 0x000fc800078ec0ff */
[----:B------:R-:W-:Y:S01]  /*1ce0*/  LEA.HI.X R6, R6, UR13, R3, 0x2, P1 ;  /* 0x0000000d06067c11 */ /* 0x000fe200088f1403 */
[----:B------:R-:W-:-:S07]  /*1cf0*/  IMAD.MOV R4, RZ, RZ, -R2 ;  /* 0x000000ffff047224 */ /* 0x000fce00078e0a02 */
.L_x_84:
[----:B------:R-:W-:Y:S02]  /*1d00*/  IMAD.MOV.U32 R3, RZ, RZ, R6 ;  /* 0x000000ffff037224 */ /* 0x000fe400078e0006 */
[----:B------:R-:W-:-:S05]  /*1d10*/  IMAD.MOV.U32 R2, RZ, RZ, R5 ;  /* 0x000000ffff027224 */ /* 0x000fca00078e0005 */
[----:B------:R-:W2:Y:S01]  /*1d20*/  LDG.E R3, desc[UR14][R2.64] ;  /* 0x0000000e02037981 */ /* 0x000ea2000c1e1900 */
[----:B------:R-:W-:Y:S01]  /*1d30*/  VIADD R4, R4, 0x1 ;  /* 0x0000000104047836 */ /* 0x000fe20000000000 */
[----:B------:R-:W-:-:S04]  /*1d40*/  IADD3 R5, P1, PT, R5, 0x400, RZ ;  /* 0x0000040005057810 */ /* 0x000fc80007f3e0ff */
[----:B------:R-:W-:Y:S01]  /*1d50*/  ISETP.NE.AND P0, PT, R4, RZ, PT ;  /* 0x000000ff0400720c */ /* 0x000fe20003f05270 */
[----:B------:R-:W-:Y:S02]  /*1d60*/  IMAD.X R6, RZ, RZ, R6, P1 ;  /* 0x000000ffff067224 */ /* 0x000fe400008e0606 */
[----:B--2---:R-:W-:-:S10]  /*1d70*/  IMAD.IADD R8, R3, 0x1, R8 ;  /* 0x0000000103087824 */ /* 0x004fd400078e0208 */
[----:B------:R-:W-:Y:S05]  /*1d80*/  @P0 BRA `(.L_x_84) ;  /* 0xfffffffc00dc0947 */ /* 0x000fea000383ffff */
.L_x_76:
[----:B------:R-:W-:Y:S05]  /*1d90*/  BSYNC.RECONVERGENT B1 ;  /* 0x0000000000017941 */ /* 0x000fea0003800200 */
.L_x_73:
        /* <DEDUP_REMOVED lines=37> */
[----:B0-----:R-:W0:Y:S01]  /*1ff0*/  LDS.64 R2, [UR4+0x20] ;  /* 0x00002004ff027984 */ /* 0x001e220008000a00 */
[----:B-1----:R-:W-:-:S04]  /*2000*/  IADD3 R0, PT, PT, R4, R0, R9 ;  /* 0x0000000004007210 */ /* 0x002fc80007ffe009 */
[----:B------:R-:W-:-:S04]  /*2010*/  IADD3 R0, PT, PT, R6, R0, R5 ;  /* 0x0000000006007210 */ /* 0x000fc80007ffe005 */
[----:B0-----:R-:W-:-:S05]  /*2020*/  IADD3 R0, PT, PT, R2, R0, R7 ;  /* 0x0000000002007210 */ /* 0x001fca0007ffe007 */
[----:B------:R-:W-:-:S07]  /*2030*/  IMAD.IADD R9, R0, 0x1, R3 ;  /* 0x0000000100097824 */ /* 0x000fce00078e0203 */
.L_x_72:
[----:B------:R-:W-:Y:S05]  /*2040*/  BSYNC.RECONVERGENT B0 ;  /* 0x0000000000007941 */ /* 0x000fea0003800200 */
.L_x_57:
[----:B------:R-:W-:Y:S05]  /*2050*/  @P0 EXIT ;  /* 0x000000000000094d */ /* 0x000fea0003800000 */
[----:B------:R-:W3:Y:S02]  /*2060*/  LDCU.64 UR4, c[0x0][0x388] ;  /* 0x00007100ff0477ac */ /* 0x000ee40008000a00 */
[----:B---3--:R-:W-:-:S06]  /*2070*/  UIMAD.WIDE.U32 UR4, UR16, 0x4, UR4 ;  /* 0x00000004100478a5 */ /* 0x008fcc000f8e0004 */
[----:B0-----:R-:W-:Y:S02]  /*2080*/  IMAD.U32 R2, RZ, RZ, UR4 ;  /* 0x00000004ff027e24 */ /* 0x001fe4000f8e00ff */
[----:B------:R-:W-:-:S05]  /*2090*/  IMAD.U32 R3, RZ, RZ, UR5 ;  /* 0x00000005ff037e24 */ /* 0x000fca000f8e00ff */
[----:B------:R-:W-:Y:S01]  /*20a0*/  STG.E desc[UR14][R2.64], R9 ;  /* 0x0000000902007986 */ /* 0x000fe2000c10190e */
[----:B------:R-:W-:Y:S05]  /*20b0*/  EXIT ;  /* 0x000000000000794d */ /* 0x000fea0003800000 */
.L_x_85:
        /* <DEDUP_REMOVED lines=12> */
.L_x_265:


//--------------------- .text._ZN3cub18CUB_300001_SM_10006detail6reduce28DeviceReduceSingleTileKernelINS2_10policy_hubIiyN4cuda3std3__44plusIiEEE10Policy1000EN6thrust24THRUST_300001_SM_1000_NS6detail15normal_iteratorINSD_10device_ptrIiEEEEPiyS9_iiNS7_10__identityEEEvT0_T1_T2_T3_T4_T6_ --------------------------
	.section	.text._ZN3cub18CUB_300001_SM_10006detail6reduce28DeviceReduceSingleTileKernelINS2_10policy_hubIiyN4cuda3std3__44plusIiEEE10Policy1000EN6thrust24THRUST_300001_SM_1000_NS6detail15normal_iteratorINSD_10device_ptrIiEEEEPiyS9_iiNS7_10__identityEEEvT0_T1_T2_T3_T4_T6_,"ax",@progbits
	.align	128
        .global         _ZN3cub18CUB_300001_SM_10006detail6reduce28DeviceReduceSingleTileKernelINS2_10policy_hubIiyN4cuda3std3__44plusIiEEE10Policy1000EN6thrust24THRUST_300001_SM_1000_NS6detail15normal_iteratorINSD_10device_ptrIiEEEEPiyS9_iiNS7_10__identityEEEvT0_T1_T2_T3_T4_T6_
        .type           _ZN3cub18CUB_300001_SM_10006detail6reduce28DeviceReduceSingleTileKernelINS2_10policy_hubIiyN4cuda3std3__44plusIiEEE10Policy1000EN6thrust24THRUST_300001_SM_1000_NS6detail15normal_iteratorINSD_10device_ptrIiEEEEPiyS9_iiNS7_10__identityEEEvT0_T1_T2_T3_T4_T6_,@function
        .size           _ZN3cub18CUB_300001_SM_10006detail6reduce28DeviceReduceSingleTileKernelINS2_10policy_hubIiyN4cuda3std3__44plusIiEEE10Policy1000EN6thrust24THRUST_300001_SM_1000_NS6detail15normal_iteratorINSD_10device_ptrIiEEEEPiyS9_iiNS7_10__identityEEEvT0_T1_T2_T3_T4_T6_,(.L_x_266 - _ZN3cub18CUB_300001_SM_10006detail6reduce28DeviceReduceSingleTileKernelINS2_10policy_hubIiyN4cuda3std3__44plusIiEEE10Policy1000EN6thrust24THRUST_300001_SM_1000_NS6detail15normal_iteratorINSD_10device_ptrIiEEEEPiyS9_iiNS7_10__identityEEEvT0_T1_T2_T3_T4_T6_)
        .other          _ZN3cub18CUB_300001_SM_10006detail6reduce28DeviceReduceSingleTileKernelINS2_10policy_hubIiyN4cuda3std3__44plusIiEEE10Policy1000EN6thrust24THRUST_300001_SM_1000_NS6detail15normal_iteratorINSD_10device_ptrIiEEEEPiyS9_iiNS7_10__identityEEEvT0_T1_T2_T3_T4_T6_,@"STO_CUDA_ENTRY STV_DEFAULT"
_ZN3cub18CUB_300001_SM_10006detail6reduce28DeviceReduceSingleTileKernelINS2_10policy_hubIiyN4cuda3std3__44plusIiEEE10Policy1000EN6thrust24THRUST_300001_SM_1000_NS6detail15normal_iteratorINSD_10device_ptrIiEEEEPiyS9_iiNS7_10__identityEEEvT0_T1_T2_T3_T4_T6_:
.text._ZN3cub18CUB_300001_SM_10006detail6reduce28DeviceReduceSingleTileKernelINS2_10policy_hubIiyN4cuda3std3__44plusIiEEE10Policy1000EN6thrust24THRUST_300001_SM_1000_NS6detail15normal_iteratorINSD_10device_ptrIiEEEEPiyS9_iiNS7_10__identityEEEvT0_T1_T2_T3_T4_T6_:
[----:B------:R-:W-:Y:S01]  /*0000*/  LDC R1, c[0x0][0x37c] ;  /* 0x0000df00ff017b82 */ /* 0x000fe20000000800 */
[----:B------:R-:W0:Y:S01]  /*0010*/  LDCU.64 UR4, c[0x0][0x390] ;  /* 0x00007200ff0477ac */ /* 0x000e220008000a00 */
[----:B------:R-:W1:Y:S01]  /*0020*/  LDCU.64 UR6, c[0x0][0x358] ;  /* 0x00006b00ff0677ac */ /* 0x000e620008000a00 */
[----:B0-----:R-:W-:Y:S02]  /*0030*/  IMAD.U32 R4, RZ, RZ, UR4 ;  /* 0x00000004ff047e24 */ /* 0x001fe4000f8e00ff */
[----:B------:R-:W-:-:S03]  /*0040*/  IMAD.U32 R0, RZ, RZ, UR5 ;  /* 0x00000005ff007e24 */ /* 0x000fc6000f8e00ff */
[----:B------:R-:W-:-:S04]  /*0050*/  ISETP.NE.U32.AND P0, PT, R4, RZ, PT ;  /* 0x000000ff0400720c */ /* 0x000fc80003f05070 */
[----:B------:R-:W-:-:S13]  /*0060*/  ISETP.NE.AND.EX P0, PT, R0, RZ, PT, P0 ;  /* 0x000000ff0000720c */ /* 0x000fda0003f05300 */
        /* <DEDUP_REMOVED lines=8> */
.L_x_86:
[----:B------:R-:W-:Y:S01]  /*00f0*/  ISETP.GT.U32.AND P0, PT, R4, 0xfff, PT ;  /* 0x00000fff0400780c */ /* 0x000fe20003f04070 */
[----:B------:R-:W-:Y:S03]  /*0100*/  BSSY.RECONVERGENT B0, `(.L_x_87) ;  /* 0x00001d1000007945 */ /* 0x000fe60003800200 */
[----:B------:R-:W-:-:S13]  /*0110*/  ISETP.GT.U32.AND.EX P0, PT, R0, RZ, PT, P0 ;  /* 0x000000ff0000720c */ /* 0x000fda0003f04100 */
[----:B------:R-:W-:Y:S05]  /*0120*/  @P0 BRA `(.L_x_88) ;  /* 0x0000000c00940947 */ /* 0x000fea0003800000 */
[----:B------:R-:W0:Y:S01]  /*0130*/  S2R R5, SR_TID.X ;  /* 0x0000000000057919 */ /* 0x000e220000002100 */
[----:B------:R-:W-:Y:S01]  /*0140*/  BSSY.RECONVERGENT B1, `(.L_x_89) ;  /* 0x0000009000017945 */ /* 0x000fe20003800200 */
[----:B------:R-:W-:Y:S01]  /*0150*/  IMAD.MOV.U32 R6, RZ, RZ, RZ ;  /* 0x000000ffff067224 */ /* 0x000fe200078e00ff */
[----:B0-----:R-:W-:Y:S01]  /*0160*/  ISETP.GE.U32.AND P0, PT, R5, R4, PT ;  /* 0x000000040500720c */ /* 0x001fe20003f06070 */
[----:B------:R-:W-:-:S12]  /*0170*/  IMAD.MOV.U32 R7, RZ, RZ, R5 ;  /* 0x000000ffff077224 */ /* 0x000fd800078e0005 */
[----:B------:R-:W-:Y:S05]  /*0180*/  @P0 BRA `(.L_x_90) ;  /* 0x0000000000100947 */ /* 0x000fea0003800000 */
[----:B------:R-:W0:Y:S02]  /*0190*/  LDC.64 R2, c[0x0][0x380] ;  /* 0x0000e000ff027b82 */ /* 0x000e240000000a00 */
[----:B0-----:R-:W-:-:S05]  /*01a0*/  IMAD.WIDE.U32 R2, R5, 0x4, R2 ;  /* 0x0000000405027825 */ /* 0x001fca00078e0002 */
[----:B------:R0:W5:Y:S01]  /*01b0*/  LDG.E R6, desc[UR6][R2.64] ;  /* 0x0000000602067981 */ /* 0x000162000c1e1900 */
[----:B------:R-:W-:-:S07]  /*01c0*/  VIADD R7, R5, 0x100 ;  /* 0x0000010005077836 */ /* 0x000fce0000000000 */
.L_x_90:
[----:B------:R-:W-:Y:S05]  /*01d0*/  BSYNC.RECONVERGENT B1 ;  /* 0x0000000000017941 */ /* 0x000fea0003800200 */
.L_x_89:
[----:B------:R-:W-:Y:S01]  /*01e0*/  ISETP.GE.U32.AND P0, PT, R7, R4, PT ;  /* 0x000000040700720c */ /* 0x000fe20003f06070 */
[----:B------:R-:W-:-:S12]  /*01f0*/  BSSY.RECONVERGENT B1, `(.L_x_91) ;  /* 0x0000060000017945 */ /* 0x000fd80003800200 */
[----:B------:R-:W-:Y:S05]  /*0200*/  @P0 BRA `(.L_x_92) ;  /* 0x0000000400780947 */ /* 0x000fea0003800000 */
[----:B0-----:R-:W-:Y:S01]  /*0210*/  LOP3.LUT R3, RZ, R7, RZ, 0x33, !PT ;  /* 0x00000007ff037212 */ /* 0x001fe200078e33ff */
[----:B------:R-:W-:Y:S04]  /*0220*/  BSSY.RECONVERGENT B2, `(.L_x_93) ;  /* 0x000002c000027945 */ /* 0x000fe80003800200 */
[----:B------:R-:W-:-:S05]  /*0230*/  IMAD.IADD R3, R3, 0x1, R4 ;  /* 0x0000000103037824 */ /* 0x000fca00078e0204 */
[C---:B------:R-:W-:Y:S02]  /*0240*/  ISETP.GE.U32.AND P0, PT, R3.reuse, 0xf00, PT ;  /* 0x00000f000300780c */ /* 0x040fe40003f06070 */
[----:B------:R-:W-:-:S04]  /*0250*/  LEA.HI R8, R3, 0x1, RZ, 0x18 ;  /* 0x0000000103087811 */ /* 0x000fc800078fc0ff */
[----:B------:R-:W-:-:S04]  /*0260*/  LOP3.LUT R22, R8, 0xf, RZ, 0xc0, !PT ;  /* 0x0000000f08167812 */ /* 0x000fc800078ec0ff */
[----:B------:R-:W-:-:S03]  /*0270*/  ISETP.NE.AND P1, PT, R22, RZ, PT ;  /* 0x000000ff1600720c */ /* 0x000fc60003f25270 */
[----:B------:R-:W-:Y:S10]  /*0280*/  @!P0 BRA `(.L_x_94) ;  /* 0x0000000000948947 */ /* 0x000ff40003800000 */
[----:B------:R-:W0:Y:S01]  /*0290*/  LDC.64 R2, c[0x0][0x380] ;  /* 0x0000e000ff027b82 */ /* 0x000e220000000a00 */
[----:B------:R-:W-:-:S05]  /*02a0*/  LOP3.LUT R9, R8, 0x1fffff0, RZ, 0xc0, !PT ;  /* 0x01fffff008097812 */ /* 0x000fca00078ec0ff */
[----:B------:R-:W-:Y:S02]  /*02b0*/  IMAD.MOV R9, RZ, RZ, -R9 ;  /* 0x000000ffff097224 */ /* 0x000fe400078e0a09 */
[----:B0-----:R-:W-:-:S03]  /*02c0*/  IMAD.WIDE.U32 R2, R7, 0x4, R2 ;  /* 0x0000000407027825 */ /* 0x001fc600078e0002 */
[----:B------:R-:W-:-:S05]  /*02d0*/  IADD3 R15, P0, PT, R2, 0x2000, RZ ;  /* 0x00002000020f7810 */ /* 0x000fca0007f1e0ff */
[----:B------:R-:W-:-:S08]  /*02e0*/  IMAD.X R3, RZ, RZ, R3, P0 ;  /* 0x000000ffff037224 */ /* 0x000fd000000e0603 */
.L_x_95:
        /* <DEDUP_REMOVED lines=31> */
.L_x_94:
[----:B------:R-:W-:Y:S05]  /*04e0*/  BSYNC.RECONVERGENT B2 ;  /* 0x0000000000027941 */ /* 0x000fea0003800200 */
.L_x_93:
[----:B------:R-:W-:Y:S05]  /*04f0*/  @!P1 BRA `(.L_x_92) ;  /* 0x0000000000bc9947 */ /* 0x000fea0003800000 */
[----:B------:R-:W-:Y:S01]  /*0500*/  ISETP.GE.U32.AND P0, PT, R22, 0x8, PT ;  /* 0x000000081600780c */ /* 0x000fe20003f06070 */
[----:B------:R-:W-:Y:S01]  /*0510*/  BSSY.RECONVERGENT B2, `(.L_x_96) ;  /* 0x0000013000027945 */ /* 0x000fe20003800200 */
[----:B------:R-:W-:-:S04]  /*0520*/  LOP3.LUT R17, R8, 0x7, RZ, 0xc0, !PT ;  /* 0x0000000708117812 */ /* 0x000fc800078ec0ff */
[----:B------:R-:W-:-:S07]  /*0530*/  ISETP.NE.AND P1, PT, R17, RZ, PT ;  /* 0x000000ff1100720c */ /* 0x000fce0003f25270 */
[----:B------:R-:W-:Y:S06]  /*0540*/  @!P0 BRA `(.L_x_97) ;  /* 0x00000000003c8947 */ /* 0x000fec0003800000 */
[----:B------:R-:W0:Y:S02]  /*0550*/  LDC.64 R2, c[0x0][0x380] ;  /* 0x0000e000ff027b82 */ /* 0x000e240000000a00 */
[----:B0-----:R-:W-:-:S05]  /*0560*/  IMAD.WIDE R2, R7, 0x4, R2 ;  /* 0x0000000407027825 */ /* 0x001fca00078e0202 */
        /* <DEDUP_REMOVED lines=13> */
.L_x_97:
[----:B------:R-:W-:Y:S05]  /*0640*/  BSYNC.RECONVERGENT B2 ;  /* 0x0000000000027941 */ /* 0x000fea0003800200 */
.L_x_96:
        /* <DEDUP_REMOVED lines=11> */
[----:B------:R-:W3:Y:S01]  /*0700*/  LDG.E R12, desc[UR6][R2.64+0xc00] ;  /* 0x000c0006020c7981 */ /* 0x000ee2000c1e1900 */
[----:B------:R-:W-:Y:S01]  /*0710*/  VIADD R7, R7, 0x400 ;  /* 0x0000040007077836 */ /* 0x000fe20000000000 */
[----:B--2--5:R-:W-:-:S04]  /*0720*/  IADD3 R6, PT, PT, R8, R9, R6 ;  /* 0x0000000908067210 */ /* 0x024fc80007ffe006 */
[----:B---3--:R-:W-:-:S07]  /*0730*/  IADD3 R6, PT, PT, R12, R11, R6 ;  /* 0x0000000b0c067210 */ /* 0x008fce0007ffe006 */
.L_x_99:
[----:B------:R-:W-:Y:S05]  /*0740*/  BSYNC.RECONVERGENT B2 ;  /* 0x0000000000027941 */ /* 0x000fea0003800200 */
.L_x_98:
[----:B------:R-:W-:Y:S05]  /*0750*/  @!P1 BRA `(.L_x_92) ;  /* 0x0000000000249947 */ /* 0x000fea0003800000 */
[----:B------:R-:W0:Y:S01]  /*0760*/  LDC.64 R8, c[0x0][0x380] ;  /* 0x0000e000ff087b82 */ /* 0x000e220000000a00 */
[----:B------:R-:W-:-:S07]  /*0770*/  IMAD.MOV R10, RZ, RZ, -R10 ;  /* 0x000000ffff0a7224 */ /* 0x000fce00078e0a0a */
.L_x_100:
[----:B0-----:R-:W-:-:S06]  /*0780*/  IMAD.WIDE R2, R7, 0x4, R8 ;  /* 0x0000000407027825 */ /* 0x001fcc00078e0208 */
[----:B------:R-:W2:Y:S01]  /*0790*/  LDG.E R3, desc[UR6][R2.64] ;  /* 0x0000000602037981 */ /* 0x000ea2000c1e1900 */
[----:B------:R-:W-:Y:S02]  /*07a0*/  VIADD R10, R10, 0x1 ;  /* 0x000000010a0a7836 */ /* 0x000fe40000000000 */
[----:B------:R-:W-:-:S03]  /*07b0*/  VIADD R7, R7, 0x100 ;  /* 0x0000010007077836 */ /* 0x000fc60000000000 */
[----:B------:R-:W-:Y:S01]  /*07c0*/  ISETP.NE.AND P0, PT, R10, RZ, PT ;  /* 0x000000ff0a00720c */ /* 0x000fe20003f05270 */
[----:B--2--5:R-:W-:-:S12]  /*07d0*/  IMAD.IADD R6, R3, 0x1, R6 ;  /* 0x0000000103067824 */ /* 0x024fd800078e0206 */
[----:B------:R-:W-:Y:S05]  /*07e0*/  @P0 BRA `(.L_x_100) ;  /* 0xfffffffc00e40947 */ /* 0x000fea000383ffff */
.L_x_92:
[----:B------:R-:W-:Y:S05]  /*07f0*/  BSYNC.RECONVERGENT B1 ;  /* 0x0000000000017941 */ /* 0x000fea0003800200 */
.L_x_91:
[----:B------:R-:W-:-:S04]  /*0800*/  ISETP.GE.U32.AND P0, PT, R4, 0x100, PT ;  /* 0x000001000400780c */ /* 0x000fc80003f06070 */
[----:B------:R-:W-:-:S13]  /*0810*/  ISETP.GE.U32.AND.EX P0, PT, R0, RZ, PT, P0 ;  /* 0x000000ff0000720c */ /* 0x000fda0003f06100 */
[----:B------:R-:W-:Y:S05]  /*0820*/  @!P0 BRA `(.L_x_101) ;  /* 0x0000000000ac8947 */ /* 0x000fea0003800000 */
[----:B------:R-:W1:Y:S01]  /*0830*/  S2R R8, SR_LANEID ;  /* 0x0000000000087919 */ /* 0x000e620000000000 */
[----:B------:R-:W-:Y:S01]  /*0840*/  ISETP.NE.AND P5, PT, R5, RZ, PT ;  /* 0x000000ff0500720c */ /* 0x000fe20003fa5270 */
[----:B-----5:R-:W0:Y:S01]  /*0850*/  SHFL.DOWN PT, R0, R6, 0x1, 0x1f ;  /* 0x08201f0006007f89 */ /* 0x020e2200000e0000 */
[C---:B-1----:R-:W-:Y:S02]  /*0860*/  ISETP.GT.AND P0, PT, R8.reuse, 0x1e, PT ;  /* 0x0000001e0800780c */ /* 0x042fe40003f04270 */
[----:B------:R-:W-:Y:S02]  /*0870*/  ISETP.NE.AND P1, PT, R8, RZ, PT ;  /* 0x000000ff0800720c */ /* 0x000fe40003f25270 */
[----:B0-----:R-:W-:Y:S02]  /*0880*/  SEL R3, R0, RZ, !P0 ;  /* 0x000000ff00037207 */ /* 0x001fe40004000000 */
        /* <DEDUP_REMOVED lines=21> */
[----:B0-----:R-:W-:-:S05]  /*09e0*/  SEL R3, R3, RZ, !P0 ;  /* 0x000000ff03037207 */ /* 0x001fca0004000000 */
[----:B------:R-:W-:-:S05]  /*09f0*/  IMAD.IADD R7, R2, 0x1, R3 ;  /* 0x0000000102077824 */ /* 0x000fca00078e0203 */
[----:B------:R1:W-:Y:S01]  /*0a00*/  @!P1 STS [R0+0x8], R7 ;  /* 0x0000080700009388 */ /* 0x0003e20000000800 */
[----:B------:R-:W-:Y:S06]  /*0a10*/  BAR.SYNC.DEFER_BLOCKING 0x0 ;  /* 0x0000000000007b1d */ /* 0x000fec0000010000 */
[----:B------:R-:W-:Y:S05]  /*0a20*/  @P5 BRA `(.L_x_102) ;  /* 0x0000001000f85947 */ /* 0x000fea0003800000 */
[----:B------:R-:W0:Y:S01]  /*0a30*/  S2UR UR5, SR_CgaCtaId ;  /* 0x00000000000579c3 */ /* 0x000e220000008800 */
[----:B------:R-:W-:Y:S02]  /*0a40*/  UMOV UR4, 0x400 ;  /* 0x0000040000047882 */ /* 0x000fe40000000000 */
[----:B0-----:R-:W-:-:S09]  /*0a50*/  ULEA UR4, UR5, UR4, 0x18 ;  /* 0x0000000405047291 */ /* 0x001fd2000f8ec0ff */
[----:B-1----:R-:W-:Y:S04]  /*0a60*/  LDS R0, [UR4+0xc] ;  /* 0x00000c04ff007984 */ /* 0x002fe80008000800 */
[----:B------:R-:W0:Y:S04]  /*0a70*/  LDS.128 R8, [UR4+0x10] ;  /* 0x00001004ff087984 */ /* 0x000e280008000c00 */
[----:B------:R-:W1:Y:S01]  /*0a80*/  LDS.64 R2, [UR4+0x20] ;  /* 0x00002004ff027984 */ /* 0x000e620008000a00 */
[----:B0-----:R-:W-:-:S04]  /*0a90*/  IADD3 R0, PT, PT, R8, R0, R7 ;  /* 0x0000000008007210 */ /* 0x001fc80007ffe007 */
[----:B------:R-:W-:-:S04]  /*0aa0*/  IADD3 R0, PT, PT, R10, R0, R9 ;  /* 0x000000000a007210 */ /* 0x000fc80007ffe009 */
[----:B-1----:R-:W-:-:S05]  /*0ab0*/  IADD3 R0, PT, PT, R2, R0, R11 ;  /* 0x0000000002007210 */ /* 0x002fca0007ffe00b */
[----:B------:R-:W-:Y:S01]  /*0ac0*/  IMAD.IADD R7, R0, 0x1, R3 ;  /* 0x0000000100077824 */ /* 0x000fe200078e0203 */
[----:B------:R-:W-:Y:S06]  /*0ad0*/  BRA `(.L_x_102) ;  /* 0x0000001000cc7947 */ /* 0x000fec0003800000 */
.L_x_101:
[C---:B0-----:R-:W-:Y:S01]  /*0ae0*/  LOP3.LUT R2, R5.reuse, 0x3e0, RZ, 0xc0, !PT ;  /* 0x000003e005027812 */ /* 0x041fe200078ec0ff */
[----:B------:R-:W0:Y:S01]  /*0af0*/  S2R R12, SR_LANEID ;  /* 0x00000000000c7919 */ /* 0x000e220000000000 */
[----:B------:R-:W-:Y:S02]  /*0b00*/  ISETP.NE.AND P5, PT, R5, RZ, PT ;  /* 0x000000ff0500720c */ /* 0x000fe40003fa5270 */
[----:B------:R-:W-:Y:S01]  /*0b10*/  LOP3.LUT R7, RZ, R2, RZ, 0x33, !PT ;  /* 0x00000002ff077212 */ /* 0x000fe200078e33ff */
[----:B------:R-:W-:-:S04]  /*0b20*/  VIADD R3, R2, 0x20 ;  /* 0x0000002002037836 */ /* 0x000fc80000000000 */
[----:B------:R-:W-:Y:S01]  /*0b30*/  IMAD.IADD R7, R7, 0x1, R4 ;  /* 0x0000000107077824 */ /* 0x000fe200078e0204 */
[----:B------:R-:W-:-:S04]  /*0b40*/  ISETP.GT.U32.AND P0, PT, R3, R4, PT ;  /* 0x000000040300720c */ /* 0x000fc80003f04070 */
        /* <DEDUP_REMOVED lines=10> */
[----:B------:R-:W-:Y:S01]  /*0bf0*/  @!P1 SHF.R.U32.HI R9, RZ, 0x3, R5 ;  /* 0x00000003ff099819 */ /* 0x000fe20000011605 */
[----:B------:R-:W1:Y:S03]  /*0c00*/  SHFL.DOWN PT, R7, R2, 0x2, R3 ;  /* 0x0840000002077989 */ /* 0x000e6600000e0003 */
[----:B------:R-:W-:Y:S02]  /*0c10*/  @!P1 LOP3.LUT R9, R9, 0x7c, RZ, 0xc0, !PT ;  /* 0x0000007c09099812 */ /* 0x000fe400078ec0ff */
[----:B-1----:R-:W-:Y:S02]  /*0c20*/  SEL R7, R7, RZ, !P0 ;  /* 0x000000ff07077207 */ /* 0x002fe40004000000 */
[----:B------:R-:W-:Y:S02]  /*0c30*/  ISETP.GT.AND P0, PT, R10, R3, PT ;  /* 0x000000030a00720c */ /* 0x000fe40003f04270 */
[----:B------:R-:W-:Y:S01]  /*0c40*/  @!P1 MOV R10, 0x400 ;  /* 0x00000400000a9802 */ /* 0x000fe20000000f00 */
[----:B------:R-:W-:-:S02]  /*0c50*/  IMAD.IADD R8, R2, 0x1, R7 ;  /* 0x0000000102087824 */ /* 0x000fc400078e0207 */
[----:B------:R-:W-:Y:S01]  /*0c60*/  VIADD R2, R12, 0x8 ;  /* 0x000000080c027836 */ /* 0x000fe20000000000 */
[----:B0-----:R-:W-:Y:S02]  /*0c70*/  @!P1 LEA R10, R11, R10, 0x18 ;  /* 0x0000000a0b0a9211 */ /* 0x001fe400078ec0ff */
        /* <DEDUP_REMOVED lines=11> */
[----:B0-----:R-:W-:-:S05]  /*0d30*/  SEL R7, R7, RZ, !P0 ;  /* 0x000000ff07077207 */ /* 0x001fca0004000000 */
[----:B------:R-:W-:-:S05]  /*0d40*/  IMAD.IADD R7, R2, 0x1, R7 ;  /* 0x0000000102077824 */ /* 0x000fca00078e0207 */
[----:B------:R0:W-:Y:S01]  /*0d50*/  @!P1 STS [R10+0x8], R7 ;  /* 0x000008070a009388 */ /* 0x0001e20000000800 */
[----:B------:R-:W-:Y:S06]  /*0d60*/  BAR.SYNC.DEFER_BLOCKING 0x0 ;  /* 0x0000000000007b1d */ /* 0x000fec0000010000 */
[----:B------:R-:W-:Y:S05]  /*0d70*/  @P5 BRA `(.L_x_102) ;  /* 0x0000001000245947 */ /* 0x000fea0003800000 */
[----:B------:R-:W1:Y:S01]  /*0d80*/  S2UR UR5, SR_CgaCtaId ;  /* 0x00000000000579c3 */ /* 0x000e620000008800 */
[----:B------:R-:W-:Y:S01]  /*0d90*/  UMOV UR4, 0x400 ;  /* 0x0000040000047882 */ /* 0x000fe20000000000 */
[C---:B------:R-:W-:Y:S02]  /*0da0*/  ISETP.GT.U32.AND P0, PT, R4.reuse, 0x40, PT ;  /* 0x000000400400780c */ /* 0x040fe40003f04070 */
[C---:B------:R-:W-:Y:S02]  /*0db0*/  ISETP.GT.U32.AND P6, PT, R4.reuse, 0x20, PT ;  /* 0x000000200400780c */ /* 0x040fe40003fc4070 */
[C---:B------:R-:W-:Y:S02]  /*0dc0*/  ISETP.GT.U32.AND P4, PT, R4.reuse, 0x60, PT ;  /* 0x000000600400780c */ /* 0x040fe40003f84070 */
[----:B------:R-:W-:Y:S02]  /*0dd0*/  ISETP.GT.U32.AND P2, PT, R4, 0x80, PT ;  /* 0x000000800400780c */ /* 0x000fe40003f44070 */
[----:B------:R-:W-:-:S02]  /*0de0*/  ISETP.GT.U32.AND.EX P0, PT, R0, RZ, PT, P0 ;  /* 0x000000ff0000720c */ /* 0x000fc40003f04100 */
[----:B------:R-:W-:Y:S02]  /*0df0*/  ISETP.GT.U32.AND.EX P6, PT, R0, RZ, PT, P6 ;  /* 0x000000ff0000720c */ /* 0x000fe40003fc4160 */
[C---:B------:R-:W-:Y:S02]  /*0e00*/  ISETP.GT.U32.AND P3, PT, R4.reuse, 0xa0, PT ;  /* 0x000000a00400780c */ /* 0x040fe40003f64070 */
[----:B------:R-:W-:Y:S02]  /*0e10*/  ISETP.GT.U32.AND P1, PT, R4, 0xc0, PT ;  /* 0x000000c00400780c */ /* 0x000fe40003f24070 */
[C---:B------:R-:W-:Y:S02]  /*0e20*/  ISETP.GT.U32.AND.EX P4, PT, R0.reuse, RZ, PT, P4 ;  /* 0x000000ff0000720c */ /* 0x040fe40003f84140 */
[C---:B------:R-:W-:Y:S02]  /*0e30*/  ISETP.GT.U32.AND.EX P2, PT, R0.reuse, RZ, PT, P2 ;  /* 0x000000ff0000720c */ /* 0x040fe40003f44120 */
[C---:B------:R-:W-:Y:S01]  /*0e40*/  ISETP.GT.U32.AND.EX P3, PT, R0.reuse, RZ, PT, P3 ;  /* 0x000000ff0000720c */ /* 0x040fe20003f64130 */
[----:B-1----:R-:W-:Y:S01]  /*0e50*/  ULEA UR4, UR5, UR4, 0x18 ;  /* 0x0000000405047291 */ /* 0x002fe2000f8ec0ff */
[----:B------:R-:W-:-:S08]  /*0e60*/  ISETP.GT.U32.AND.EX P1, PT, R0, RZ, PT, P1 ;  /* 0x000000ff0000720c */ /* 0x000fd00003f24110 */
[----:B0-----:R-:W0:Y:S04]  /*0e70*/  LDS.128 R8, [UR4+0x10] ;  /* 0x00001004ff087984 */ /* 0x001e280008000c00 */
[----:B------:R-:W1:Y:S04]  /*0e80*/  LDS R5, [UR4+0xc] ;  /* 0x00000c04ff057984 */ /* 0x000e680008000800 */
[----:B------:R-:W2:Y:S01]  /*0e90*/  LDS.64 R2, [UR4+0x20] ;  /* 0x00002004ff027984 */ /* 0x000ea20008000a00 */
[----:B0-----:R-:W-:Y:S02]  /*0ea0*/  SEL R8, R8, RZ, P0 ;  /* 0x000000ff08087207 */ /* 0x001fe40000000000 */
[----:B------:R-:W-:-:S02]  /*0eb0*/  ISETP.GT.U32.AND P0, PT, R4, 0xe0, PT ;  /* 0x000000e00400780c */ /* 0x000fc40003f04070 */
[----:B-1----:R-:W-:Y:S02]  /*0ec0*/  SEL R6, R5, RZ, P6 ;  /* 0x000000ff05067207 */ /* 0x002fe40003000000 */
[----:B------:R-:W-:Y:S02]  /*0ed0*/  SEL R9, R9, RZ, P4 ;  /* 0x000000ff09097207 */ /* 0x000fe40002000000 */
[----:B------:R-:W-:Y:S02]  /*0ee0*/  IADD3 R6, PT, PT, R8, R6, R7 ;  /* 0x0000000608067210 */ /* 0x000fe40007ffe007 */
[----:B------:R-:W-:Y:S02]  /*0ef0*/  SEL R10, R10, RZ, P2 ;  /* 0x000000ff0a0a7207 */ /* 0x000fe40001000000 */
[----:B------:R-:W-:Y:S02]  /*0f00*/  ISETP.GT.U32.AND.EX P0, PT, R0, RZ, PT, P0 ;  /* 0x000000ff0000720c */ /* 0x000fe40003f04100 */
[----:B------:R-:W-:-:S02]  /*0f10*/  SEL R11, R11, RZ, P3 ;  /* 0x000000ff0b0b7207 */ /* 0x000fc40001800000 */
[----:B------:R-:W-:Y:S02]  /*0f20*/  IADD3 R6, PT, PT, R10, R6, R9 ;  /* 0x000000060a067210 */ /* 0x000fe40007ffe009 */
[----:B--2---:R-:W-:Y:S02]  /*0f30*/  SEL R2, R2, RZ, P1 ;  /* 0x000000ff02027207 */ /* 0x004fe40000800000 */
[----:B------:R-:W-:Y:S02]  /*0f40*/  SEL R3, R3, RZ, P0 ;  /* 0x000000ff03037207 */ /* 0x000fe40000000000 */
[----:B------:R-:W-:-:S05]  /*0f50*/  IADD3 R2, PT, PT, R2, R6, R11 ;  /* 0x0000000602027210 */ /* 0x000fca0007ffe00b */
[----:B------:R-:W-:Y:S01]  /*0f60*/  IMAD.IADD R7, R2, 0x1, R3 ;  /* 0x0000000102077824 */ /* 0x000fe200078e0203 */
[----:B------:R-:W-:Y:S06]  /*0f70*/  BRA `(.L_x_102) ;  /* 0x0000000c00a47947 */ /* 0x000fec0003800000 */
.L_x_88:
[----:B------:R-:W0:Y:S01]  /*0f80*/  S2R R8, SR_TID.X ;  /* 0x0000000000087919 */ /* 0x000e220000002100 */
[----:B------:R-:W0:Y:S02]  /*0f90*/  LDC.64 R2, c[0x0][0x380] ;  /* 0x0000e000ff027b82 */ /* 0x000e240000000a00 */
[----:B0-----:R-:W-:-:S05]  /*0fa0*/  IMAD.WIDE.U32 R2, R8, 0x4, R2 ;  /* 0x0000000408027825 */ /* 0x001fca00078e0002 */
        /* <DEDUP_REMOVED lines=16> */
[----:B--2---:R-:W-:-:S04]  /*10b0*/  IADD3 R5, PT, PT, R7, R6, R5 ;  /* 0x0000000607057210 */ /* 0x004fc80007ffe005 */
[----:B---3--:R-:W-:Y:S01]  /*10c0*/  IADD3 R5, PT, PT, R12, R9, R5 ;  /* 0x000000090c057210 */ /* 0x008fe20007ffe005 */
[----:B------:R-:W-:Y:S01]  /*10d0*/  IMAD.MOV.U32 R9, RZ, RZ, 0x1000 ;  /* 0x00001000ff097424 */ /* 0x000fe200078e00ff */
[----:B------:R-:W-:-:S04]  /*10e0*/  IADD3 R12, P1, PT, R4, -0x1000, RZ ;  /* 0xfffff000040c7810 */ /* 0x000fc80007f3e0ff */
[----:B------:R-:W-:Y:S02]  /*10f0*/  ISETP.GE.U32.AND P0, PT, R12, 0x1000, PT ;  /* 0x000010000c00780c */ /* 0x000fe40003f06070 */
[----:B----4-:R-:W-:Y:S01]  /*1100*/  IADD3 R5, PT, PT, R14, R11, R5 ;  /* 0x0000000b0e057210 */ /* 0x010fe20007ffe005 */
[----:B------:R-:W-:Y:S01]  /*1110*/  IMAD.MOV.U32 R11, RZ, RZ, RZ ;  /* 0x000000ffff0b7224 */ /* 0x000fe200078e00ff */
[----:B------:R-:W-:-:S04]  /*1120*/  IADD3.X R14, PT, PT, R0, -0x1, RZ, P1, !PT ;  /* 0xffffffff000e7810 */ /* 0x000fc80000ffe4ff */
[----:B------:R-:W-:Y:S02]  /*1130*/  ISETP.GE.U32.AND.EX P0, PT, R14, RZ, PT, P0 ;  /* 0x000000ff0e00720c */ /* 0x000fe40003f06100 */
[----:B-----5:R-:W-:-:S04]  /*1140*/  IADD3 R5, PT, PT, R16, R13, R5 ;  /* 0x0000000d10057210 */ /* 0x020fc80007ffe005 */
[----:B------:R-:W-:-:S04]  /*1150*/  IADD3 R5, PT, PT, R18, R15, R5 ;  /* 0x0000000f12057210 */ /* 0x000fc80007ffe005 */
[----:B------:R-:W-:-:S04]  /*1160*/  IADD3 R5, PT, PT, R20, R17, R5 ;  /* 0x0000001114057210 */ /* 0x000fc80007ffe005 */
[----:B------:R-:W-:-:S05]  /*1170*/  IADD3 R5, PT, PT, R22, R19, R5 ;  /* 0x0000001316057210 */ /* 0x000fca0007ffe005 */
[----:B------:R-:W-:Y:S01]  /*1180*/  IMAD.IADD R10, R10, 0x1, R5 ;  /* 0x000000010a0a7824 */ /* 0x000fe200078e0205 */
[----:B------:R-:W-:Y:S06]  /*1190*/  @!P0 BRA `(.L_x_103) ;  /* 0x0000000000a08947 */ /* 0x000fec0003800000 */
[----:B------:R-:W0:Y:S01]  /*11a0*/  LDC.64 R4, c[0x0][0x390] ;  /* 0x0000e400ff047b82 */ /* 0x000e220000000a00 */
[----:B------:R-:W-:Y:S02]  /*11b0*/  IMAD.MOV.U32 R9, RZ, RZ, 0x1000 ;  /* 0x00001000ff097424 */ /* 0x000fe400078e00ff */
[----:B------:R-:W-:-:S07]  /*11c0*/  IMAD.MOV.U32 R11, RZ, RZ, RZ ;  /* 0x000000ffff0b7224 */ /* 0x000fce00078e00ff */
.L_x_105:
[----:B------:R-:W-:-:S04]  /*11d0*/  LEA R6, P0, R9, R2, 0x2 ;  /* 0x0000000209067211 */ /* 0x000fc800078010ff */
[----:B------:R-:W-:-:S05]  /*11e0*/  LEA.HI.X R7, R9, R3, R11, 0x2, P0 ;  /* 0x0000000309077211 */ /* 0x000fca00000f140b */
        /* <DEDUP_REMOVED lines=16> */
[----:B--2---:R-:W-:-:S02]  /*12f0*/  IADD3 R25, PT, PT, R26, R25, R10 ;  /* 0x000000191a197210 */ /* 0x004fc40007ffe00a */
[----:B0-----:R-:W-:-:S04]  /*1300*/  IADD3 R10, P1, PT, -R9, R4, RZ ;  /* 0x00000004090a7210 */ /* 0x001fc80007f3e1ff */
[----:B------:R-:W-:Y:S02]  /*1310*/  ISETP.GE.U32.AND P0, PT, R10, 0x1000, PT ;  /* 0x000010000a00780c */ /* 0x000fe40003f06070 */
[----:B---3--:R-:W-:-:S04]  /*1320*/  IADD3 R25, PT, PT, R28, R27, R25 ;  /* 0x0000001b1c197210 */ /* 0x008fc80007ffe019 */
[----:B----4-:R-:W-:-:S04]  /*1330*/  IADD3 R23, PT, PT, R23, R24, R25 ;  /* 0x0000001817177210 */ /* 0x010fc80007ffe019 */
[----:B-----5:R-:W-:Y:S01]  /*1340*/  IADD3 R21, PT, PT, R21, R0, R23 ;  /* 0x0000000015157210 */ /* 0x020fe20007ffe017 */
[----:B------:R-:W-:-:S04]  /*1350*/  IMAD.MOV.U32 R0, RZ, RZ, R5 ;  /* 0x000000ffff007224 */ /* 0x000fc800078e0005 */
[----:B------:R-:W-:Y:S01]  /*1360*/  IMAD.X R10, R0, 0x1, ~R11, P1 ;  /* 0x00000001000a7824 */ /* 0x000fe200008e0e0b */
[----:B------:R-:W-:-:S04]  /*1370*/  IADD3 R13, PT, PT, R16, R13, R21 ;  /* 0x0000000d100d7210 */ /* 0x000fc80007ffe015 */
[----:B------:R-:W-:Y:S02]  /*1380*/  ISETP.GE.U32.AND.EX P0, PT, R10, RZ, PT, P0 ;  /* 0x000000ff0a00720c */ /* 0x000fe40003f06100 */
[----:B------:R-:W-:-:S04]  /*1390*/  IADD3 R13, PT, PT, R18, R15, R13 ;  /* 0x0000000f120d7210 */ /* 0x000fc80007ffe00d */
[----:B------:R-:W-:-:S04]  /*13a0*/  IADD3 R13, PT, PT, R20, R17, R13 ;  /* 0x00000011140d7210 */ /* 0x000fc80007ffe00d */
[----:B------:R-:W-:-:S03]  /*13b0*/  IADD3 R10, PT, PT, R22, R19, R13 ;  /* 0x00000013160a7210 */ /* 0x000fc60007ffe00d */
[----:B------:R-:W-:Y:S05]  /*13c0*/  @!P0 BRA `(.L_x_104) ;  /* 0x0000000400e88947 */ /* 0x000fea0003800000 */
[----:B------:R-:W-:-:S05]  /*13d0*/  IADD3 R9, P0, PT, R9, 0x1000, RZ ;  /* 0x0000100009097810 */ /* 0x000fca0007f1e0ff */
[----:B------:R-:W-:Y:S01]  /*13e0*/  IMAD.X R11, RZ, RZ, R11, P0 ;  /* 0x000000ffff0b7224 */ /* 0x000fe200000e060b */
[----:B------:R-:W-:-:S04]  /*13f0*/  ISETP.GT.U32.AND P0, PT, R9, R12, PT ;  /* 0x0000000c0900720c */ /* 0x000fc80003f04070 */
[----:B------:R-:W-:-:S13]  /*1400*/  ISETP.GT.U32.AND.EX P0, PT, R11, R14, PT, P0 ;  /* 0x0000000e0b00720c */ /* 0x000fda0003f04100 */
[----:B------:R-:W-:Y:S05]  /*1410*/  @!P0 BRA `(.L_x_105) ;  /* 0xfffffffc006c8947 */ /* 0x000fea000383ffff */
.L_x_103:
[----:B------:R-:W-:Y:S01]  /*1420*/  IMAD.IADD R3, R4, 0x1, -R9 ;  /* 0x0000000104037824 */ /* 0x000fe200078e0a09 */
[----:B------:R-:W-:Y:S01]  /*1430*/  ISETP.GE.U32.AND P1, PT, R9, R4, PT ;  /* 0x000000040900720c */ /* 0x000fe20003f26070 */
[----:B------:R-:W-:Y:S03]  /*1440*/  BSSY.RECONVERGENT B1, `(.L_x_104) ;  /* 0x0000072000017945 */ /* 0x000fe60003800200 */
[----:B------:R-:W-:-:S04]  /*1450*/  ISETP.GE.AND P0, PT, R8, R3, PT ;  /* 0x000000030800720c */ /* 0x000fc80003f06270 */
[----:B------:R-:W-:-:S13]  /*1460*/  ISETP.GE.U32.OR.EX P0, PT, R11, R0, P0, P1 ;  /* 0x000000000b00720c */ /* 0x000fda0000706510 */
[----:B------:R-:W-:Y:S05]  /*1470*/  @P0 BRA `(.L_x_106) ;  /* 0x0000000400b80947 */ /* 0x000fea0003800000 */
[----:B------:R-:W-:Y:S01]  /*1480*/  LOP3.LUT R0, RZ, R8, RZ, 0x33, !PT ;  /* 0x00000008ff007212 */ /* 0x000fe200078e33ff */
[----:B------:R-:W-:Y:S03]  /*1490*/  BSSY.RECONVERGENT B2, `(.L_x_107) ;  /* 0x0000031000027945 */ /* 0x000fe60003800200 */
[----:B------:R-:W-:-:S04]  /*14a0*/  IADD3 R0, PT, PT, -R9, R4, R0 ;  /* 0x0000000409007210 */ /* 0x000fc80007ffe100 */
[C---:B------:R-:W-:Y:S02]  /*14b0*/  ISETP.GE.U32.AND P0, PT, R0.reuse, 0xf00, PT ;  /* 0x00000f000000780c */ /* 0x040fe40003f06070 */
[----:B------:R-:W-:Y:S01]  /*14c0*/  LEA.HI R4, R0, 0x1, RZ, 0x18 ;  /* 0x0000000100047811 */ /* 0x000fe200078fc0ff */
[----:B------:R-:W-:-:S03]  /*14d0*/  IMAD.MOV.U32 R0, RZ, RZ, R8 ;  /* 0x000000ffff007224 */ /* 0x000fc600078e0008 */
[----:B------:R-:W-:-:S04]  /*14e0*/  LOP3.LUT R24, R4, 0xf, RZ, 0xc0, !PT ;  /* 0x0000000f04187812 */ /* 0x000fc800078ec0ff */
[----:B------:R-:W-:-:S03]  /*14f0*/  ISETP.NE.AND P1, PT, R24, RZ, PT ;  /* 0x000000ff1800720c */ /* 0x000fc60003f25270 */
[----:B------:R-:W-:Y:S10]  /*1500*/  @!P0 BRA `(.L_x_108) ;  /* 0x0000000000a48947 */ /* 0x000ff40003800000 */
[----:B------:R-:W0:Y:S01]  /*1510*/  LDCU.64 UR4, c[0x0][0x380] ;  /* 0x00007000ff0477ac */ /* 0x000e220008000a00 */
[----:B------:R-:W-:Y:S02]  /*1520*/  IADD3 R3, P0, PT, R8, R9, RZ ;  /* 0x0000000908037210 */ /* 0x000fe40007f1e0ff */
[----:B------:R-:W-:-:S03]  /*1530*/  LOP3.LUT R6, R4, 0x1fffff0, RZ, 0xc0, !PT ;  /* 0x01fffff004067812 */ /* 0x000fc600078ec0ff */
[----:B------:R-:W-:Y:S02]  /*1540*/  IMAD.X R0, RZ, RZ, R11, P0 ;  /* 0x000000ffff007224 */ /* 0x000fe400000e060b */
[----:B------:R-:W-:Y:S01]  /*1550*/  IMAD.MOV R6, RZ, RZ, -R6 ;  /* 0x000000ffff067224 */ /* 0x000fe200078e0a06 */
[----:B0-----:R-:W-:-:S04]  /*1560*/  LEA R15, P2, R3, UR4, 0x2 ;  /* 0x00000004030f7c11 */ /* 0x001fc8000f8410ff */
[----:B------:R-:W-:Y:S02]  /*1570*/  IADD3 R15, P0, PT, R15, 0x2000, RZ ;  /* 0x000020000f0f7810 */ /* 0x000fe40007f1e0ff */
[----:B------:R-:W-:Y:S01]  /*1580*/  LEA.HI.X R3, R3, UR5, R0, 0x2, P2 ;  /* 0x0000000503037c11 */ /* 0x000fe200090f1400 */
[----:B------:R-:W-:-:S04]  /*1590*/  IMAD.MOV.U32 R0, RZ, RZ, R8 ;  /* 0x000000ffff007224 */ /* 0x000fc800078e0008 */
[----:B------:R-:W-:-:S07]  /*15a0*/  IMAD.X R3, RZ, RZ, R3, P0 ;  /* 0x000000ffff037224 */ /* 0x000fce00000e0603 */
.L_x_109:
        /* <DEDUP_REMOVED lines=31> */
.L_x_108:
[----:B------:R-:W-:Y:S05]  /*17a0*/  BSYNC.RECONVERGENT B2 ;  /* 0x0000000000027941 */ /* 0x000fea0003800200 */
.L_x_107:
[----:B------:R-:W-:Y:S05]  /*17b0*/  @!P1 BRA `(.L_x_106) ;  /* 0x0000000000e89947 */ /* 0x000fea0003800000 */
[----:B------:R-:W-:Y:S01]  /*17c0*/  ISETP.GE.U32.AND P0, PT, R24, 0x8, PT ;  /* 0x000000081800780c */ /* 0x000fe20003f06070 */
[----:B------:R-:W-:Y:S01]  /*17d0*/  BSSY.RECONVERGENT B2, `(.L_x_110) ;  /* 0x0000016000027945 */ /* 0x000fe20003800200 */
[----:B------:R-:W-:-:S04]  /*17e0*/  LOP3.LUT R17, R4, 0x7, RZ, 0xc0, !PT ;  /* 0x0000000704117812 */ /* 0x000fc800078ec0ff */
[----:B------:R-:W-:-:S07]  /*17f0*/  ISETP.NE.AND P1, PT, R17, RZ, PT ;  /* 0x000000ff1100720c */ /* 0x000fce0003f25270 */
[----:B------:R-:W-:Y:S06]  /*1800*/  @!P0 BRA `(.L_x_111) ;  /* 0x0000000000488947 */ /* 0x000fec0003800000 */
[----:B------:R-:W0:Y:S01]  /*1810*/  LDCU.64 UR4, c[0x0][0x380] ;  /* 0x00007000ff0477ac */ /* 0x000e220008000a00 */
[----:B------:R-:W-:-:S05]  /*1820*/  IADD3 R3, P0, PT, R0, R9, RZ ;  /* 0x0000000900037210 */ /* 0x000fca0007f1e0ff */
[----:B------:R-:W-:Y:S01]  /*1830*/  IMAD.X R6, RZ, RZ, R11, P0 ;  /* 0x000000ffff067224 */ /* 0x000fe200000e060b */
        /* <DEDUP_REMOVED lines=15> */
.L_x_111:
[----:B------:R-:W-:Y:S05]  /*1930*/  BSYNC.RECONVERGENT B2 ;  /* 0x0000000000027941 */ /* 0x000fea0003800200 */
.L_x_110:
        /* <DEDUP_REMOVED lines=18> */
.L_x_113:
[----:B------:R-:W-:Y:S05]  /*1a60*/  BSYNC.RECONVERGENT B2 ;  /* 0x0000000000027941 */ /* 0x000fea0003800200 */
.L_x_112:
[----:B------:R-:W-:Y:S05]  /*1a70*/  @!P1 BRA `(.L_x_106) ;  /* 0x0000000000389947 */ /* 0x000fea0003800000 */
[----:B------:R-:W0:Y:S01]  /*1a80*/  LDCU.64 UR4, c[0x0][0x380] ;  /* 0x00007000ff0477ac */ /* 0x000e220008000a00 */
[----:B------:R-:W-:Y:S01]  /*1a90*/  IADD3 R5, P0, PT, R0, R9, RZ ;  /* 0x0000000900057210 */ /* 0x000fe20007f1e0ff */
[----:B------:R-:W-:-:S04]  /*1aa0*/  IMAD.MOV R0, RZ, RZ, -R6 ;  /* 0x000000ffff007224 */ /* 0x000fc800078e0a06 */
[----:B------:R-:W-:Y:S01]  /*1ab0*/  IMAD.X R4, RZ, RZ, R11, P0 ;  /* 0x000000ffff047224 */ /* 0x000fe200000e060b */
[----:B0-----:R-:W-:-:S04]  /*1ac0*/  LEA R2, P1, R5, UR4, 0x2 ;  /* 0x0000000405027c11 */ /* 0x001fc8000f8210ff */
[----:B------:R-:W-:-:S09]  /*1ad0*/  LEA.HI.X R5, R5, UR5, R4, 0x2, P1 ;  /* 0x0000000505057c11 */ /* 0x000fd200088f1404 */
.L_x_114:
[----:B------:R-:W-:-:S06]  /*1ae0*/  IMAD.MOV.U32 R3, RZ, RZ, R5 ;  /* 0x000000ffff037224 */ /* 0x000fcc00078e0005 */
[----:B------:R0:W2:Y:S01]  /*1af0*/  LDG.E R3, desc[UR6][R2.64] ;  /* 0x0000000602037981 */ /* 0x0000a2000c1e1900 */
[----:B------:R-:W-:-:S05]  /*1b00*/  VIADD R0, R0, 0x1 ;  /* 0x0000000100007836 */ /* 0x000fca0000000000 */
[----:B------:R-:W-:Y:S02]  /*1b10*/  ISETP.NE.AND P0, PT, R0, RZ, PT ;  /* 0x000000ff0000720c */ /* 0x000fe40003f05270 */
[----:B0-----:R-:W-:-:S05]  /*1b20*/  IADD3 R2, P1, PT, R2, 0x400, RZ ;  /* 0x0000040002027810 */ /* 0x001fca0007f3e0ff */
[----:B------:R-:W-:Y:S02]  /*1b30*/  IMAD.X R5, RZ, RZ, R5, P1 ;  /* 0x000000ffff057224 */ /* 0x000fe400008e0605 */
[----:B--2---:R-:W-:-:S04]  /*1b40*/  IMAD.IADD R10, R3, 0x1, R10 ;  /* 0x00000001030a7824 */ /* 0x004fc800078e020a */
[----:B------:R-:W-:Y:S05]  /*1b50*/  @P0 BRA `(.L_x_114) ;  /* 0xfffffffc00e00947 */ /* 0x000fea000383ffff */
.L_x_106:
[----:B------:R-:W-:Y:S05]  /*1b60*/  BSYNC.RECONVERGENT B1 ;  /* 0x0000000000017941 */ /* 0x000fea0003800200 */
.L_x_104:
[----:B------:R-:W0:Y:S01]  /*1b70*/  S2R R6, SR_LANEID ;  /* 0x0000000000067919 */ /* 0x000e220000000000 */
[----:B------:R-:W-:Y:S01]  /*1b80*/  ISETP.NE.AND P5, PT, R8, RZ, PT ;  /* 0x000000ff0800720c */ /* 0x000fe20003fa5270 */
        /* <DEDUP_REMOVED lines=39> */
[----:B------:R-:W-:-:S07]  /*1e00*/  IMAD.IADD R7, R0, 0x1, R3 ;  /* 0x0000000100077824 */ /* 0x000fce00078e0203 */
.L_x_102:
[----:B------:R-:W-:Y:S05]  /*1e10*/  BSYNC.RECONVERGENT B0 ;  /* 0x0000000000007941 */ /* 0x000fea0003800200 */
.L_x_87:
[----:B------:R-:W-:Y:S05]  /*1e20*/  @P5 EXIT ;  /* 0x000000000000594d */ /* 0x000fea0003800000 */
[----:B------:R-:W3:Y:S01]  /*1e30*/  LDC.64 R2, c[0x0][0x388] ;  /* 0x0000e200ff027b82 */ /* 0x000ee20000000a00 */
[----:B------:R-:W0:Y:S02]  /*1e40*/  LDCU UR4, c[0x0][0x39c] ;  /* 0x00007380ff0477ac */ /* 0x000e240008000800 */
[----:B012---:R-:W-:-:S05]  /*1e50*/  VIADD R7, R7, UR4 ;  /* 0x0000000407077c36 */ /* 0x007fca0008000000 */
[----:B---3--:R-:W-:Y:S01]  /*1e60*/  STG.E desc[UR6][R2.64], R7 ;  /* 0x0000000702007986 */ /* 0x008fe2000c101906 */
[----:B------:R-:W-:Y:S05]  /*1e70*/  EXIT ;  /* 0x000000000000794d */ /* 0x000fea0003800000 */
.L_x_115:
        /* <DEDUP_REMOVED lines=16> */
.L_x_266:


//--------------------- .text._ZN3cub18CUB_300001_SM_10006detail6reduce28DeviceReduceSingleTileKernelINS2_10policy_hubIijN4cuda3std3__44plusIiEEE10Policy1000EPiSC_iS9_iiNS7_10__identityEEEvT0_T1_T2_T3_T4_T6_ --------------------------
	.section	.text._ZN3cub18CUB_300001_SM_10006detail6reduce28DeviceReduceSingleTileKernelINS2_10policy_hubIijN4cuda3std3__44plusIiEEE10Policy1000EPiSC_iS9_iiNS7_10__identityEEEvT0_T1_T2_T3_T4_T6_,"ax",@progbits
	.align	128
        .global         _ZN3cub18CUB_300001_SM_10006detail6reduce28DeviceReduceSingleTileKernelINS2_10policy_hubIijN4cuda3std3__44plusIiEEE10Policy1000EPiSC_iS9_iiNS7_10__identityEEEvT0_T1_T2_T3_T4_T6_
        .type           _ZN3cub18CUB_300001_SM_10006detail6reduce28DeviceReduceSingleTileKernelINS2_10policy_hubIijN4cuda3std3__44plusIiEEE10Policy1000EPiSC_iS9_iiNS7_10__identityEEEvT0_T1_T2_T3_T4_T6_,@function
        .size           _ZN3cub18CUB_300001_SM_10006detail6reduce28DeviceReduceSingleTileKernelINS2_10policy_hubIijN4cuda3std3__44plusIiEEE10Policy1000EPiSC_iS9_iiNS7_10__identityEEEvT0_T1_T2_T3_T4_T6_,(.L_x_267 - _ZN3cub18CUB_300001_SM_10006detail6reduce28DeviceReduceSingleTileKernelINS2_10policy_hubIijN4cuda3std3__44plusIiEEE10Policy1000EPiSC_iS9_iiNS7_10__identityEEEvT0_T1_T2_T3_T4_T6_)
        .other          _ZN3cub18CUB_300001_SM_10006detail6reduce28DeviceReduceSingleTileKernelINS2_10policy_hubIijN4cuda3std3__44plusIiEEE10Policy1000EPiSC_iS9_iiNS7_10__identityEEEvT0_T1_T2_T3_T4_T6_,@"STO_CUDA_ENTRY STV_DEFAULT"
_ZN3cub18CUB_300001_SM_10006detail6reduce28DeviceReduceSingleTileKernelINS2_10policy_hubIijN4cuda3std3__44plusIiEEE10Policy1000EPiSC_iS9_iiNS7_10__identityEEEvT0_T1_T2_T3_T4_T6_:
.text._ZN3cub18CUB_300001_SM_10006detail6reduce28DeviceReduceSingleTileKernelINS2_10policy_hubIijN4cuda3std3__44plusIiEEE10Policy1000EPiSC_iS9_iiNS7_10__identityEEEvT0_T1_T2_T3_T4_T6_:
        /* <DEDUP_REMOVED lines=13> */
.L_x_116:
        /* <DEDUP_REMOVED lines=16> */
.L_x_121:
[----:B------:R-:W-:Y:S05]  /*01d0*/  BSYNC.RECONVERGENT B1 ;  /* 0x0000000000017941 */ /* 0x000fea0003800200 */
.L_x_120:
        /* <DEDUP_REMOVED lines=16> */
.L_x_126:
        /* <DEDUP_REMOVED lines=9> */
.L_x_125:
[----:B------:R-:W-:Y:S05]  /*0370*/  BSYNC.RECONVERGENT B2 ;  /* 0x0000000000027941 */ /* 0x000fea0003800200 */
.L_x_124:
        /* <DEDUP_REMOVED lines=8> */
.L_x_129:
        /* <DEDUP_REMOVED lines=35> */
.L_x_128:
[----:B------:R-:W-:Y:S05]  /*0630*/  BSYNC.RECONVERGENT B2 ;  /* 0x0000000000027941 */ /* 0x000fea0003800200 */
.L_x_127:
        /* <DEDUP_REMOVED lines=22> */
.L_x_131:
[----:B------:R-:W-:Y:S05]  /*07a0*/  BSYNC.RECONVERGENT B2 ;  /* 0x0000000000027941 */ /* 0x000fea0003800200 */
.L_x_130:
        /* <DEDUP_REMOVED lines=10> */
.L_x_123:
[----:B------:R-:W-:Y:S05]  /*0850*/  BSYNC.RECONVERGENT B1 ;  /* 0x0000000000017941 */ /* 0x000fea0003800200 */
.L_x_122:
        /* <DEDUP_REMOVED lines=45> */
.L_x_132:
        /* <DEDUP_REMOVED lines=67> */
.L_x_119:
        /* <DEDUP_REMOVED lines=22> */
.L_x_136:
        /* <DEDUP_REMOVED lines=20> */
.L_x_134:
        /* <DEDUP_REMOVED lines=20> */
.L_x_140:
        /* <DEDUP_REMOVED lines=8> */
.L_x_139:
[----:B------:R-:W-:Y:S05]  /*13c0*/  BSYNC.RECONVERGENT B2 ;  /* 0x0000000000027941 */ /* 0x000fea0003800200 */
.L_x_138:
        /* <DEDUP_REMOVED lines=16> */
.L_x_143:
        /* <DEDUP_REMOVED lines=39> */
.L_x_142:
[----:B------:R-:W-:Y:S05]  /*1740*/  BSYNC.RECONVERGENT B2 ;  /* 0x0000000000027941 */ /* 0x000fea0003800200 */
.L_x_141:
        /* <DEDUP_REMOVED lines=27> */
.L_x_145:
[----:B------:R-:W-:Y:S05]  /*1900*/  BSYNC.RECONVERGENT B2 ;  /* 0x0000000000027941 */ /* 0x000fea0003800200 */
.L_x_144:
        /* <DEDUP_REMOVED lines=10> */
.L_x_137:
[----:B------:R-:W-:Y:S05]  /*19b0*/  BSYNC.RECONVERGENT B1 ;  /* 0x0000000000017941 */ /* 0x000fea0003800200 */
.L_x_135:
        /* <DEDUP_REMOVED lines=43> */
.L_x_118:
        /* <DEDUP_REMOVED lines=12> */
.L_x_148:
[----:B------:R-:W-:Y:S05]  /*1d30*/  BSYNC.RECONVERGENT B1 ;  /* 0x0000000000017941 */ /* 0x000fea0003800200 */
.L_x_147:
        /* <DEDUP_REMOVED lines=16> */
.L_x_153:
        /* <DEDUP_REMOVED lines=9> */
.L_x_152:
[----:B------:R-:W-:Y:S05]  /*1ed0*/  BSYNC.RECONVERGENT B2 ;  /* 0x0000000000027941 */ /* 0x000fea0003800200 */
.L_x_151:
        /* <DEDUP_REMOVED lines=8> */
.L_x_156:
        /* <DEDUP_REMOVED lines=35> */
.L_x_155:
[----:B------:R-:W-:Y:S05]  /*2190*/  BSYNC.RECONVERGENT B2 ;  /* 0x0000000000027941 */ /* 0x000fea0003800200 */
.L_x_154:
        /* <DEDUP_REMOVED lines=22> */
.L_x_158:
[----:B------:R-:W-:Y:S05]  /*2300*/  BSYNC.RECONVERGENT B2 ;  /* 0x0000000000027941 */ /* 0x000fea0003800200 */
.L_x_157:
        /* <DEDUP_REMOVED lines=10> */
.L_x_150:
[----:B------:R-:W-:Y:S05]  /*23b0*/  BSYNC.RECONVERGENT B1 ;  /* 0x0000000000017941 */ /* 0x000fea0003800200 */
.L_x_149:
        /* <DEDUP_REMOVED lines=45> */
.L_x_159:
        /* <DEDUP_REMOVED lines=67> */
.L_x_146:
        /* <DEDUP_REMOVED lines=33> */
.L_x_162:
        /* <DEDUP_REMOVED lines=32> */
.L_x_160:
        /* <DEDUP_REMOVED lines=20> */
.L_x_166:
        /* <DEDUP_REMOVED lines=8> */
.L_x_165:
[----:B------:R-:W-:Y:S05]  /*3090*/  BSYNC.RECONVERGENT B2 ;  /* 0x0000000000027941 */ /* 0x000fea0003800200 */
.L_x_164:
        /* <DEDUP_REMOVED lines=16> */
.L_x_169:
        /* <DEDUP_REMOVED lines=39> */
.L_x_168:
[----:B------:R-:W-:Y:S05]  /*3410*/  BSYNC.RECONVERGENT B2 ;  /* 0x0000000000027941 */ /* 0x000fea0003800200 */
.L_x_167:
        /* <DEDUP_REMOVED lines=27> */
.L_x_171:
[----:B------:R-:W-:Y:S05]  /*35d0*/  BSYNC.RECONVERGENT B2 ;  /* 0x0000000000027941 */ /* 0x000fea0003800200 */
.L_x_170:
        /* <DEDUP_REMOVED lines=10> */
.L_x_163:
[----:B------:R-:W-:Y:S05]  /*3680*/  BSYNC.RECONVERGENT B1 ;  /* 0x0000000000017941 */ /* 0x000fea0003800200 */
.L_x_161:
        /* <DEDUP_REMOVED lines=42> */
.L_x_133:
[----:B------:R-:W-:Y:S05]  /*3930*/  BSYNC.RECONVERGENT B0 ;  /* 0x0000000000007941 */ /* 0x000fea0003800200 */
.L_x_117:
[----:B------:R-:W-:Y:S05]  /*3940*/  @P0 EXIT ;  /* 0x000000000000094d */ /* 0x000fea0003800000 */
[----:B-1----:R-:W1:Y:S01]  /*3950*/  LDC.64 R4, c[0x0][0x388] ;  /* 0x0000e200ff047b82 */ /* 0x002e620000000a00 */
[----:B------:R-:W0:Y:S02]  /*3960*/  LDCU UR4, c[0x0][0x398] ;  /* 0x00007300ff0477ac */ /* 0x000e240008000800 */
[----:B0-234-:R-:W-:-:S05]  /*3970*/  VIADD R3, R3, UR4 ;  /* 0x0000000403037c36 */ /* 0x01dfca0008000000 */
[----:B-1----:R-:W-:Y:S01]  /*3980*/  STG.E desc[UR6][R4.64], R3 ;  /* 0x0000000304007986 */ /* 0x002fe2000c101906 */
[----:B------:R-:W-:Y:S05]  /*3990*/  EXIT ;  /* 0x000000000000794d */ /* 0x000fea0003800000 */
.L_x_172:
        /* <DEDUP_REMOVED lines=14> */
.L_x_267:


//--------------------- .text._ZN3cub18CUB_300001_SM_10006detail6reduce18DeviceReduceKernelINS2_10policy_hubIijN4cuda3std3__44plusIiEEE10Policy1000EN6thrust24THRUST_300001_SM_1000_NS6detail15normal_iteratorINSD_10device_ptrIiEEEEjS9_iNS7_10__identityEEEvT0_PT3_T1_NS0_13GridEvenShareISN_EET2_T4_ --------------------------
	.section	.text._ZN3cub18CUB_300001_SM_10006detail6reduce18DeviceReduceKernelINS2_10policy_hubIijN4cuda3std3__44plusIiEEE10Policy1000EN6thrust24THRUST_300001_SM_1000_NS6detail15normal_iteratorINSD_10device_ptrIiEEEEjS9_iNS7_10__identityEEEvT0_PT3_T1_NS0_13GridEvenShareISN_EET2_T4_,"ax",@progbits
	.align	128
        .global         _ZN3cub18CUB_300001_SM_10006detail6reduce18DeviceReduceKernelINS2_10policy_hubIijN4cuda3std3__44plusIiEEE10Policy1000EN6thrust24THRUST_300001_SM_1000_NS6detail15normal_iteratorINSD_10device_ptrIiEEEEjS9_iNS7_10__identityEEEvT0_PT3_T1_NS0_13GridEvenShareISN_EET2_T4_
        .type           _ZN3cub18CUB_300001_SM_10006detail6reduce18DeviceReduceKernelINS2_10policy_hubIijN4cuda3std3__44plusIiEEE10Policy1000EN6thrust24THRUST_300001_SM_1000_NS6detail15normal_iteratorINSD_10device_ptrIiEEEEjS9_iNS7_10__identityEEEvT0_PT3_T1_NS0_13GridEvenShareISN_EET2_T4_,@function
        .size           _ZN3cub18CUB_300001_SM_10006detail6reduce18DeviceReduceKernelINS2_10policy_hubIijN4cuda3std3__44plusIiEEE10Policy1000EN6thrust24THRUST_300001_SM_1000_NS6detail15normal_iteratorINSD_10device_ptrIiEEEEjS9_iNS7_10__identityEEEvT0_PT3_T1_NS0_13GridEvenShareISN_EET2_T4_,(.L_x_268 - _ZN3cub18CUB_300001_SM_10006detail6reduce18DeviceReduceKernelINS2_10policy_hubIijN4cuda3std3__44plusIiEEE10Policy1000EN6thrust24THRUST_300001_SM_1000_NS6detail15normal_iteratorINSD_10device_ptrIiEEEEjS9_iNS7_10__identityEEEvT0_PT3_T1_NS0_13GridEvenShareISN_EET2_T4_)
        .other          _ZN3cub18CUB_300001_SM_10006detail6reduce18DeviceReduceKernelINS2_10policy_hubIijN4cuda3std3__44plusIiEEE10Policy1000EN6thrust24THRUST_300001_SM_1000_NS6detail15normal_iteratorINSD_10device_ptrIiEEEEjS9_iNS7_10__identityEEEvT0_PT3_T1_NS0_13GridEvenShareISN_EET2_T4_,@"STO_CUDA_ENTRY STV_DEFAULT"
_ZN3cub18CUB_300001_SM_10006detail6reduce18DeviceReduceKernelINS2_10policy_hubIijN4cuda3std3__44plusIiEEE10Policy1000EN6thrust24THRUST_300001_SM_1000_NS6detail15normal_iteratorINSD_10device_ptrIiEEEEjS9_iNS7_10__identityEEEvT0_PT3_T1_NS0_13GridEvenShareISN_EET2_T4_:
.text._ZN3cub18CUB_300001_SM_10006detail6reduce18DeviceReduceKernelINS2_10policy_hubIijN4cuda3std3__44plusIiEEE10Policy1000EN6thrust24THRUST_300001_SM_1000_NS6detail15normal_iteratorINSD_10device_ptrIiEEEEjS9_iNS7_10__identityEEEvT0_PT3_T1_NS0_13GridEvenShareISN_EET2_T4_:
[----:B------:R-:W-:Y:S01]  /*0000*/  LDC R1, c[0x0][0x37c] ;  /* 0x0000df00ff017b82 */ /* 0x000fe20000000800 */
[----:B------:R-:W0:Y:S07]  /*0010*/  S2R R3, SR_CTAID.X ;  /* 0x0000000000037919 */ /* 0x000e2e0000002500 */
[----:B------:R-:W1:Y:S01]  /*0020*/  LDC.64 R8, c[0x0][0x3a8] ;  /* 0x0000ea00ff087b82 */ /* 0x000e620000000a00 */
[----:B------:R-:W2:Y:S01]  /*0030*/  LDCU.64 UR6, c[0x0][0x358] ;  /* 0x00006b00ff0677ac */ /* 0x000ea20008000a00 */
[----:B------:R-:W-:Y:S01]  /*0040*/  BSSY.RECONVERGENT B0, `(.L_x_173) ;  /* 0x0000236000007945 */ /* 0x000fe20003800200 */
[----:B-1----:R-:W-:-:S02]  /*0050*/  IMAD.SHL.U32 R13, R9, 0x1000, RZ ;  /* 0x00001000090d7824 */ /* 0x002fc400078e00ff */
[----:B0-----:R-:W-:-:S05]  /*0060*/  IMAD R0, R3, -0x1000, R8 ;  /* 0xfffff00003007824 */ /* 0x001fca00078e0208 */
[----:B------:R-:W-:-:S13]  /*0070*/  ISETP.GT.U32.AND P0, PT, R0, 0xfff, PT ;  /* 0x00000fff0000780c */ /* 0x000fda0003f04070 */
[----:B--2---:R-:W-:Y:S05]  /*0080*/  @P0 BRA `(.L_x_174) ;  /* 0x0000001000540947 */ /* 0x004fea0003800000 */
[----:B------:R-:W0:Y:S01]  /*0090*/  S2R R2, SR_TID.X ;  /* 0x0000000000027919 */ /* 0x000e220000002100 */
[----:B------:R-:W-:Y:S01]  /*00a0*/  BSSY.RECONVERGENT B1, `(.L_x_175) ;  /* 0x000000a000017945 */ /* 0x000fe20003800200 */
[----:B------:R-:W-:Y:S01]  /*00b0*/  IMAD.MOV.U32 R14, RZ, RZ, RZ ;  /* 0x000000ffff0e7224 */ /* 0x000fe200078e00ff */
[----:B0-----:R-:W-:Y:S01]  /*00c0*/  ISETP.GE.U32.AND P0, PT, R2, R0, PT ;  /* 0x000000000200720c */ /* 0x001fe20003f06070 */
[----:B------:R-:W-:-:S12]  /*00d0*/  IMAD.MOV.U32 R4, RZ, RZ, R2 ;  /* 0x000000ffff047224 */ /* 0x000fd800078e0002 */
[----:B------:R-:W-:Y:S05]  /*00e0*/  @P0 BRA `(.L_x_176) ;  /* 0x0000000000140947 */ /* 0x000fea0003800000 */
[----:B------:R-:W0:Y:S01]  /*00f0*/  LDC.64 R14, c[0x0][0x380] ;  /* 0x0000e000ff0e7b82 */ /* 0x000e220000000a00 */
[----:B------:R-:W-:-:S04]  /*0100*/  IMAD R5, R3, 0x1000, R2 ;  /* 0x0000100003057824 */ /* 0x000fc800078e0202 */
[----:B0-----:R-:W-:-:S06]  /*0110*/  IMAD.WIDE.U32 R14, R5, 0x4, R14 ;  /* 0x00000004050e7825 */ /* 0x001fcc00078e000e */
[----:B------:R0:W5:Y:S01]  /*0120*/  LDG.E R14, desc[UR6][R14.64] ;  /* 0x000000060e0e7981 */ /* 0x000162000c1e1900 */
[----:B------:R-:W-:-:S07]  /*0130*/  VIADD R4, R2, 0x100 ;  /* 0x0000010002047836 */ /* 0x000fce0000000000 */
.L_x_176:
[----:B------:R-:W-:Y:S05]  /*0140*/  BSYNC.RECONVERGENT B1 ;  /* 0x0000000000017941 */ /* 0x000fea0003800200 */
.L_x_175:
[----:B------:R-:W-:Y:S01]  /*0150*/  ISETP.GE.U32.AND P0, PT, R4, R0, PT ;  /* 0x000000000400720c */ /* 0x000fe20003f06070 */
[----:B------:R-:W-:-:S12]  /*0160*/  BSSY.RECONVERGENT B1, `(.L_x_177) ;  /* 0x0000097000017945 */ /* 0x000fd80003800200 */
[----:B------:R-:W-:Y:S05]  /*0170*/  @P0 BRA `(.L_x_178) ;  /* 0x0000000800540947 */ /* 0x000fea0003800000 */
[----:B------:R-:W-:Y:S01]  /*0180*/  LOP3.LUT R5, RZ, R4, RZ, 0x33, !PT ;  /* 0x00000004ff057212 */ /* 0x000fe200078e33ff */
[----:B------:R-:W-:Y:S04]  /*0190*/  BSSY.RECONVERGENT B2, `(.L_x_179) ;  /* 0x000004b000027945 */ /* 0x000fe80003800200 */
[----:B------:R-:W-:-:S04]  /*01a0*/  IMAD.IADD R8, R5, 0x1, R8 ;  /* 0x0000000105087824 */ /* 0x000fc800078e0208 */
[----:B------:R-:W-:-:S05]  /*01b0*/  IMAD R8, R3, -0x1000, R8 ;  /* 0xfffff00003087824 */ /* 0x000fca00078e0208 */
[C---:B------:R-:W-:Y:S02]  /*01c0*/  ISETP.GE.U32.AND P0, PT, R8.reuse, 0xf00, PT ;  /* 0x00000f000800780c */ /* 0x040fe40003f06070 */
[----:B------:R-:W-:-:S04]  /*01d0*/  LEA.HI R5, R8, 0x1, RZ, 0x18 ;  /* 0x0000000108057811 */ /* 0x000fc800078fc0ff */
[----:B------:R-:W-:-:S07]  /*01e0*/  LOP3.LUT R6, R5, 0xf, RZ, 0xc0, !PT ;  /* 0x0000000f05067812 */ /* 0x000fce00078ec0ff */
[----:B------:R-:W-:Y:S05]  /*01f0*/  @!P0 BRA `(.L_x_180) ;  /* 0x0000000400108947 */ /* 0x000fea0003800000 */
[----:B------:R-:W-:Y:S01]  /*0200*/  LOP3.LUT R8, R5, 0x1fffff0, RZ, 0xc0, !PT ;  /* 0x01fffff005087812 */ /* 0x000fe200078ec0ff */
[----:B------:R-:W-:Y:S01]  /*0210*/  BSSY.RECONVERGENT B3, `(.L_x_181) ;  /* 0x0000041000037945 */ /* 0x000fe20003800200 */
[----:B------:R-:W-:Y:S01]  /*0220*/  LOP3.LUT R7, R4, 0x800, RZ, 0xfc, !PT ;  /* 0x0000080004077812 */ /* 0x000fe200078efcff */
[----:B------:R-:W-:Y:S01]  /*0230*/  IMAD R4, R3, 0x1000, R4 ;  /* 0x0000100003047824 */ /* 0x000fe200078e0204 */
[----:B------:R-:W-:-:S07]  /*0240*/  IADD3 R8, PT, PT, -R8, RZ, RZ ;  /* 0x000000ff08087210 */ /* 0x000fce0007ffe1ff */
.L_x_182:
[----:B------:R-:W1:Y:S01]  /*0250*/  LDC.64 R12, c[0x0][0x380] ;  /* 0x0000e000ff0c7b82 */ /* 0x000e620000000a00 */
[----:B------:R-:W-:-:S04]  /*0260*/  VIADD R21, R4, 0x100 ;  /* 0x0000010004157836 */ /* 0x000fc80000000000 */
[----:B-1----:R-:W-:-:S04]  /*0270*/  IMAD.WIDE.U32 R20, R21, 0x4, R12 ;  /* 0x0000000415147825 */ /* 0x002fc800078e000c */
[C---:B------:R-:W-:Y:S01]  /*0280*/  IMAD.WIDE.U32 R16, R4.reuse, 0x4, R12 ;  /* 0x0000000404107825 */ /* 0x040fe200078e000c */
[----:B0-----:R-:W2:Y:S04]  /*0290*/  LDG.E R15, desc[UR6][R20.64] ;  /* 0x00000006140f7981 */ /* 0x001ea8000c1e1900 */
[----:B------:R0:W2:Y:S01]  /*02a0*/  LDG.E R9, desc[UR6][R16.64] ;  /* 0x0000000610097981 */ /* 0x0000a2000c1e1900 */
[C---:B------:R-:W-:Y:S02]  /*02b0*/  VIADD R29, R4.reuse, 0x600 ;  /* 0x00000600041d7836 */ /* 0x040fe40000000000 */
[C---:B------:R-:W-:Y:S01]  /*02c0*/  VIADD R27, R4.reuse, 0x300 ;  /* 0x00000300041b7836 */ /* 0x040fe20000000000 */
[C---:B------:R-:W-:Y:S01]  /*02d0*/  IADD3 R28, PT, PT, R4.reuse, 0x800, RZ ;  /* 0x00000800041c7810 */ /* 0x040fe20007ffe0ff */
[----:B------:R-:W-:-:S02]  /*02e0*/  VIADD R11, R4, 0x200 ;  /* 0x00000200040b7836 */ /* 0x000fc40000000000 */
[----:B------:R-:W-:-:S04]  /*02f0*/  IMAD.WIDE.U32 R26, R27, 0x4, R12 ;  /* 0x000000041b1a7825 */ /* 0x000fc800078e000c */
[--C-:B0-----:R-:W-:Y:S02]  /*0300*/  IMAD.WIDE.U32 R16, R29, 0x4, R12.reuse ;  /* 0x000000041d107825 */ /* 0x101fe400078e000c */
[----:B------:R-:W3:Y:S02]  /*0310*/  LDG.E R26, desc[UR6][R26.64] ;  /* 0x000000061a1a7981 */ /* 0x000ee4000c1e1900 */
[C---:B------:R-:W-:Y:S02]  /*0320*/  VIADD R19, R4.reuse, 0x400 ;  /* 0x0000040004137836 */ /* 0x040fe40000000000 */
[C---:B------:R-:W-:Y:S01]  /*0330*/  VIADD R23, R4.reuse, 0x500 ;  /* 0x0000050004177836 */ /* 0x040fe20000000000 */
[----:B------:R0:W4:Y:S01]  /*0340*/  LDG.E R22, desc[UR6][R16.64] ;  /* 0x0000000610167981 */ /* 0x000122000c1e1900 */
[----:B------:R-:W-:Y:S02]  /*0350*/  VIADD R29, R4, 0x700 ;  /* 0x00000700041d7836 */ /* 0x000fe40000000000 */
[----:B------:R-:W-:-:S04]  /*0360*/  IMAD.WIDE.U32 R10, R11, 0x4, R12 ;  /* 0x000000040b0a7825 */ /* 0x000fc800078e000c */
[--C-:B------:R-:W-:Y:S01]  /*0370*/  IMAD.WIDE.U32 R18, R19, 0x4, R12.reuse ;  /* 0x0000000413127825 */ /* 0x100fe200078e000c */
[----:B------:R1:W3:Y:S03]  /*0380*/  LDG.E R25, desc[UR6][R10.64] ;  /* 0x000000060a197981 */ /* 0x0002e6000c1e1900 */
[--C-:B------:R-:W-:Y:S01]  /*0390*/  IMAD.WIDE.U32 R20, R23, 0x4, R12.reuse ;  /* 0x0000000417147825 */ /* 0x100fe200078e000c */
[----:B------:R-:W4:Y:S03]  /*03a0*/  LDG.E R24, desc[UR6][R18.64] ;  /* 0x0000000612187981 */ /* 0x000f26000c1e1900 */
[--C-:B0-----:R-:W-:Y:S01]  /*03b0*/  IMAD.WIDE.U32 R16, R29, 0x4, R12.reuse ;  /* 0x000000041d107825 */ /* 0x101fe200078e000c */
[----:B------:R0:W4:Y:S03]  /*03c0*/  LDG.E R23, desc[UR6][R20.64] ;  /* 0x0000000614177981 */ /* 0x000126000c1e1900 */
[----:B------:R-:W-:Y:S01]  /*03d0*/  IMAD.WIDE.U32 R28, R28, 0x4, R12 ;  /* 0x000000041c1c7825 */ /* 0x000fe200078e000c */
[----:B------:R-:W4:Y:S03]  /*03e0*/  LDG.E R19, desc[UR6][R16.64] ;  /* 0x0000000610137981 */ /* 0x000f26000c1e1900 */
[----:B------:R-:W-:-:S02]  /*03f0*/  VIADD R27, R4, 0xa00 ;  /* 0x00000a00041b7836 */ /* 0x000fc40000000000 */
[----:B-1----:R-:W-:Y:S01]  /*0400*/  VIADD R11, R4, 0x900 ;  /* 0x00000900040b7836 */ /* 0x002fe20000000000 */
[----:B------:R1:W4:Y:S01]  /*0410*/  LDG.E R18, desc[UR6][R28.64] ;  /* 0x000000061c127981 */ /* 0x000322000c1e1900 */
[----:B0-----:R-:W-:-:S04]  /*0420*/  IMAD.WIDE.U32 R20, R27, 0x4, R12 ;  /* 0x000000041b147825 */ /* 0x001fc800078e000c */
[----:B------:R-:W-:Y:S02]  /*0430*/  VIADD R27, R4, 0xb00 ;  /* 0x00000b00041b7836 */ /* 0x000fe40000000000 */
[----:B------:R-:W-:-:S04]  /*0440*/  IMAD.WIDE.U32 R10, R11, 0x4, R12 ;  /* 0x000000040b0a7825 */ /* 0x000fc800078e000c */
[----:B-1----:R-:W-:Y:S02]  /*0450*/  VIADD R29, R4, 0xc00 ;  /* 0x00000c00041d7836 */ /* 0x002fe40000000000 */
[----:B------:R-:W4:Y:S02]  /*0460*/  LDG.E R11, desc[UR6][R10.64] ;  /* 0x000000060a0b7981 */ /* 0x000f24000c1e1900 */
[----:B------:R-:W-:-:S06]  /*0470*/  IMAD.WIDE.U32 R16, R29, 0x4, R12 ;  /* 0x000000041d107825 */ /* 0x000fcc00078e000c */
[----:B------:R0:W4:Y:S04]  /*0480*/  LDG.E R16, desc[UR6][R16.64] ;  /* 0x0000000610107981 */ /* 0x000128000c1e1900 */
[----:B------:R1:W4:Y:S01]  /*0490*/  LDG.E R10, desc[UR6][R20.64] ;  /* 0x00000006140a7981 */ /* 0x000322000c1e1900 */
[----:B0-----:R-:W-:Y:S01]  /*04a0*/  VIADD R17, R4, 0xf00 ;  /* 0x00000f0004117836 */ /* 0x001fe20000000000 */
[----:B--2--5:R-:W-:Y:S01]  /*04b0*/  IADD3 R9, PT, PT, R15, R9, R14 ;  /* 0x000000090f097210 */ /* 0x024fe20007ffe00e */
[----:B------:R-:W-:-:S04]  /*04c0*/  IMAD.WIDE.U32 R14, R27, 0x4, R12 ;  /* 0x000000041b0e7825 */ /* 0x000fc800078e000c */
[----:B------:R-:W-:Y:S02]  /*04d0*/  VIADD R27, R4, 0xd00 ;  /* 0x00000d00041b7836 */ /* 0x000fe40000000000 */
[----:B------:R-:W2:Y:S02]  /*04e0*/  LDG.E R15, desc[UR6][R14.64] ;  /* 0x000000060e0f7981 */ /* 0x000ea4000c1e1900 */
[----:B------:R-:W-:-:S04]  /*04f0*/  IMAD.WIDE.U32 R28, R27, 0x4, R12 ;  /* 0x000000041b1c7825 */ /* 0x000fc800078e000c */
[----:B------:R-:W-:Y:S02]  /*0500*/  VIADD R27, R4, 0xe00 ;  /* 0x00000e00041b7836 */ /* 0x000fe40000000000 */
[----:B------:R-:W2:Y:S02]  /*0510*/  LDG.E R29, desc[UR6][R28.64] ;  /* 0x000000061c1d7981 */ /* 0x000ea4000c1e1900 */
[----:B-1----:R-:W-:-:S04]  /*0520*/  IMAD.WIDE.U32 R20, R27, 0x4, R12 ;  /* 0x000000041b147825 */ /* 0x002fc800078e000c */
[----:B------:R-:W-:Y:S02]  /*0530*/  IMAD.WIDE.U32 R12, R17, 0x4, R12 ;  /* 0x00000004110c7825 */ /* 0x000fe400078e000c */
[----:B------:R-:W2:Y:S04]  /*0540*/  LDG.E R20, desc[UR6][R20.64] ;  /* 0x0000000614147981 */ /* 0x000ea8000c1e1900 */
[----:B------:R-:W2:Y:S01]  /*0550*/  LDG.E R12, desc[UR6][R12.64] ;  /* 0x000000060c0c7981 */ /* 0x000ea2000c1e1900 */
[----:B---3--:R-:W-:Y:S02]  /*0560*/  IADD3 R9, PT, PT, R26, R25, R9 ;  /* 0x000000191a097210 */ /* 0x008fe40007ffe009 */
[----:B------:R-:W-:Y:S02]  /*0570*/  IADD3 R8, PT, PT, R8, 0x10, RZ ;  /* 0x0000001008087810 */ /* 0x000fe40007ffe0ff */
[----:B----4-:R-:W-:-:S02]  /*0580*/  IADD3 R9, PT, PT, R23, R24, R9 ;  /* 0x0000001817097210 */ /* 0x010fc40007ffe009 */
[----:B------:R-:W-:Y:S02]  /*0590*/  ISETP.NE.AND P0, PT, R8, RZ, PT ;  /* 0x000000ff0800720c */ /* 0x000fe40003f05270 */
[----:B------:R-:W-:Y:S01]  /*05a0*/  IADD3 R9, PT, PT, R19, R22, R9 ;  /* 0x0000001613097210 */ /* 0x000fe20007ffe009 */
[----:B------:R-:W-:Y:S02]  /*05b0*/  VIADD R7, R7, 0x1000 ;  /* 0x0000100007077836 */ /* 0x000fe40000000000 */
[----:B------:R-:W-:Y:S01]  /*05c0*/  VIADD R4, R4, 0x1000 ;  /* 0x0000100004047836 */ /* 0x000fe20000000000 */
[----:B------:R-:W-:-:S04]  /*05d0*/  IADD3 R9, PT, PT, R11, R18, R9 ;  /* 0x000000120b097210 */ /* 0x000fc80007ffe009 */
[----:B--2---:R-:W-:-:S04]  /*05e0*/  IADD3 R9, PT, PT, R15, R10, R9 ;  /* 0x0000000a0f097210 */ /* 0x004fc80007ffe009 */
[----:B------:R-:W-:-:S04]  /*05f0*/  IADD3 R9, PT, PT, R29, R16, R9 ;  /* 0x000000101d097210 */ /* 0x000fc80007ffe009 */
[----:B------:R-:W-:Y:S01]  /*0600*/  IADD3 R14, PT, PT, R12, R20, R9 ;  /* 0x000000140c0e7210 */ /* 0x000fe20007ffe009 */
[----:B------:R-:W-:Y:S06]  /*0610*/  @P0 BRA `(.L_x_182) ;  /* 0xfffffffc000c0947 */ /* 0x000fec000383ffff */
[----:B------:R-:W-:Y:S05]  /*0620*/  BSYNC.RECONVERGENT B3 ;  /* 0x0000000000037941 */ /* 0x000fea0003800200 */
.L_x_181:
[----:B------:R-:W-:-:S07]  /*0630*/  VIADD R4, R7, 0xfffff800 ;  /* 0xfffff80007047836 */ /* 0x000fce0000000000 */
.L_x_180:
[----:B------:R-:W-:Y:S05]  /*0640*/  BSYNC.RECONVERGENT B2 ;  /* 0x0000000000027941 */ /* 0x000fea0003800200 */
.L_x_179:
[----:B------:R-:W-:-:S13]  /*0650*/  ISETP.NE.AND P0, PT, R6, RZ, PT ;  /* 0x000000ff0600720c */ /* 0x000fda0003f05270 */
[----:B------:R-:W-:Y:S05]  /*0660*/  @!P0 BRA `(.L_x_178) ;  /* 0x0000000400188947 */ /* 0x000fea0003800000 */
[----:B------:R-:W-:Y:S01]  /*0670*/  ISETP.GE.U32.AND P0, PT, R6, 0x8, PT ;  /* 0x000000080600780c */ /* 0x000fe20003f06070 */
[----:B------:R-:W-:Y:S01]  /*0680*/  BSSY.RECONVERGENT B2, `(.L_x_183) ;  /* 0x0000022000027945 */ /* 0x000fe20003800200 */
[----:B------:R-:W-:-:S04]  /*0690*/  LOP3.LUT R24, R5, 0x7, RZ, 0xc0, !PT ;  /* 0x0000000705187812 */ /* 0x000fc800078ec0ff */
[----:B------:R-:W-:-:S07]  /*06a0*/  ISETP.NE.AND P1, PT, R24, RZ, PT ;  /* 0x000000ff1800720c */ /* 0x000fce0003f25270 */
[----:B------:R-:W-:Y:S06]  /*06b0*/  @!P0 BRA `(.L_x_184) ;  /* 0x0000000000788947 */ /* 0x000fec0003800000 */
[----:B------:R-:W1:Y:S01]  /*06c0*/  LDC.64 R10, c[0x0][0x380] ;  /* 0x0000e000ff0a7b82 */ /* 0x000e620000000a00 */
[----:B------:R-:W-:-:S04]  /*06d0*/  IMAD R27, R3, 0x1000, R4 ;  /* 0x00001000031b7824 */ /* 0x000fc800078e0204 */
[C---:B------:R-:W-:Y:S02]  /*06e0*/  VIADD R21, R27.reuse, 0x100 ;  /* 0x000001001b157836 */ /* 0x040fe40000000000 */
[C---:B------:R-:W-:Y:S02]  /*06f0*/  VIADD R17, R27.reuse, 0x300 ;  /* 0x000003001b117836 */ /* 0x040fe40000000000 */
[C---:B------:R-:W-:Y:S01]  /*0700*/  VIADD R23, R27.reuse, 0x200 ;  /* 0x000002001b177836 */ /* 0x040fe20000000000 */
[C---:B------:R-:W-:Y:S01]  /*0710*/  IADD3 R7, PT, PT, R27.reuse, 0x400, RZ ;  /* 0x000004001b077810 */ /* 0x040fe20007ffe0ff */
[C---:B------:R-:W-:Y:S02]  /*0720*/  VIADD R9, R27.reuse, 0x500 ;  /* 0x000005001b097836 */ /* 0x040fe40000000000 */
[C---:B------:R-:W-:Y:S02]  /*0730*/  VIADD R25, R27.reuse, 0x600 ;  /* 0x000006001b197836 */ /* 0x040fe40000000000 */
[----:B-1----:R-:W-:-:S04]  /*0740*/  IMAD.WIDE.U32 R12, R27, 0x4, R10 ;  /* 0x000000041b0c7825 */ /* 0x002fc800078e000a */
[--C-:B------:R-:W-:Y:S01]  /*0750*/  IMAD.WIDE.U32 R20, R21, 0x4, R10.reuse ;  /* 0x0000000415147825 */ /* 0x100fe200078e000a */
[----:B0-----:R0:W2:Y:S03]  /*0760*/  LDG.E R15, desc[UR6][R12.64] ;  /* 0x000000060c0f7981 */ /* 0x0010a6000c1e1900 */
[--C-:B------:R-:W-:Y:S01]  /*0770*/  IMAD.WIDE.U32 R16, R17, 0x4, R10.reuse ;  /* 0x0000000411107825 */ /* 0x100fe200078e000a */
[----:B------:R-:W2:Y:S03]  /*0780*/  LDG.E R18, desc[UR6][R20.64] ;  /* 0x0000000614127981 */ /* 0x000ea6000c1e1900 */
[----:B------:R-:W-:Y:S02]  /*0790*/  IMAD.WIDE.U32 R22, R23, 0x4, R10 ;  /* 0x0000000417167825 */ /* 0x000fe400078e000a */
[----:B------:R-:W3:Y:S02]  /*07a0*/  LDG.E R16, desc[UR6][R16.64] ;  /* 0x0000000610107981 */ /* 0x000ee4000c1e1900 */
[----:B------:R-:W-:-:S02]  /*07b0*/  VIADD R27, R27, 0x700 ;  /* 0x000007001b1b7836 */ /* 0x000fc40000000000 */
[--C-:B------:R-:W-:Y:S01]  /*07c0*/  IMAD.WIDE.U32 R6, R7, 0x4, R10.reuse ;  /* 0x0000000407067825 */ /* 0x100fe200078e000a */
[----:B------:R-:W3:Y:S03]  /*07d0*/  LDG.E R19, desc[UR6][R22.64] ;  /* 0x0000000616137981 */ /* 0x000ee6000c1e1900 */
[--C-:B------:R-:W-:Y:S02]  /*07e0*/  IMAD.WIDE.U32 R8, R9, 0x4, R10.reuse ;  /* 0x0000000409087825 */ /* 0x100fe400078e000a */
[----:B------:R-:W4:Y:S02]  /*07f0*/  LDG.E R7, desc[UR6][R6.64] ;  /* 0x0000000606077981 */ /* 0x000f24000c1e1900 */
[--C-:B0-----:R-:W-:Y:S02]  /*0800*/  IMAD.WIDE.U32 R12, R25, 0x4, R10.reuse ;  /* 0x00000004190c7825 */ /* 0x101fe400078e000a */
[----:B------:R-:W4:Y:S02]  /*0810*/  LDG.E R8, desc[UR6][R8.64] ;  /* 0x0000000608087981 */ /* 0x000f24000c1e1900 */
[----:B------:R-:W-:-:S02]  /*0820*/  IMAD.WIDE.U32 R10, R27, 0x4, R10 ;  /* 0x000000041b0a7825 */ /* 0x000fc400078e000a */
[----:B------:R-:W4:Y:S04]  /*0830*/  LDG.E R13, desc[UR6][R12.64] ;  /* 0x000000060c0d7981 */ /* 0x000f28000c1e1900 */
[----:B------:R-:W4:Y:S01]  /*0840*/  LDG.E R10, desc[UR6][R10.64] ;  /* 0x000000060a0a7981 */ /* 0x000f22000c1e1900 */
[----:B------:R-:W-:Y:S01]  /*0850*/  VIADD R4, R4, 0x800 ;  /* 0x0000080004047836 */ /* 0x000fe20000000000 */
[----:B--2--5:R-:W-:-:S04]  /*0860*/  IADD3 R18, PT, PT, R18, R15, R14 ;  /* 0x0000000f12127210 */ /* 0x024fc80007ffe00e */
[----:B---3--:R-:W-:-:S04]  /*0870*/  IADD3 R18, PT, PT, R16, R19, R18 ;  /* 0x0000001310127210 */ /* 0x008fc80007ffe012 */
[----:B----4-:R-:W-:-:S04]  /*0880*/  IADD3 R18, PT, PT, R8, R7, R18 ;  /* 0x0000000708127210 */ /* 0x010fc80007ffe012 */
[----:B------:R-:W-:-:S07]  /*0890*/  IADD3 R14, PT, PT, R10, R13, R18 ;  /* 0x0000000d0a0e7210 */ /* 0x000fce0007ffe012 */
.L_x_184:
[----:B------:R-:W-:Y:S05]  /*08a0*/  BSYNC.RECONVERGENT B2 ;  /* 0x0000000000027941 */ /* 0x000fea0003800200 */
.L_x_183:
        /* <DEDUP_REMOVED lines=8> */
[C---:B------:R-:W-:Y:S01]  /*0930*/  VIADD R13, R11.reuse, 0x100 ;  /* 0x000001000b0d7836 */ /* 0x040fe20000000000 */
[C---:B------:R-:W-:Y:S01]  /*0940*/  IADD3 R17, PT, PT, R11.reuse, 0x300, RZ ;  /* 0x000003000b117810 */ /* 0x040fe20007ffe0ff */
[C---:B0-----:R-:W-:Y:S02]  /*0950*/  VIADD R15, R11.reuse, 0x200 ;  /* 0x000002000b0f7836 */ /* 0x041fe40000000000 */
[----:B-1----:R-:W-:-:S04]  /*0960*/  IMAD.WIDE.U32 R8, R11, 0x4, R6 ;  /* 0x000000040b087825 */ /* 0x002fc800078e0006 */
[--C-:B------:R-:W-:Y:S02]  /*0970*/  IMAD.WIDE.U32 R10, R13, 0x4, R6.reuse ;  /* 0x000000040d0a7825 */ /* 0x100fe400078e0006 */
[----:B------:R-:W2:Y:S02]  /*0980*/  LDG.E R9, desc[UR6][R8.64] ;  /* 0x0000000608097981 */ /* 0x000ea4000c1e1900 */
[--C-:B------:R-:W-:Y:S02]  /*0990*/  IMAD.WIDE.U32 R12, R15, 0x4, R6.reuse ;  /* 0x000000040f0c7825 */ /* 0x100fe400078e0006 */
[----:B------:R-:W2:Y:S02]  /*09a0*/  LDG.E R10, desc[UR6][R10.64] ;  /* 0x000000060a0a7981 */ /* 0x000ea4000c1e1900 */
[----:B------:R-:W-:Y:S02]  /*09b0*/  IMAD.WIDE.U32 R6, R17, 0x4, R6 ;  /* 0x0000000411067825 */ /* 0x000fe400078e0006 */
[----:B------:R-:W3:Y:S04]  /*09c0*/  LDG.E R13, desc[UR6][R12.64] ;  /* 0x000000060c0d7981 */ /* 0x000ee8000c1e1900 */
[----:B------:R-:W3:Y:S01]  /*09d0*/  LDG.E R6, desc[UR6][R6.64] ;  /* 0x0000000606067981 */ /* 0x000ee2000c1e1900 */
[----:B------:R-:W-:Y:S01]  /*09e0*/  VIADD R4, R4, 0x400 ;  /* 0x0000040004047836 */ /* 0x000fe20000000000 */
[----:B--2--5:R-:W-:-:S04]  /*09f0*/  IADD3 R14, PT, PT, R10, R9, R14 ;  /* 0x000000090a0e7210 */ /* 0x024fc80007ffe00e */
[----:B---3--:R-:W-:-:S07]  /*0a00*/  IADD3 R14, PT, PT, R6, R13, R14 ;  /* 0x0000000d060e7210 */ /* 0x008fce0007ffe00e */
.L_x_186:
[----:B------:R-:W-:Y:S05]  /*0a10*/  BSYNC.RECONVERGENT B2 ;  /* 0x0000000000027941 */ /* 0x000fea0003800200 */
.L_x_185:
[----:B------:R-:W-:Y:S05]  /*0a20*/  @!P1 BRA `(.L_x_178) ;  /* 0x0000000000289947 */ /* 0x000fea0003800000 */
[----:B------:R-:W1:Y:S01]  /*0a30*/  LDC.64 R6, c[0x0][0x380] ;  /* 0x0000e000ff067b82 */ /* 0x000e620000000a00 */
[----:B------:R-:W-:Y:S02]  /*0a40*/  IMAD R9, R3, 0x1000, R4 ;  /* 0x0000100003097824 */ /* 0x000fe400078e0204 */
[----:B------:R-:W-:-:S07]  /*0a50*/  IMAD.MOV R8, RZ, RZ, -R5 ;  /* 0x000000ffff087224 */ /* 0x000fce00078e0a05 */
.L_x_187:
[----:B-1----:R-:W-:-:S06]  /*0a60*/  IMAD.WIDE.U32 R4, R9, 0x4, R6 ;  /* 0x0000000409047825 */ /* 0x002fcc00078e0006 */
[----:B------:R-:W2:Y:S01]  /*0a70*/  LDG.E R5, desc[UR6][R4.64] ;  /* 0x0000000604057981 */ /* 0x000ea2000c1e1900 */
[----:B------:R-:W-:Y:S02]  /*0a80*/  VIADD R8, R8, 0x1 ;  /* 0x0000000108087836 */ /* 0x000fe40000000000 */
[----:B------:R-:W-:-:S03]  /*0a90*/  VIADD R9, R9, 0x100 ;  /* 0x0000010009097836 */ /* 0x000fc60000000000 */
[----:B------:R-:W-:Y:S01]  /*0aa0*/  ISETP.NE.AND P0, PT, R8, RZ, PT ;  /* 0x000000ff0800720c */ /* 0x000fe20003f05270 */
[----:B--2--5:R-:W-:-:S12]  /*0ab0*/  IMAD.IADD R14, R5, 0x1, R14 ;  /* 0x00000001050e7824 */ /* 0x024fd800078e020e */
[----:B------:R-:W-:Y:S05]  /*0ac0*/  @P0 BRA `(.L_x_187) ;  /* 0xfffffffc00e40947 */ /* 0x000fea000383ffff */
.L_x_178:
[----:B------:R-:W-:Y:S05]  /*0ad0*/  BSYNC.RECONVERGENT B1 ;  /* 0x0000000000017941 */ /* 0x000fea0003800200 */
.L_x_177:
[----:B------:R-:W-:-:S13]  /*0ae0*/  ISETP.GE.U32.AND P0, PT, R0, 0x100, PT ;  /* 0x000001000000780c */ /* 0x000fda0003f06070 */
[----:B------:R-:W-:Y:S05]  /*0af0*/  @!P0 BRA `(.L_x_188) ;  /* 0x0000000000ac8947 */ /* 0x000fea0003800000 */
[----:B------:R-:W1:Y:S01]  /*0b00*/  S2R R8, SR_LANEID ;  /* 0x0000000000087919 */ /* 0x000e620000000000 */
[----:B-----5:R-:W2:Y:S01]  /*0b10*/  SHFL.DOWN PT, R0, R14, 0x1, 0x1f ;  /* 0x08201f000e007f89 */ /* 0x020ea200000e0000 */
[C---:B-1----:R-:W-:Y:S02]  /*0b20*/  ISETP.GT.AND P0, PT, R8.reuse, 0x1e, PT ;  /* 0x0000001e0800780c */ /* 0x042fe40003f04270 */
[----:B------:R-:W-:Y:S02]  /*0b30*/  ISETP.NE.AND P1, PT, R8, RZ, PT ;  /* 0x000000ff0800720c */ /* 0x000fe40003f25270 */
[----:B--2---:R-:W-:Y:S02]  /*0b40*/  SEL R5, R0, RZ, !P0 ;  /* 0x000000ff00057207 */ /* 0x004fe40004000000 */
[----:B------:R-:W-:Y:S02]  /*0b50*/  ISETP.GT.AND P0, PT, R8, 0x1d, PT ;  /* 0x0000001d0800780c */ /* 0x000fe40003f04270 */
[----:B------:R-:W-:-:S05]  /*0b60*/  IADD3 R5, PT, PT, R5, R14, RZ ;  /* 0x0000000e05057210 */ /* 0x000fca0007ffe0ff */
[----:B------:R-:W1:Y:S02]  /*0b70*/  SHFL.DOWN PT, R0, R5, 0x2, 0x1f ;  /* 0x08401f0005007f89 */ /* 0x000e6400000e0000 */
[----:B------:R-:W-:Y:S01]  /*0b80*/  @!P1 MOV R6, 0x400 ;  /* 0x0000040000069802 */ /* 0x000fe20000000f00 */
[----:B------:R-:W2:Y:S01]  /*0b90*/  @!P1 S2R R9, SR_CgaCtaId ;  /* 0x0000000000099919 */ /* 0x000ea20000008800 */
[----:B-1----:R-:W-:Y:S02]  /*0ba0*/  SEL R0, R0, RZ, !P0 ;  /* 0x000000ff00007207 */ /* 0x002fe40004000000 */
[----:B------:R-:W-:-:S03]  /*0bb0*/  ISETP.GT.AND P0, PT, R8, 0x1b, PT ;  /* 0x0000001b0800780c */ /* 0x000fc60003f04270 */
[----:B------:R-:W-:-:S05]  /*0bc0*/  IMAD.IADD R0, R5, 0x1, R0 ;  /* 0x0000000105007824 */ /* 0x000fca00078e0200 */
[----:B------:R-:W1:Y:S01]  /*0bd0*/  SHFL.DOWN PT, R4, R0, 0x4, 0x1f ;  /* 0x08801f0000047f89 */ /* 0x000e6200000e0000 */
[----:B--2---:R-:W-:Y:S02]  /*0be0*/  @!P1 LEA R9, R9, R6, 0x18 ;  /* 0x0000000609099211 */ /* 0x004fe400078ec0ff */
[----:B-1----:R-:W-:Y:S02]  /*0bf0*/  SEL R7, R4, RZ, !P0 ;  /* 0x000000ff04077207 */ /* 0x002fe40004000000 */
[----:B------:R-:W-:-:S03]  /*0c00*/  ISETP.GT.AND P0, PT, R8, 0x17, PT ;  /* 0x000000170800780c */ /* 0x000fc60003f04270 */
[----:B------:R-:W-:Y:S01]  /*0c10*/  IMAD.IADD R7, R0, 0x1, R7 ;  /* 0x0000000100077824 */ /* 0x000fe200078e0207 */
[----:B------:R-:W-:-:S04]  /*0c20*/  @!P1 SHF.R.U32.HI R0, RZ, 0x3, R2 ;  /* 0x00000003ff009819 */ /* 0x000fc80000011602 */
[----:B------:R-:W1:Y:S01]  /*0c30*/  SHFL.DOWN PT, R4, R7, 0x8, 0x1f ;  /* 0x09001f0007047f89 */ /* 0x000e6200000e0000 */
[----:B------:R-:W-:-:S05]  /*0c40*/  @!P1 LOP3.LUT R0, R0, 0x7c, RZ, 0xc0, !PT ;  /* 0x0000007c00009812 */ /* 0x000fca00078ec0ff */
[----:B------:R-:W-:Y:S01]  /*0c50*/  @!P1 IMAD.IADD R0, R0, 0x1, R9 ;  /* 0x0000000100009824 */ /* 0x000fe200078e0209 */
[----:B-1----:R-:W-:Y:S02]  /*0c60*/  SEL R4, R4, RZ, !P0 ;  /* 0x000000ff04047207 */ /* 0x002fe40004000000 */
[----:B------:R-:W-:-:S03]  /*0c70*/  ISETP.GT.AND P0, PT, R8, 0xf, PT ;  /* 0x0000000f0800780c */ /* 0x000fc60003f04270 */
[----:B------:R-:W-:-:S05]  /*0c80*/  IMAD.IADD R4, R7, 0x1, R4 ;  /* 0x0000000107047824 */ /* 0x000fca00078e0204 */
[----:B------:R-:W1:Y:S02]  /*0c90*/  SHFL.DOWN PT, R5, R4, 0x10, 0x1f ;  /* 0x0a001f0004057f89 */ /* 0x000e6400000e0000 */
[----:B-1----:R-:W-:Y:S02]  /*0ca0*/  SEL R5, R5, RZ, !P0 ;  /* 0x000000ff05057207 */ /* 0x002fe40004000000 */
        /* <DEDUP_REMOVED lines=8> */
[----:B--2---:R-:W-:Y:S04]  /*0d30*/  LDS R0, [UR4+0xc] ;  /* 0x00000c04ff007984 */ /* 0x004fe80008000800 */
[----:B------:R-:W1:Y:S04]  /*0d40*/  LDS.128 R4, [UR4+0x10] ;  /* 0x00001004ff047984 */ /* 0x000e680008000c00 */
[----:B------:R-:W2:Y:S01]  /*0d50*/  LDS.64 R8, [UR4+0x20] ;  /* 0x00002004ff087984 */ /* 0x000ea20008000a00 */
[----:B-1----:R-:W-:-:S04]  /*0d60*/  IADD3 R0, PT, PT, R4, R0, R11 ;  /* 0x0000000004007210 */ /* 0x002fc80007ffe00b */
[----:B------:R-:W-:-:S04]  /*0d70*/  IADD3 R0, PT, PT, R6, R0, R5 ;  /* 0x0000000006007210 */ /* 0x000fc80007ffe005 */
[----:B--2---:R-:W-:-:S05]  /*0d80*/  IADD3 R0, PT, PT, R8, R0, R7 ;  /* 0x0000000008007210 */ /* 0x004fca0007ffe007 */
[----:B------:R-:W-:Y:S01]  /*0d90*/  IMAD.IADD R11, R0, 0x1, R9 ;  /* 0x00000001000b7824 */ /* 0x000fe200078e0209 */
[----:B------:R-:W-:Y:S06]  /*0da0*/  BRA `(.L_x_189) ;  /* 0x00000014007c7947 */ /* 0x000fec0003800000 */
.L_x_188:
[----:B------:R-:W-:Y:S01]  /*0db0*/  LOP3.LUT R4, R2, 0x3e0, RZ, 0xc0, !PT ;  /* 0x000003e002047812 */ /* 0x000fe200078ec0ff */
[----:B------:R-:W1:Y:S03]  /*0dc0*/  S2R R10, SR_LANEID ;  /* 0x00000000000a7919 */ /* 0x000e660000000000 */
[----:B------:R-:W-:Y:S02]  /*0dd0*/  LOP3.LUT R7, RZ, R4, RZ, 0x33, !PT ;  /* 0x00000004ff077212 */ /* 0x000fe400078e33ff */
[----:B------:R-:W-:-:S03]  /*0de0*/  IADD3 R5, PT, PT, R4, 0x20, RZ ;  /* 0x0000002004057810 */ /* 0x000fc60007ffe0ff */
[----:B------:R-:W-:Y:S01]  /*0df0*/  IMAD.IADD R7, R0, 0x1, R7 ;  /* 0x0000000100077824 */ /* 0x000fe200078e0207 */
[----:B------:R-:W-:-:S04]  /*0e00*/  ISETP.GT.U32.AND P0, PT, R5, R0, PT ;  /* 0x000000000500720c */ /* 0x000fc80003f04070 */
[----:B------:R-:W-:-:S05]  /*0e10*/  SEL R7, R7, 0x1f, P0 ;  /* 0x0000001f07077807 */ /* 0x000fca0000000000 */
[----:B-----5:R-:W2:Y:S01]  /*0e20*/  SHFL.DOWN PT, R4, R14, 0x1, R7 ;  /* 0x082000000e047989 */ /* 0x020ea200000e0007 */
[CC--:B-1----:R-:W-:Y:S01]  /*0e30*/  ISETP.GE.AND P0, PT, R10.reuse, R7.reuse, PT ;  /* 0x000000070a00720c */ /* 0x0c2fe20003f06270 */
[C---:B------:R-:W-:Y:S01]  /*0e40*/  VIADD R6, R10.reuse, 0x2 ;  /* 0x000000020a067836 */ /* 0x040fe20000000000 */
[C---:B------:R-:W-:Y:S01]  /*0e50*/  ISETP.NE.AND P1, PT, R10.reuse, RZ, PT ;  /* 0x000000ff0a00720c */ /* 0x040fe20003f25270 */
[----:B------:R-:W-:Y:S01]  /*0e60*/  VIADD R8, R10, 0x4 ;  /* 0x000000040a087836 */ /* 0x000fe20000000000 */
[----:B--2---:R-:W-:Y:S02]  /*0e70*/  SEL R5, R4, RZ, !P0 ;  /* 0x000000ff04057207 */ /* 0x004fe40004000000 */
[----:B------:R-:W-:-:S03]  /*0e80*/  ISETP.GT.AND P0, PT, R6, R7, PT ;  /* 0x000000070600720c */ /* 0x000fc60003f04270 */
[----:B------:R-:W-:-:S06]  /*0e90*/  IMAD.IADD R4, R5, 0x1, R14 ;  /* 0x0000000105047824 */ /* 0x000fcc00078e020e */
[----:B------:R-:W1:Y:S01]  /*0ea0*/  @!P1 S2R R11, SR_CgaCtaId ;  /* 0x00000000000b9919 */ /* 0x000e620000008800 */
[----:B------:R-:W-:Y:S01]  /*0eb0*/  @!P1 SHF.R.U32.HI R9, RZ, 0x3, R2 ;  /* 0x00000003ff099819 */ /* 0x000fe20000011602 */
[----:B------:R-:W2:Y:S03]  /*0ec0*/  SHFL.DOWN PT, R5, R4, 0x2, R7 ;  /* 0x0840000004057989 */ /* 0x000ea600000e0007 */
[----:B------:R-:W-:Y:S02]  /*0ed0*/  @!P1 LOP3.LUT R9, R9, 0x7c, RZ, 0xc0, !PT ;  /* 0x0000007c09099812 */ /* 0x000fe400078ec0ff */
[----:B--2---:R-:W-:Y:S02]  /*0ee0*/  SEL R5, R5, RZ, !P0 ;  /* 0x000000ff05057207 */ /* 0x004fe40004000000 */
[----:B------:R-:W-:-:S03]  /*0ef0*/  ISETP.GT.AND P0, PT, R8, R7, PT ;  /* 0x000000070800720c */ /* 0x000fc60003f04270 */
[----:B------:R-:W-:Y:S01]  /*0f00*/  IMAD.IADD R6, R4, 0x1, R5 ;  /* 0x0000000104067824 */ /* 0x000fe200078e0205 */
[----:B------:R-:W-:-:S04]  /*0f10*/  IADD3 R4, PT, PT, R10, 0x8, RZ ;  /* 0x000000080a047810 */ /* 0x000fc80007ffe0ff */
[----:B------:R-:W2:Y:S02]  /*0f20*/  SHFL.DOWN PT, R5, R6, 0x4, R7 ;  /* 0x0880000006057989 */ /* 0x000ea400000e0007 */
[----:B--2---:R-:W-:Y:S02]  /*0f30*/  SEL R5, R5, RZ, !P0 ;  /* 0x000000ff05057207 */ /* 0x004fe40004000000 */
[----:B------:R-:W-:-:S03]  /*0f40*/  ISETP.GT.AND P0, PT, R4, R7, PT ;  /* 0x000000070400720c */ /* 0x000fc60003f04270 */
[----:B------:R-:W-:Y:S02]  /*0f50*/  IMAD.IADD R8, R6, 0x1, R5 ;  /* 0x0000000106087824 */ /* 0x000fe400078e0205 */
[----:B------:R-:W-:Y:S01]  /*0f60*/  VIADD R6, R10, 0x10 ;  /* 0x000000100a067836 */ /* 0x000fe20000000000 */
[----:B------:R-:W-:Y:S02]  /*0f70*/  @!P1 MOV R10, 0x400 ;  /* 0x00000400000a9802 */ /* 0x000fe40000000f00 */
[----:B------:R-:W2:Y:S02]  /*0f80*/  SHFL.DOWN PT, R5, R8, 0x8, R7 ;  /* 0x0900000008057989 */ /* 0x000ea400000e0007 */
[----:B-1----:R-:W-:-:S05]  /*0f90*/  @!P1 LEA R10, R11, R10, 0x18 ;  /* 0x0000000a0b0a9211 */ /* 0x002fca00078ec0ff */
[----:B------:R-:W-:Y:S01]  /*0fa0*/  @!P1 IMAD.IADD R10, R9, 0x1, R10 ;  /* 0x00000001090a9824 */ /* 0x000fe200078e020a */
[----:B--2---:R-:W-:Y:S02]  /*0fb0*/  SEL R5, R5, RZ, !P0 ;  /* 0x000000ff05057207 */ /* 0x004fe40004000000 */
[----:B------:R-:W-:-:S03]  /*0fc0*/  ISETP.GT.AND P0, PT, R6, R7, PT ;  /* 0x000000070600720c */ /* 0x000fc60003f04270 */
[----:B------:R-:W-:-:S05]  /*0fd0*/  IMAD.IADD R4, R8, 0x1, R5 ;  /* 0x0000000108047824 */ /* 0x000fca00078e0205 */
[----:B------:R-:W1:Y:S02]  /*0fe0*/  SHFL.DOWN PT, R5, R4, 0x10, R7 ;  /* 0x0a00000004057989 */ /* 0x000e6400000e0007 */
[----:B-1----:R-:W-:Y:S02]  /*0ff0*/  SEL R5, R5, RZ, !P0 ;  /* 0x000000ff05057207 */ /* 0x002fe40004000000 */
[----:B------:R-:W-:-:S03]  /*1000*/  ISETP.NE.AND P0, PT, R2, RZ, PT ;  /* 0x000000ff0200720c */ /* 0x000fc60003f05270 */
[----:B------:R-:W-:-:S05]  /*1010*/  IMAD.IADD R11, R4, 0x1, R5 ;  /* 0x00000001040b7824 */ /* 0x000fca00078e0205 */
[----:B------:R1:W-:Y:S01]  /*1020*/  @!P1 STS [R10+0x8], R11 ;  /* 0x0000080b0a009388 */ /* 0x0003e20000000800 */
[----:B------:R-:W-:Y:S06]  /*1030*/  BAR.SYNC.DEFER_BLOCKING 0x0 ;  /* 0x0000000000007b1d */ /* 0x000fec0000010000 */
[----:B------:R-:W-:Y:S05]  /*1040*/  @P0 BRA `(.L_x_189) ;  /* 0x0000001000d40947 */ /* 0x000fea0003800000 */
[----:B------:R-:W2:Y:S01]  /*1050*/  S2UR UR5, SR_CgaCtaId ;  /* 0x00000000000579c3 */ /* 0x000ea20000008800 */
[----:B------:R-:W-:Y:S01]  /*1060*/  UMOV UR4, 0x400 ;  /* 0x0000040000047882 */ /* 0x000fe20000000000 */
[C---:B------:R-:W-:Y:S02]  /*1070*/  ISETP.GT.U32.AND P2, PT, R0.reuse, 0x40, PT ;  /* 0x000000400000780c */ /* 0x040fe40003f44070 */
[C---:B------:R-:W-:Y:S02]  /*1080*/  ISETP.GT.U32.AND P1, PT, R0.reuse, 0x20, PT ;  /* 0x000000200000780c */ /* 0x040fe40003f24070 */
[----:B------:R-:W-:Y:S01]  /*1090*/  ISETP.GT.U32.AND P3, PT, R0, 0x80, PT ;  /* 0x000000800000780c */ /* 0x000fe20003f64070 */
[----:B--2---:R-:W-:-:S09]  /*10a0*/  ULEA UR4, UR5, UR4, 0x18 ;  /* 0x0000000405047291 */ /* 0x004fd2000f8ec0ff */
[----:B------:R-:W2:Y:S04]  /*10b0*/  LDS.128 R4, [UR4+0x10] ;  /* 0x00001004ff047984 */ /* 0x000ea80008000c00 */
[----:B------:R-:W3:Y:S04]  /*10c0*/  LDS R2, [UR4+0xc] ;  /* 0x00000c04ff027984 */ /* 0x000ee80008000800 */
[----:B------:R-:W4:Y:S01]  /*10d0*/  LDS.64 R8, [UR4+0x20] ;  /* 0x00002004ff087984 */ /* 0x000f220008000a00 */
[----:B--2---:R-:W-:Y:S02]  /*10e0*/  SEL R4, R4, RZ, P2 ;  /* 0x000000ff04047207 */ /* 0x004fe40001000000 */
[----:B------:R-:W-:-:S02]  /*10f0*/  ISETP.GT.U32.AND P2, PT, R0, 0x60, PT ;  /* 0x000000600000780c */ /* 0x000fc40003f44070 */
[----:B---3--:R-:W-:Y:S02]  /*1100*/  SEL R2, R2, RZ, P1 ;  /* 0x000000ff02027207 */ /* 0x008fe40000800000 */
[----:B------:R-:W-:Y:S02]  /*1110*/  SEL R5, R5, RZ, P2 ;  /* 0x000000ff05057207 */ /* 0x000fe40001000000 */
[----:B------:R-:W-:Y:S02]  /*1120*/  IADD3 R2, PT, PT, R4, R2, R11 ;  /* 0x0000000204027210 */ /* 0x000fe40007ffe00b */
[----:B------:R-:W-:Y:S02]  /*1130*/  ISETP.GT.U32.AND P1, PT, R0, 0xa0, PT ;  /* 0x000000a00000780c */ /* 0x000fe40003f24070 */
[----:B------:R-:W-:Y:S02]  /*1140*/  SEL R6, R6, RZ, P3 ;  /* 0x000000ff06067207 */ /* 0x000fe40001800000 */
[----:B------:R-:W-:-:S02]  /*1150*/  ISETP.GT.U32.AND P2, PT, R0, 0xc0, PT ;  /* 0x000000c00000780c */ /* 0x000fc40003f44070 */
[----:B------:R-:W-:Y:S02]  /*1160*/  ISETP.GT.U32.AND P3, PT, R0, 0xe0, PT ;  /* 0x000000e00000780c */ /* 0x000fe40003f64070 */
[----:B------:R-:W-:Y:S02]  /*1170*/  SEL R7, R7, RZ, P1 ;  /* 0x000000ff07077207 */ /* 0x000fe40000800000 */
[----:B------:R-:W-:Y:S02]  /*1180*/  IADD3 R2, PT, PT, R6, R2, R5 ;  /* 0x0000000206027210 */ /* 0x000fe40007ffe005 */
[----:B----4-:R-:W-:Y:S02]  /*1190*/  SEL R8, R8, RZ, P2 ;  /* 0x000000ff08087207 */ /* 0x010fe40001000000 */
[----:B------:R-:W-:Y:S02]  /*11a0*/  SEL R9, R9, RZ, P3 ;  /* 0x000000ff09097207 */ /* 0x000fe40001800000 */
[----:B------:R-:W-:-:S05]  /*11b0*/  IADD3 R2, PT, PT, R8, R2, R7 ;  /* 0x0000000208027210 */ /* 0x000fca0007ffe007 */
[----:B-1----:R-:W-:Y:S01]  /*11c0*/  IMAD.IADD R11, R2, 0x1, R9 ;  /* 0x00000001020b7824 */ /* 0x002fe200078e0209 */
[----:B------:R-:W-:Y:S06]  /*11d0*/  BRA `(.L_x_189) ;  /* 0x0000001000707947 */ /* 0x000fec0003800000 */
.L_x_174:
[----:B------:R-:W0:Y:S01]  /*11e0*/  S2R R2, SR_TID.X ;  /* 0x0000000000027919 */ /* 0x000e220000002100 */
[----:B------:R-:W1:Y:S02]  /*11f0*/  LDCU.64 UR4, c[0x0][0x380] ;  /* 0x00007000ff0477ac */ /* 0x000e640008000a00 */
[----:B-1----:R-:W-:Y:S01]  /*1200*/  MOV R4, UR4 ;  /* 0x0000000400047c02 */ /* 0x002fe20008000f00 */
[----:B------:R-:W-:Y:S02]  /*1210*/  IMAD.U32 R5, RZ, RZ, UR5 ;  /* 0x00000005ff057e24 */ /* 0x000fe4000f8e00ff */
[----:B0-----:R-:W-:-:S04]  /*1220*/  IMAD R7, R3, 0x1000, R2 ;  /* 0x0000100003077824 */ /* 0x001fc800078e0202 */
[----:B------:R-:W-:-:S05]  /*1230*/  IMAD.WIDE.U32 R6, R7, 0x4, R4 ;  /* 0x0000000407067825 */ /* 0x000fca00078e0004 */
        /* <DEDUP_REMOVED lines=16> */
[----:B------:R-:W-:-:S02]  /*1340*/  ISETP.GE.U32.AND P0, PT, R0, R13, PT ;  /* 0x0000000d0000720c */ /* 0x000fc40003f06070 */
        /* <DEDUP_REMOVED lines=9> */
[----:B------:R-:W-:Y:S01]  /*13e0*/  IMAD R9, R3, 0x1000, R13 ;  /* 0x0000100003097824 */ /* 0x000fe200078e020d */
[----:B------:R-:W-:Y:S01]  /*13f0*/  LOP3.LUT R6, RZ, R2, RZ, 0x33, !PT ;  /* 0x00000002ff067212 */ /* 0x000fe200078e33ff */
[----:B------:R-:W-:Y:S01]  /*1400*/  VIADD R0, R8, 0xfffff000 ;  /* 0xfffff00008007836 */ /* 0x000fe20000000000 */
[----:B------:R-:W-:Y:S02]  /*1410*/  UMOV UR4, URZ ;  /* 0x000000ff00047c82 */ /* 0x000fe40008000000 */
[----:B------:R-:W-:Y:S02]  /*1420*/  IADD3 R6, PT, PT, -R13, R8, R6 ;  /* 0x000000080d067210 */ /* 0x000fe40007ffe106 */
[C---:B------:R-:W-:Y:S02]  /*1430*/  ISETP.GT.U32.AND P0, PT, R9.reuse, R0, PT ;  /* 0x000000000900720c */ /* 0x040fe40003f04070 */
[----:B------:R-:W-:Y:S01]  /*1440*/  IADD3 R7, PT, PT, R9, 0x800, R2 ;  /* 0x0000080009077810 */ /* 0x000fe20007ffe002 */
[----:B------:R-:W-:-:S02]  /*1450*/  IMAD.MOV.U32 R2, RZ, RZ, R9 ;  /* 0x000000ffff027224 */ /* 0x000fc400078e0009 */
[----:B------:R-:W-:-:S08]  /*1460*/  IMAD R6, R3, -0x1000, R6 ;  /* 0xfffff00003067824 */ /* 0x000fd000078e0206 */
[----:B------:R-:W-:Y:S05]  /*1470*/  @P0 BRA `(.L_x_191) ;  /* 0x00000000009c0947 */ /* 0x000fea0003800000 */
[----:B------:R-:W0:Y:S08]  /*1480*/  LDC R8, c[0x0][0x3a8] ;  /* 0x0000ea00ff087b82 */ /* 0x000e300000000800 */
[----:B------:R-:W1:Y:S02]  /*1490*/  LDC.64 R4, c[0x0][0x380] ;  /* 0x0000e000ff047b82 */ /* 0x000e640000000a00 */
.L_x_192:
[----:B------:R-:W2:Y:S02]  /*14a0*/  S2R R10, SR_TID.X ;  /* 0x00000000000a7919 */ /* 0x000ea40000002100 */
[----:B--2---:R-:W-:-:S04]  /*14b0*/  IMAD.IADD R11, R10, 0x1, R9 ;  /* 0x000000010a0b7824 */ /* 0x004fc800078e0209 */
[----:B-1----:R-:W-:-:S05]  /*14c0*/  IMAD.WIDE.U32 R10, R11, 0x4, R4 ;  /* 0x000000040b0a7825 */ /* 0x002fca00078e0004 */
        /* <DEDUP_REMOVED lines=10> */
[----:B------:R-:W5:Y:S01]  /*1570*/  LDG.E R21, desc[UR6][R10.64+0x2c00] ;  /* 0x002c00060a157981 */ /* 0x000f62000c1e1900 */
[----:B--2---:R-:W-:-:S03]  /*1580*/  IADD3 R20, PT, PT, R20, R18, R27 ;  /* 0x0000001214147210 */ /* 0x004fc60007ffe01b */
[----:B------:R-:W2:Y:S04]  /*1590*/  LDG.E R18, desc[UR6][R10.64+0x2800] ;  /* 0x002800060a127981 */ /* 0x000ea8000c1e1900 */
[----:B------:R-:W2:Y:S01]  /*15a0*/  LDG.E R27, desc[UR6][R10.64+0x3800] ;  /* 0x003800060a1b7981 */ /* 0x000ea2000c1e1900 */
[----:B---3--:R-:W-:-:S03]  /*15b0*/  IADD3 R24, PT, PT, R23, R22, R20 ;  /* 0x0000001617187210 */ /* 0x008fc60007ffe014 */
[----:B------:R-:W3:Y:S04]  /*15c0*/  LDG.E R23, desc[UR6][R10.64+0x3000] ;  /* 0x003000060a177981 */ /* 0x000ee8000c1e1900 */
[----:B------:R-:W3:Y:S04]  /*15d0*/  LDG.E R20, desc[UR6][R10.64+0x3400] ;  /* 0x003400060a147981 */ /* 0x000ee8000c1e1900 */
[----:B------:R-:W3:Y:S01]  /*15e0*/  LDG.E R22, desc[UR6][R10.64+0x3c00] ;  /* 0x003c00060a167981 */ /* 0x000ee2000c1e1900 */
[----:B----4-:R-:W-:-:S04]  /*15f0*/  IADD3 R14, PT, PT, R17, R14, R24 ;  /* 0x0000000e110e7210 */ /* 0x010fc80007ffe018 */
[----:B-----5:R-:W-:-:S04]  /*1600*/  IADD3 R14, PT, PT, R19, R16, R14 ;  /* 0x00000010130e7210 */ /* 0x020fc80007ffe00e */
[----:B------:R-:W-:Y:S02]  /*1610*/  IADD3 R12, PT, PT, R15, R12, R14 ;  /* 0x0000000c0f0c7210 */ /* 0x000fe40007ffe00e */
[----:B0-----:R-:W-:-:S04]  /*1620*/  IADD3 R14, PT, PT, -R9, R8, RZ ;  /* 0x00000008090e7210 */ /* 0x001fc80007ffe1ff */
[----:B------:R-:W-:Y:S02]  /*1630*/  ISETP.GE.U32.AND P0, PT, R14, R13, PT ;  /* 0x0000000d0e00720c */ /* 0x000fe40003f06070 */
[----:B--2---:R-:W-:-:S04]  /*1640*/  IADD3 R12, PT, PT, R21, R18, R12 ;  /* 0x00000012150c7210 */ /* 0x004fc80007ffe00c */
[----:B---3--:R-:W-:-:S04]  /*1650*/  IADD3 R12, PT, PT, R20, R23, R12 ;  /* 0x00000017140c7210 */ /* 0x008fc80007ffe00c */
[----:B------:R-:W-:-:S03]  /*1660*/  IADD3 R27, PT, PT, R22, R27, R12 ;  /* 0x0000001b161b7210 */ /* 0x000fc60007ffe00c */
[----:B------:R-:W-:Y:S05]  /*1670*/  @!P0 BRA `(.L_x_190) ;  /* 0x00000008009c8947 */ /* 0x000fea0003800000 */
[C---:B------:R-:W-:Y:S01]  /*1680*/  IMAD.IADD R9, R13.reuse, 0x1, R9 ;  /* 0x000000010d097824 */ /* 0x040fe200078e0209 */
[----:B------:R-:W-:Y:S01]  /*1690*/  UIADD3 UR4, UPT, UPT, UR4, 0x1, URZ ;  /* 0x0000000104047890 */ /* 0x000fe2000fffe0ff */
[----:B------:R-:W-:Y:S02]  /*16a0*/  IMAD.IADD R2, R13, 0x1, R2 ;  /* 0x000000010d027824 */ /* 0x000fe400078e0202 */
[----:B------:R-:W-:Y:S01]  /*16b0*/  IMAD.IADD R6, R6, 0x1, -R13 ;  /* 0x0000000106067824 */ /* 0x000fe200078e0a0d */
[----:B------:R-:W-:Y:S01]  /*16c0*/  ISETP.GT.U32.AND P0, PT, R9, R0, PT ;  /* 0x000000000900720c */ /* 0x000fe20003f04070 */
[----:B------:R-:W-:-:S12]  /*16d0*/  IMAD.IADD R7, R13, 0x1, R7 ;  /* 0x000000010d077824 */ /* 0x000fd800078e0207 */
[----:B------:R-:W-:Y:S05]  /*16e0*/  @!P0 BRA `(.L_x_192) ;  /* 0xfffffffc006c8947 */ /* 0x000fea000383ffff */
.L_x_191:
[----:B------:R-:W0:Y:S01]  /*16f0*/  S2R R13, SR_TID.X ;  /* 0x00000000000d7919 */ /* 0x000e220000002100 */
[----:B------:R-:W-:Y:S01]  /*1700*/  IMAD.IADD R0, R8, 0x1, -R9 ;  /* 0x0000000108007824 */ /* 0x000fe200078e0a09 */
[----:B------:R-:W-:Y:S04]  /*1710*/  BSSY.RECONVERGENT B1, `(.L_x_190) ;  /* 0x000009d000017945 */ /* 0x000fe80003800200 */
[----:B0-----:R-:W-:-:S04]  /*1720*/  ISETP.GE.AND P0, PT, R13, R0, PT ;  /* 0x000000000d00720c */ /* 0x001fc80003f06270 */
[----:B------:R-:W-:-:S13]  /*1730*/  ISETP.GE.U32.OR P0, PT, R9, R8, P0 ;  /* 0x000000080900720c */ /* 0x000fda0000706470 */
[----:B------:R-:W-:Y:S05]  /*1740*/  @P0 BRA `(.L_x_193) ;  /* 0x0000000800640947 */ /* 0x000fea0003800000 */
[----:B------:R-:W0:Y:S01]  /*1750*/  LDC R10, c[0x0][0x3ac] ;  /* 0x0000eb00ff0a7b82 */ /* 0x000e220000000800 */
[----:B------:R-:W-:Y:S01]  /*1760*/  LOP3.LUT R11, RZ, R13, RZ, 0x33, !PT ;  /* 0x0000000dff0b7212 */ /* 0x000fe200078e33ff */
[----:B------:R-:W-:Y:S06]  /*1770*/  BSSY.RECONVERGENT B2, `(.L_x_194) ;  /* 0x000004f000027945 */ /* 0x000fec0003800200 */
[----:B------:R-:W1:Y:S01]  /*1780*/  LDC R0, c[0x0][0x3ac] ;  /* 0x0000eb00ff007b82 */ /* 0x000e620000000800 */
[----:B0-----:R-:W-:-:S05]  /*1790*/  IMAD.SHL.U32 R10, R10, 0x1000, RZ ;  /* 0x000010000a0a7824 */ /* 0x001fca00078e00ff */
[----:B------:R-:W-:-:S04]  /*17a0*/  LEA R10, R3, R10, 0xc ;  /* 0x0000000a030a7211 */ /* 0x000fc800078e60ff */
[----:B------:R-:W-:Y:S01]  /*17b0*/  IADD3 R8, PT, PT, -R10, R8, R11 ;  /* 0x000000080a087210 */ /* 0x000fe20007ffe10b */
[----:B-1----:R-:W-:Y:S02]  /*17c0*/  IMAD R11, R0, UR4, RZ ;  /* 0x00000004000b7c24 */ /* 0x002fe4000f8e02ff */
[----:B------:R-:W-:Y:S02]  /*17d0*/  IMAD.MOV.U32 R0, RZ, RZ, R13 ;  /* 0x000000ffff007224 */ /* 0x000fe400078e000d */
[----:B------:R-:W-:-:S05]  /*17e0*/  IMAD R8, R11, -0x1000, R8 ;  /* 0xfffff0000b087824 */ /* 0x000fca00078e0208 */
[C---:B------:R-:W-:Y:S02]  /*17f0*/  ISETP.GE.U32.AND P0, PT, R8.reuse, 0xf00, PT ;  /* 0x00000f000800780c */ /* 0x040fe40003f06070 */
[----:B------:R-:W-:-:S04]  /*1800*/  LEA.HI R8, R8, 0x1, RZ, 0x18 ;  /* 0x0000000108087811 */ /* 0x000fc800078fc0ff */
[----:B------:R-:W-:-:S07]  /*1810*/  LOP3.LUT R10, R8, 0xf, RZ, 0xc0, !PT ;  /* 0x0000000f080a7812 */ /* 0x000fce00078ec0ff */
[----:B------:R-:W-:Y:S05]  /*1820*/  @!P0 BRA `(.L_x_195) ;  /* 0x00000004000c8947 */ /* 0x000fea0003800000 */
[----:B------:R-:W-:Y:S01]  /*1830*/  LEA.HI R0, R6, 0x1, RZ, 0x18 ;  /* 0x0000000106007811 */ /* 0x000fe200078fc0ff */
[----:B------:R-:W-:Y:S01]  /*1840*/  BSSY.RECONVERGENT B3, `(.L_x_196) ;  /* 0x0000040000037945 */ /* 0x000fe20003800200 */
[----:B------:R-:W-:Y:S02]  /*1850*/  LOP3.LUT R11, R13, 0x800, RZ, 0xfc, !PT ;  /* 0x000008000d0b7812 */ /* 0x000fe400078efcff */
[----:B------:R-:W-:-:S05]  /*1860*/  LOP3.LUT R0, R0, 0x1fffff0, RZ, 0xc0, !PT ;  /* 0x01fffff000007812 */ /* 0x000fca00078ec0ff */
[----:B------:R-:W-:-:S07]  /*1870*/  IMAD.MOV R0, RZ, RZ, -R0 ;  /* 0x000000ffff007224 */ /* 0x000fce00078e0a00 */
.L_x_197:
[C---:B------:R-:W-:Y:S02]  /*1880*/  VIADD R15, R7.reuse, 0xfffff800 ;  /* 0xfffff800070f7836 */ /* 0x040fe40000000000 */
[----:B------:R-:W-:Y:S02]  /*1890*/  VIADD R21, R7, 0xfffff900 ;  /* 0xfffff90007157836 */ /* 0x000fe40000000000 */
[----:B------:R-:W-:-:S04]  /*18a0*/  IMAD.WIDE.U32 R14, R15, 0x4, R4 ;  /* 0x000000040f0e7825 */ /* 0x000fc800078e0004 */
[--C-:B------:R-:W-:Y:S01]  /*18b0*/  IMAD.WIDE.U32 R20, R21, 0x4, R4.reuse ;  /* 0x0000000415147825 */ /* 0x100fe200078e0004 */
[----:B------:R0:W2:Y:S04]  /*18c0*/  LDG.E R28, desc[UR6][R14.64] ;  /* 0x000000060e1c7981 */ /* 0x0000a8000c1e1900 */
[----:B------:R-:W2:Y:S01]  /*18d0*/  LDG.E R29, desc[UR6][R20.64] ;  /* 0x00000006141d7981 */ /* 0x000ea2000c1e1900 */
[C---:B------:R-:W-:Y:S02]  /*18e0*/  VIADD R17, R7.reuse, 0xfffffa00 ;  /* 0xfffffa0007117836 */ /* 0x040fe40000000000 */
[----:B------:R-:W-:Y:S02]  /*18f0*/  VIADD R19, R7, 0xfffffb00 ;  /* 0xfffffb0007137836 */ /* 0x000fe40000000000 */
[----:B------:R-:W-:-:S04]  /*1900*/  IMAD.WIDE.U32 R16, R17, 0x4, R4 ;  /* 0x0000000411107825 */ /* 0x000fc800078e0004 */
[--C-:B------:R-:W-:Y:S01]  /*1910*/  IMAD.WIDE.U32 R18, R19, 0x4, R4.reuse ;  /* 0x0000000413127825 */ /* 0x100fe200078e0004 */
[----:B------:R1:W3:Y:S04]  /*1920*/  LDG.E R13, desc[UR6][R16.64] ;  /* 0x00000006100d7981 */ /* 0x0002e8000c1e1900 */
[----:B------:R4:W3:Y:S01]  /*1930*/  LDG.E R12, desc[UR6][R18.64] ;  /* 0x00000006120c7981 */ /* 0x0008e2000c1e1900 */
[C---:B------:R-:W-:Y:S01]  /*1940*/  VIADD R22, R7.reuse, 0xfffffd00 ;  /* 0xfffffd0007167836 */ /* 0x040fe20000000000 */
[C---:B------:R-:W-:Y:S01]  /*1950*/  IADD3 R23, PT, PT, R7.reuse, -0x400, RZ ;  /* 0xfffffc0007177810 */ /* 0x040fe20007ffe0ff */
[----:B------:R-:W-:Y:S02]  /*1960*/  VIADD R26, R7, 0xfffffe00 ;  /* 0xfffffe00071a7836 */ /* 0x000fe40000000000 */
[----:B0-----:R-:W-:-:S04]  /*1970*/  IMAD.WIDE.U32 R14, R22, 0x4, R4 ;  /* 0x00000004160e7825 */ /* 0x001fc800078e0004 */
[--C-:B-1----:R-:W-:Y:S02]  /*1980*/  IMAD.WIDE.U32 R16, R26, 0x4, R4.reuse ;  /* 0x000000041a107825 */ /* 0x102fe400078e0004 */
[----:B------:R0:W5:Y:S02]  /*1990*/  LDG.E R26, desc[UR6][R14.64] ;  /* 0x000000060e1a7981 */ /* 0x000164000c1e1900 */
[C-C-:B------:R-:W-:Y:S02]  /*19a0*/  IMAD.WIDE.U32 R24, R7.reuse, 0x4, R4.reuse ;  /* 0x0000000407187825 */ /* 0x140fe400078e0004 */
[----:B------:R-:W5:Y:S02]  /*19b0*/  LDG.E R16, desc[UR6][R16.64] ;  /* 0x0000000610107981 */ /* 0x000f64000c1e1900 */
[----:B----4-:R-:W-:Y:S02]  /*19c0*/  VIADD R19, R7, 0xffffff00 ;  /* 0xffffff0007137836 */ /* 0x010fe40000000000 */
[----:B------:R-:W-:Y:S01]  /*19d0*/  IMAD.WIDE.U32 R20, R23, 0x4, R4 ;  /* 0x0000000417147825 */ /* 0x000fe200078e0004 */
[----:B------:R-:W4:Y:S03]  /*19e0*/  LDG.E R24, desc[UR6][R24.64] ;  /* 0x0000000618187981 */ /* 0x000f26000c1e1900 */
[----:B0-----:R-:W-:-:S02]  /*19f0*/  VIADD R15, R7, 0x200 ;  /* 0x00000200070f7836 */ /* 0x001fc40000000000 */
[----:B------:R-:W-:Y:S02]  /*1a00*/  VIADD R23, R7, 0x100 ;  /* 0x0000010007177836 */ /* 0x000fe40000000000 */
[--C-:B------:R-:W-:Y:S01]  /*1a10*/  IMAD.WIDE.U32 R18, R19, 0x4, R4.reuse ;  /* 0x0000000413127825 */ /* 0x100fe200078e0004 */
[----:B------:R0:W5:Y:S03]  /*1a20*/  LDG.E R25, desc[UR6][R20.64] ;  /* 0x0000000614197981 */ /* 0x000166000c1e1900 */
[----:B------:R-:W-:Y:S02]  /*1a30*/  IMAD.WIDE.U32 R22, R23, 0x4, R4 ;  /* 0x0000000417167825 */ /* 0x000fe400078e0004 */
[----:B------:R-:W4:Y:S04]  /*1a40*/  LDG.E R19, desc[UR6][R18.64] ;  /* 0x0000000612137981 */ /* 0x000f28000c1e1900 */
[----:B------:R1:W4:Y:S01]  /*1a50*/  LDG.E R23, desc[UR6][R22.64] ;  /* 0x0000000616177981 */ /* 0x000322000c1e1900 */
[----:B0-----:R-:W-:-:S04]  /*1a60*/  VIADD R21, R7, 0x300 ;  /* 0x0000030007157836 */ /* 0x001fc80000000000 */
[----:B------:R-:W-:-:S04]  /*1a70*/  IMAD.WIDE.U32 R20, R21, 0x4, R4 ;  /* 0x0000000415147825 */ /* 0x000fc800078e0004 */
[----:B-1----:R-:W-:Y:S02]  /*1a80*/  VIADD R22, R7, 0x700 ;  /* 0x0000070007167836 */ /* 0x002fe40000000000 */
[----:B------:R-:W4:Y:S01]  /*1a90*/  LDG.E R21, desc[UR6][R20.64] ;  /* 0x0000000614157981 */ /* 0x000f22000c1e1900 */
[----:B--2---:R-:W-:Y:S01]  /*1aa0*/  IADD3 R27, PT, PT, R29, R28, R27 ;  /* 0x0000001c1d1b7210 */ /* 0x004fe20007ffe01b */
[----:B------:R-:W-:Y:S01]  /*1ab0*/  IMAD.WIDE.U32 R28, R15, 0x4, R4 ;  /* 0x000000040f1c7825 */ /* 0x000fe200078e0004 */
[----:B------:R-:W-:-:S05]  /*1ac0*/  IADD3 R15, PT, PT, R7, 0x400, RZ ;  /* 0x00000400070f7810 */ /* 0x000fca0007ffe0ff */
[----:B------:R0:W2:Y:S01]  /*1ad0*/  LDG.E R28, desc[UR6][R28.64] ;  /* 0x000000061c1c7981 */ /* 0x0000a2000c1e1900 */
[----:B------:R-:W-:-:S05]  /*1ae0*/  IMAD.WIDE.U32 R14, R15, 0x4, R4 ;  /* 0x000000040f0e7825 */ /* 0x000fca00078e0004 */
[----:B------:R1:W2:Y:S01]  /*1af0*/  LDG.E R17, desc[UR6][R14.64] ;  /* 0x000000060e117981 */ /* 0x0002a2000c1e1900 */
[----:B---3--:R-:W-:Y:S01]  /*1b00*/  IADD3 R27, PT, PT, R12, R13, R27 ;  /* 0x0000000d0c1b7210 */ /* 0x008fe20007ffe01b */
[----:B0-----:R-:W-:-:S04]  /*1b10*/  VIADD R29, R7, 0x500 ;  /* 0x00000500071d7836 */ /* 0x001fc80000000000 */
[----:B------:R-:W-:-:S04]  /*1b20*/  IMAD.WIDE.U32 R12, R29, 0x4, R4 ;  /* 0x000000041d0c7825 */ /* 0x000fc800078e0004 */
[----:B-1----:R-:W-:Y:S01]  /*1b30*/  VIADD R15, R7, 0x600 ;  /* 0x00000600070f7836 */ /* 0x002fe20000000000 */
[----:B------:R0:W3:Y:S03]  /*1b40*/  LDG.E R18, desc[UR6][R12.64] ;  /* 0x000000060c127981 */ /* 0x0000e6000c1e1900 */
[----:B------:R-:W-:-:S04]  /*1b50*/  IMAD.WIDE.U32 R14, R15, 0x4, R4 ;  /* 0x000000040f0e7825 */ /* 0x000fc800078e0004 */
[----:B0-----:R-:W-:Y:S02]  /*1b60*/  IMAD.WIDE.U32 R12, R22, 0x4, R4 ;  /* 0x00000004160c7825 */ /* 0x001fe400078e0004 */
[----:B------:R-:W3:Y:S04]  /*1b70*/  LDG.E R22, desc[UR6][R14.64] ;  /* 0x000000060e167981 */ /* 0x000ee8000c1e1900 */
[----:B------:R-:W3:Y:S01]  /*1b80*/  LDG.E R20, desc[UR6][R12.64] ;  /* 0x000000060c147981 */ /* 0x000ee2000c1e1900 */
[----:B------:R-:W-:Y:S01]  /*1b90*/  VIADD R0, R0, 0x10 ;  /* 0x0000001000007836 */ /* 0x000fe20000000000 */
[----:B-----5:R-:W-:-:S04]  /*1ba0*/  IADD3 R25, PT, PT, R26, R25, R27 ;  /* 0x000000191a197210 */ /* 0x020fc80007ffe01b */
[----:B----4-:R-:W-:Y:S02]  /*1bb0*/  IADD3 R16, PT, PT, R19, R16, R25 ;  /* 0x0000001013107210 */ /* 0x010fe40007ffe019 */
[----:B------:R-:W-:Y:S02]  /*1bc0*/  ISETP.NE.AND P0, PT, R0, RZ, PT ;  /* 0x000000ff0000720c */ /* 0x000fe40003f05270 */
[----:B------:R-:W-:Y:S01]  /*1bd0*/  IADD3 R16, PT, PT, R23, R24, R16 ;  /* 0x0000001817107210 */ /* 0x000fe20007ffe010 */
[----:B------:R-:W-:Y:S02]  /*1be0*/  VIADD R11, R11, 0x1000 ;  /* 0x000010000b0b7836 */ /* 0x000fe40000000000 */
[----:B------:R-:W-:Y:S01]  /*1bf0*/  VIADD R7, R7, 0x1000 ;  /* 0x0000100007077836 */ /* 0x000fe20000000000 */
[----:B--2---:R-:W-:-:S04]  /*1c00*/  IADD3 R16, PT, PT, R21, R28, R16 ;  /* 0x0000001c15107210 */ /* 0x004fc80007ffe010 */
[----:B---3--:R-:W-:-:S04]  /*1c10*/  IADD3 R17, PT, PT, R18, R17, R16 ;  /* 0x0000001112117210 */ /* 0x008fc80007ffe010 */
[----:B------:R-:W-:Y:S01]  /*1c20*/  IADD3 R27, PT, PT, R20, R22, R17 ;  /* 0x00000016141b7210 */ /* 0x000fe20007ffe011 */
[----:B------:R-:W-:Y:S06]  /*1c30*/  @P0 BRA `(.L_x_197) ;  /* 0xfffffffc00100947 */ /* 0x000fec000383ffff */
[----:B------:R-:W-:Y:S05]  /*1c40*/  BSYNC.RECONVERGENT B3 ;  /* 0x0000000000037941 */ /* 0x000fea0003800200 */
.L_x_196:
[----:B------:R-:W-:-:S07]  /*1c50*/  IADD3 R0, PT, PT, R11, -0x800, RZ ;  /* 0xfffff8000b007810 */ /* 0x000fce0007ffe0ff */
.L_x_195:
[----:B------:R-:W-:Y:S05]  /*1c60*/  BSYNC.RECONVERGENT B2 ;  /* 0x0000000000027941 */ /* 0x000fea0003800200 */
.L_x_194:
[----:B------:R-:W-:-:S13]  /*1c70*/  ISETP.NE.AND P0, PT, R10, RZ, PT ;  /* 0x000000ff0a00720c */ /* 0x000fda0003f05270 */
[----:B------:R-:W-:Y:S05]  /*1c80*/  @!P0 BRA `(.L_x_193) ;  /* 0x0000000400148947 */ /* 0x000fea0003800000 */
[----:B------:R-:W-:Y:S01]  /*1c90*/  ISETP.GE.U32.AND P0, PT, R10, 0x8, PT ;  /* 0x000000080a00780c */ /* 0x000fe20003f06070 */
[----:B------:R-:W-:Y:S01]  /*1ca0*/  BSSY.RECONVERGENT B2, `(.L_x_198) ;  /* 0x0000021000027945 */ /* 0x000fe20003800200 */
[----:B------:R-:W-:-:S04]  /*1cb0*/  LOP3.LUT R23, R8, 0x7, RZ, 0xc0, !PT ;  /* 0x0000000708177812 */ /* 0x000fc800078ec0ff */
[----:B------:R-:W-:-:S07]  /*1cc0*/  ISETP.NE.AND P1, PT, R23, RZ, PT ;  /* 0x000000ff1700720c */ /* 0x000fce0003f25270 */
[----:B------:R-:W-:Y:S06]  /*1cd0*/  @!P0 BRA `(.L_x_199) ;  /* 0x0000000000748947 */ /* 0x000fec0003800000 */
[----:B------:R-:W-:-:S04]  /*1ce0*/  IMAD.IADD R11, R0, 0x1, R9 ;  /* 0x00000001000b7824 */ /* 0x000fc800078e0209 */
[C---:B------:R-:W-:Y:S02]  /*1cf0*/  VIADD R19, R11.reuse, 0x100 ;  /* 0x000001000b137836 */ /* 0x040fe40000000000 */
[C---:B------:R-:W-:Y:S02]  /*1d00*/  VIADD R21, R11.reuse, 0x200 ;  /* 0x000002000b157836 */ /* 0x040fe40000000000 */
[C---:B------:R-:W-:Y:S02]  /*1d10*/  VIADD R13, R11.reuse, 0x300 ;  /* 0x000003000b0d7836 */ /* 0x040fe40000000000 */
[----:B------:R-:W-:-:S04]  /*1d20*/  IMAD.WIDE.U32 R16, R11, 0x4, R4 ;  /* 0x000000040b107825 */ /* 0x000fc800078e0004 */
[--C-:B------:R-:W-:Y:S01]  /*1d30*/  IMAD.WIDE.U32 R18, R19, 0x4, R4.reuse ;  /* 0x0000000413127825 */ /* 0x100fe200078e0004 */
[----:B------:R0:W2:Y:S03]  /*1d40*/  LDG.E R22, desc[UR6][R16.64] ;  /* 0x0000000610167981 */ /* 0x0000a6000c1e1900 */
[--C-:B------:R-:W-:Y:S01]  /*1d50*/  IMAD.WIDE.U32 R20, R21, 0x4, R4.reuse ;  /* 0x0000000415147825 */ /* 0x100fe200078e0004 */
[----:B------:R1:W2:Y:S03]  /*1d60*/  LDG.E R7, desc[UR6][R18.64] ;  /* 0x0000000612077981 */ /* 0x0002a6000c1e1900 */
[C---:B------:R-:W-:Y:S02]  /*1d70*/  VIADD R15, R11.reuse, 0x400 ;  /* 0x000004000b0f7836 */ /* 0x040fe40000000000 */
[C---:B------:R-:W-:Y:S01]  /*1d80*/  VIADD R25, R11.reuse, 0x500 ;  /* 0x000005000b197836 */ /* 0x040fe20000000000 */
[----:B------:R-:W-:Y:S01]  /*1d90*/  IADD3 R29, PT, PT, R11, 0x600, RZ ;  /* 0x000006000b1d7810 */ /* 0x000fe20007ffe0ff */
[----:B------:R-:W-:Y:S01]  /*1da0*/  IMAD.WIDE.U32 R12, R13, 0x4, R4 ;  /* 0x000000040d0c7825 */ /* 0x000fe200078e0004 */
[----:B------:R-:W3:Y:S03]  /*1db0*/  LDG.E R20, desc[UR6][R20.64] ;  /* 0x0000000614147981 */ /* 0x000ee6000c1e1900 */
[----:B------:R-:W-:-:S02]  /*1dc0*/  VIADD R24, R11, 0x700 ;  /* 0x000007000b187836 */ /* 0x000fc40000000000 */
[--C-:B------:R-:W-:Y:S01]  /*1dd0*/  IMAD.WIDE.U32 R14, R15, 0x4, R4.reuse ;  /* 0x000000040f0e7825 */ /* 0x100fe200078e0004 */
[----:B------:R-:W3:Y:S03]  /*1de0*/  LDG.E R12, desc[UR6][R12.64] ;  /* 0x000000060c0c7981 */ /* 0x000ee6000c1e1900 */
[--C-:B------:R-:W-:Y:S02]  /*1df0*/  IMAD.WIDE.U32 R10, R25, 0x4, R4.reuse ;  /* 0x00000004190a7825 */ /* 0x100fe400078e0004 */
[----:B------:R-:W4:Y:S02]  /*1e00*/  LDG.E R14, desc[UR6][R14.64] ;  /* 0x000000060e0e7981 */ /* 0x000f24000c1e1900 */
[--C-:B0-----:R-:W-:Y:S02]  /*1e10*/  IMAD.WIDE.U32 R16, R29, 0x4, R4.reuse ;  /* 0x000000041d107825 */ /* 0x101fe400078e0004 */
[----:B------:R-:W4:Y:S02]  /*1e20*/  LDG.E R10, desc[UR6][R10.64] ;  /* 0x000000060a0a7981 */ /* 0x000f24000c1e1900 */
[----:B-1----:R-:W-:-:S02]  /*1e30*/  IMAD.WIDE.U32 R18, R24, 0x4, R4 ;  /* 0x0000000418127825 */ /* 0x002fc400078e0004 */
[----:B------:R-:W5:Y:S04]  /*1e40*/  LDG.E R16, desc[UR6][R16.64] ;  /* 0x0000000610107981 */ /* 0x000f68000c1e1900 */
[----:B------:R-:W5:Y:S01]  /*1e50*/  LDG.E R18, desc[UR6][R18.64] ;  /* 0x0000000612127981 */ /* 0x000f62000c1e1900 */
[----:B------:R-:W-:Y:S01]  /*1e60*/  VIADD R0, R0, 0x800 ;  /* 0x0000080000007836 */ /* 0x000fe20000000000 */
[----:B--2---:R-:W-:-:S04]  /*1e70*/  IADD3 R7, PT, PT, R7, R22, R27 ;  /* 0x0000001607077210 */ /* 0x004fc80007ffe01b */
[----:B---3--:R-:W-:-:S04]  /*1e80*/  IADD3 R7, PT, PT, R12, R20, R7 ;  /* 0x000000140c077210 */ /* 0x008fc80007ffe007 */
[----:B----4-:R-:W-:-:S04]  /*1e90*/  IADD3 R7, PT, PT, R10, R14, R7 ;  /* 0x0000000e0a077210 */ /* 0x010fc80007ffe007 */
[----:B-----5:R-:W-:-:S07]  /*1ea0*/  IADD3 R27, PT, PT, R18, R16, R7 ;  /* 0x00000010121b7210 */ /* 0x020fce0007ffe007 */
.L_x_199:
[----:B------:R-:W-:Y:S05]  /*1eb0*/  BSYNC.RECONVERGENT B2 ;  /* 0x0000000000027941 */ /* 0x000fea0003800200 */
.L_x_198:
[----:B------:R-:W-:Y:S05]  /*1ec0*/  @!P1 BRA `(.L_x_193) ;  /* 0x0000000000849947 */ /* 0x000fea0003800000 */
[----:B------:R-:W-:Y:S01]  /*1ed0*/  ISETP.GE.U32.AND P0, PT, R23, 0x4, PT ;  /* 0x000000041700780c */ /* 0x000fe20003f06070 */
[----:B------:R-:W-:Y:S01]  /*1ee0*/  BSSY.RECONVERGENT B2, `(.L_x_200) ;  /* 0x0000012000027945 */ /* 0x000fe20003800200 */
[----:B------:R-:W-:-:S11]  /*1ef0*/  LOP3.LUT P1, RZ, R8, 0x3, RZ, 0xc0, !PT ;  /* 0x0000000308ff7812 */ /* 0x000fd6000782c0ff */
[----:B------:R-:W-:Y:S05]  /*1f00*/  @!P0 BRA `(.L_x_201) ;  /* 0x00000000003c8947 */ /* 0x000fea0003800000 */
[----:B------:R-:W-:-:S04]  /*1f10*/  IMAD.IADD R7, R0, 0x1, R9 ;  /* 0x0000000100077824 */ /* 0x000fc800078e0209 */
[C---:B------:R-:W-:Y:S02]  /*1f20*/  VIADD R11, R7.reuse, 0x100 ;  /* 0x00000100070b7836 */ /* 0x040fe40000000000 */
[----:B------:R-:W-:-:S04]  /*1f30*/  IMAD.WIDE.U32 R8, R7, 0x4, R4 ;  /* 0x0000000407087825 */ /* 0x000fc800078e0004 */
[C---:B------:R-:W-:Y:S02]  /*1f40*/  VIADD R13, R7.reuse, 0x200 ;  /* 0x00000200070d7836 */ /* 0x040fe40000000000 */
[----:B------:R-:W-:Y:S01]  /*1f50*/  VIADD R15, R7, 0x300 ;  /* 0x00000300070f7836 */ /* 0x000fe20000000000 */
[----:B------:R-:W2:Y:S01]  /*1f60*/  LDG.E R8, desc[UR6][R8.64] ;  /* 0x0000000608087981 */ /* 0x000ea2000c1e1900 */
[----:B------:R-:W-:-:S04]  /*1f70*/  IMAD.WIDE.U32 R10, R11, 0x4, R4 ;  /* 0x000000040b0a7825 */ /* 0x000fc800078e0004 */
[--C-:B------:R-:W-:Y:S02]  /*1f80*/  IMAD.WIDE.U32 R12, R13, 0x4, R4.reuse ;  /* 0x000000040d0c7825 */ /* 0x100fe400078e0004 */
[----:B------:R-:W2:Y:S02]  /*1f90*/  LDG.E R10, desc[UR6][R10.64] ;  /* 0x000000060a0a7981 */ /* 0x000ea4000c1e1900 */
[----:B------:R-:W-:Y:S02]  /*1fa0*/  IMAD.WIDE.U32 R14, R15, 0x4, R4 ;  /* 0x000000040f0e7825 */ /* 0x000fe400078e0004 */
[----:B------:R-:W3:Y:S04]  /*1fb0*/  LDG.E R12, desc[UR6][R12.64] ;  /* 0x000000060c0c7981 */ /* 0x000ee8000c1e1900 */
[----:B------:R-:W3:Y:S01]  /*1fc0*/  LDG.E R14, desc[UR6][R14.64] ;  /* 0x000000060e0e7981 */ /* 0x000ee2000c1e1900 */
[----:B------:R-:W-:-:S02]  /*1fd0*/  IADD3 R0, PT, PT, R0, 0x400, RZ ;  /* 0x0000040000007810 */ /* 0x000fc40007ffe0ff */
[----:B--2---:R-:W-:-:S04]  /*1fe0*/  IADD3 R27, PT, PT, R10, R8, R27 ;  /* 0x000000080a1b7210 */ /* 0x004fc80007ffe01b */
[----:B---3--:R-:W-:-:S07]  /*1ff0*/  IADD3 R27, PT, PT, R14, R12, R27 ;  /* 0x0000000c0e1b7210 */ /* 0x008fce0007ffe01b */
.L_x_201:
[----:B------:R-:W-:Y:S05]  /*2000*/  BSYNC.RECONVERGENT B2 ;  /* 0x0000000000027941 */ /* 0x000fea0003800200 */
.L_x_200:
[----:B------:R-:W-:Y:S05]  /*2010*/  @!P1 BRA `(.L_x_193) ;  /* 0x0000000000309947 */ /* 0x000fea0003800000 */
[----:B------:R-:W-:Y:S01]  /*2020*/  LOP3.LUT R6, R6, 0xffff, RZ, 0xc0, !PT ;  /* 0x0000ffff06067812 */ /* 0x000fe200078ec0ff */
[----:B------:R-:W-:-:S03]  /*2030*/  IMAD.IADD R9, R0, 0x1, R2 ;  /* 0x0000000100097824 */ /* 0x000fc600078e0202 */
[----:B------:R-:W-:-:S04]  /*2040*/  LEA.HI R6, R6, 0x1, RZ, 0x18 ;  /* 0x0000000106067811 */ /* 0x000fc800078fc0ff */
[----:B------:R-:W-:-:S05]  /*2050*/  LOP3.LUT R6, R6, 0x3, RZ, 0xc0, !PT ;  /* 0x0000000306067812 */ /* 0x000fca00078ec0ff */
[----:B------:R-:W-:-:S07]  /*2060*/  IMAD.MOV R0, RZ, RZ, -R6 ;  /* 0x000000ffff007224 */ /* 0x000fce00078e0a06 */
.L_x_202:
[----:B------:R-:W-:-:S06]  /*2070*/  IMAD.WIDE.U32 R6, R9, 0x4, R4 ;  /* 0x0000000409067825 */ /* 0x000fcc00078e0004 */
[----:B------:R-:W2:Y:S01]  /*2080*/  LDG.E R6, desc[UR6][R6.64] ;  /* 0x0000000606067981 */ /* 0x000ea2000c1e1900 */
[----:B------:R-:W-:Y:S02]  /*2090*/  VIADD R0, R0, 0x1 ;  /* 0x0000000100007836 */ /* 0x000fe40000000000 */
[----:B------:R-:W-:-:S03]  /*20a0*/  VIADD R9, R9, 0x100 ;  /* 0x0000010009097836 */ /* 0x000fc60000000000 */
[----:B------:R-:W-:Y:S01]  /*20b0*/  ISETP.NE.AND P0, PT, R0, RZ, PT ;  /* 0x000000ff0000720c */ /* 0x000fe20003f05270 */
[----:B--2---:R-:W-:-:S12]  /*20c0*/  IMAD.IADD R27, R6, 0x1, R27 ;  /* 0x00000001061b7824 */ /* 0x004fd800078e021b */
[----:B------:R-:W-:Y:S05]  /*20d0*/  @P0 BRA `(.L_x_202) ;  /* 0xfffffffc00e40947 */ /* 0x000fea000383ffff */
.L_x_193:
[----:B------:R-:W-:Y:S05]  /*20e0*/  BSYNC.RECONVERGENT B1 ;  /* 0x0000000000017941 */ /* 0x000fea0003800200 */
.L_x_190:
[----:B------:R-:W0:Y:S01]  /*20f0*/  S2R R9, SR_LANEID ;  /* 0x0000000000097919 */ /* 0x000e220000000000 */
[----:B------:R-:W1:Y:S01]  /*2100*/  SHFL.DOWN PT, R0, R27, 0x1, 0x1f ;  /* 0x08201f001b007f89 */ /* 0x000e6200000e0000 */
[----:B------:R-:W2:Y:S01]  /*2110*/  S2R R8, SR_TID.X ;  /* 0x0000000000087919 */ /* 0x000ea20000002100 */
[C---:B0-----:R-:W-:Y:S02]  /*2120*/  ISETP.GT.AND P0, PT, R9.reuse, 0x1e, PT ;  /* 0x0000001e0900780c */ /* 0x041fe40003f04270 */
[C---:B------:R-:W-:Y:S02]  /*2130*/  ISETP.NE.AND P1, PT, R9.reuse, RZ, PT ;  /* 0x000000ff0900720c */ /* 0x040fe40003f25270 */
[----:B-1----:R-:W-:Y:S02]  /*2140*/  SEL R0, R0, RZ, !P0 ;  /* 0x000000ff00007207 */ /* 0x002fe40004000000 */
[----:B------:R-:W-:-:S03]  /*2150*/  ISETP.GT.AND P0, PT, R9, 0x1d, PT ;  /* 0x0000001d0900780c */ /* 0x000fc60003f04270 */
[----:B------:R-:W-:-:S05]  /*2160*/  IMAD.IADD R0, R0, 0x1, R27 ;  /* 0x0000000100007824 */ /* 0x000fca00078e021b */
[----:B------:R-:W0:Y:S01]  /*2170*/  SHFL.DOWN PT, R2, R0, 0x2, 0x1f ;  /* 0x08401f0000027f89 */ /* 0x000e2200000e0000 */
[----:B------:R-:W1:Y:S01]  /*2180*/  @!P1 S2R R6, SR_CgaCtaId ;  /* 0x0000000000069919 */ /* 0x000e620000008800 */
[----:B0-----:R-:W-:Y:S02]  /*2190*/  SEL R5, R2, RZ, !P0 ;  /* 0x000000ff02057207 */ /* 0x001fe40004000000 */
[----:B------:R-:W-:Y:S02]  /*21a0*/  ISETP.GT.AND P0, PT, R9, 0x1b, PT ;  /* 0x0000001b0900780c */ /* 0x000fe40003f04270 */
[----:B------:R-:W-:-:S05]  /*21b0*/  IADD3 R5, PT, PT, R0, R5, RZ ;  /* 0x0000000500057210 */ /* 0x000fca0007ffe0ff */
[----:B------:R-:W0:Y:S02]  /*21c0*/  SHFL.DOWN PT, R2, R5, 0x4, 0x1f ;  /* 0x08801f0005027f89 */ /* 0x000e2400000e0000 */
[----:B0-----:R-:W-:Y:S02]  /*21d0*/  SEL R2, R2, RZ, !P0 ;  /* 0x000000ff02027207 */ /* 0x001fe40004000000 */
[----:B------:R-:W-:-:S03]  /*21e0*/  ISETP.GT.AND P0, PT, R9, 0x17, PT ;  /* 0x000000170900780c */ /* 0x000fc60003f04270 */
[----:B------:R-:W-:Y:S01]  /*21f0*/  IMAD.IADD R2, R5, 0x1, R2 ;  /* 0x0000000105027824 */ /* 0x000fe200078e0202 */
[----:B------:R-:W-:-:S04]  /*2200*/  @!P1 MOV R5, 0x400 ;  /* 0x0000040000059802 */ /* 0x000fc80000000f00 */
[----:B------:R-:W0:Y:S01]  /*2210*/  SHFL.DOWN PT, R4, R2, 0x8, 0x1f ;  /* 0x09001f0002047f89 */ /* 0x000e2200000e0000 */
[----:B-1----:R-:W-:Y:S02]  /*2220*/  @!P1 LEA R5, R6, R5, 0x18 ;  /* 0x0000000506059211 */ /* 0x002fe400078ec0ff */
[----:B0-----:R-:W-:Y:S02]  /*2230*/  SEL R7, R4, RZ, !P0 ;  /* 0x000000ff04077207 */ /* 0x001fe40004000000 */
[----:B------:R-:W-:Y:S02]  /*2240*/  ISETP.GT.AND P0, PT, R9, 0xf, PT ;  /* 0x0000000f0900780c */ /* 0x000fe40003f04270 */
[----:B--2---:R-:W-:Y:S01]  /*2250*/  @!P1 SHF.R.U32.HI R4, RZ, 0x3, R8 ;  /* 0x00000003ff049819 */ /* 0x004fe20000011608 */
[----:B------:R-:W-:-:S03]  /*2260*/  IMAD.IADD R7, R2, 0x1, R7 ;  /* 0x0000000102077824 */ /* 0x000fc600078e0207 */
[----:B------:R-:W-:Y:S02]  /*2270*/  @!P1 LOP3.LUT R4, R4, 0x7c, RZ, 0xc0, !PT ;  /* 0x0000007c04049812 */ /* 0x000fe400078ec0ff */
[----:B------:R-:W0:Y:S03]  /*2280*/  SHFL.DOWN PT, R0, R7, 0x10, 0x1f ;  /* 0x0a001f0007007f89 */ /* 0x000e2600000e0000 */
[----:B------:R-:W-:Y:S01]  /*2290*/  @!P1 IMAD.IADD R4, R4, 0x1, R5 ;  /* 0x0000000104049824 */ /* 0x000fe200078e0205 */
        /* <DEDUP_REMOVED lines=15> */
[----:B------:R-:W-:-:S07]  /*2390*/  IMAD.IADD R11, R0, 0x1, R9 ;  /* 0x00000001000b7824 */ /* 0x000fce00078e0209 */
.L_x_189:
[----:B------:R-:W-:Y:S05]  /*23a0*/  BSYNC.RECONVERGENT B0 ;  /* 0x0000000000007941 */ /* 0x000fea0003800200 */
.L_x_173:
[----:B------:R-:W-:Y:S05]  /*23b0*/  @P0 EXIT ;  /* 0x000000000000094d */ /* 0x000fea0003800000 */
[----:B---3--:R-:W3:Y:S02]  /*23c0*/  LDC.64 R4, c[0x0][0x388] ;  /* 0x0000e200ff047b82 */ /* 0x008ee40000000a00 */
[----:B---3--:R-:W-:-:S05]  /*23d0*/  IMAD.WIDE.U32 R2, R3, 0x4, R4 ;  /* 0x0000000403027825 */ /* 0x008fca00078e0004 */
[----:B------:R-:W-:Y:S01]  /*23e0*/  STG.E desc[UR6][R2.64], R11 ;  /* 0x0000000b02007986 */ /* 0x000fe2000c101906 */
[----:B------:R-:W-:Y:S05]  /*23f0*/  EXIT ;  /* 0x000000000000794d */ /* 0x000fea0003800000 */
.L_x_203:
        /* <DEDUP_REMOVED lines=16> */
.L_x_268:


//--------------------- .text._ZN3cub18CUB_300001_SM_10006detail6reduce28DeviceReduceSingleTileKernelINS2_10policy_hubIijN4cuda3std3__44plusIiEEE10Policy1000EN6thrust24THRUST_300001_SM_1000_NS6detail15normal_iteratorINSD_10device_ptrIiEEEEPijS9_iiNS7_10__identityEEEvT0_T1_T2_T3_T4_T6_ --------------------------
	.section	.text._ZN3cub18CUB_300001_SM_10006detail6reduce28DeviceReduceSingleTileKernelINS2_10policy_hubIijN4cuda3std3__44plusIiEEE10Policy1000EN6thrust24THRUST_300001_SM_1000_NS6detail15normal_iteratorINSD_10device_ptrIiEEEEPijS9_iiNS7_10__identityEEEvT0_T1_T2_T3_T4_T6_,"ax",@progbits
	.align	128
        .global         _ZN3cub18CUB_300001_SM_10006detail6reduce28DeviceReduceSingleTileKernelINS2_10policy_hubIijN4cuda3std3__44plusIiEEE10Policy1000EN6thrust24THRUST_300001_SM_1000_NS6detail15normal_iteratorINSD_10device_ptrIiEEEEPijS9_iiNS7_10__identityEEEvT0_T1_T2_T3_T4_T6_
        .type           _ZN3cub18CUB_300001_SM_10006detail6reduce28DeviceReduceSingleTileKernelINS2_10policy_hubIijN4cuda3std3__44plusIiEEE10Policy1000EN6thrust24THRUST_300001_SM_1000_NS6detail15normal_iteratorINSD_10device_ptrIiEEEEPijS9_iiNS7_10__identityEEEvT0_T1_T2_T3_T4_T6_,@function
        .size           _ZN3cub18CUB_300001_SM_10006detail6reduce28DeviceReduceSingleTileKernelINS2_10policy_hubIijN4cuda3std3__44plusIiEEE10Policy1000EN6thrust24THRUST_300001_SM_1000_NS6detail15normal_iteratorINSD_10device_ptrIiEEEEPijS9_iiNS7_10__identityEEEvT0_T1_T2_T3_T4_T6_,(.L_x_269 - _ZN3cub18CUB_300001_SM_10006detail6reduce28DeviceReduceSingleTileKernelINS2_10policy_hubIijN4cuda3std3__44plusIiEEE10Policy1000EN6thrust24THRUST_300001_SM_1000_NS6detail15normal_iteratorINSD_10device_ptrIiEEEEPijS9_iiNS7_10__identityEEEvT0_T1_T2_T3_T4_T6_)
        .other          _ZN3cub18CUB_300001_SM_10006detail6reduce28DeviceReduceSingleTileKernelINS2_10policy_hubIijN4cuda3std3__44plusIiEEE10Policy1000EN6thrust24THRUST_300001_SM_1000_NS6detail15normal_iteratorINSD_10device_ptrIiEEEEPijS9_iiNS7_10__identityEEEvT0_T1_T2_T3_T4_T6_,@"STO_CUDA_ENTRY STV_DEFAULT"
_ZN3cub18CUB_300001_SM_10006detail6reduce28DeviceReduceSingleTileKernelINS2_10policy_hubIijN4cuda3std3__44plusIiEEE10Policy1000EN6thrust24THRUST_300001_SM_1000_NS6detail15normal_iteratorINSD_10device_ptrIiEEEEPijS9_iiNS7_10__identityEEEvT0_T1_T2_T3_T4_T6_:
.text._ZN3cub18CUB_300001_SM_10006detail6reduce28DeviceReduceSingleTileKernelINS2_10policy_hubIijN4cuda3std3__44plusIiEEE10Policy1000EN6thrust24THRUST_300001_SM_1000_NS6detail15normal_iteratorINSD_10device_ptrIiEEEEPijS9_iiNS7_10__identityEEEvT0_T1_T2_T3_T4_T6_:
        /* <DEDUP_REMOVED lines=13> */
.L_x_204:
[----:B------:R-:W-:Y:S01]  /*00d0*/  ISETP.GT.U32.AND P0, PT, R2, 0xfff, PT ;  /* 0x00000fff0200780c */ /* 0x000fe20003f04070 */
[----:B------:R-:W-:-:S12]  /*00e0*/  BSSY.RECONVERGENT B0, `(.L_x_205) ;  /* 0x00001e7000007945 */ /* 0x000fd80003800200 */
        /* <DEDUP_REMOVED lines=11> */
.L_x_208:
[----:B------:R-:W-:Y:S05]  /*01a0*/  BSYNC.RECONVERGENT B1 ;  /* 0x0000000000017941 */ /* 0x000fea0003800200 */
.L_x_207:
        /* <DEDUP_REMOVED lines=17> */
.L_x_213:
        /* <DEDUP_REMOVED lines=31> */
.L_x_212:
[----:B------:R-:W-:Y:S05]  /*04b0*/  BSYNC.RECONVERGENT B2 ;  /* 0x0000000000027941 */ /* 0x000fea0003800200 */
.L_x_211:
[----:B------:R-:W-:Y:S05]  /*04c0*/  @!P0 BRA `(.L_x_210) ;  /* 0x0000000000c88947 */ /* 0x000fea0003800000 */
[----:B------:R-:W-:Y:S01]  /*04d0*/  ISETP.GE.U32.AND P0, PT, R21, 0x8, PT ;  /* 0x000000081500780c */ /* 0x000fe20003f06070 */
[----:B------:R-:W-:Y:S01]  /*04e0*/  BSSY.RECONVERGENT B2, `(.L_x_214) ;  /* 0x0000013000027945 */ /* 0x000fe20003800200 */
[----:B------:R-:W-:-:S04]  /*04f0*/  LOP3.LUT R16, R4, 0x7, RZ, 0xc0, !PT ;  /* 0x0000000704107812 */ /* 0x000fc800078ec0ff */
[----:B------:R-:W-:-:S07]  /*0500*/  ISETP.NE.AND P1, PT, R16, RZ, PT ;  /* 0x000000ff1000720c */ /* 0x000fce0003f25270 */
[----:B------:R-:W-:Y:S06]  /*0510*/  @!P0 BRA `(.L_x_215) ;  /* 0x00000000003c8947 */ /* 0x000fec0003800000 */
[----:B------:R-:W0:Y:S02]  /*0520*/  LDC.64 R6, c[0x0][0x380] ;  /* 0x0000e000ff067b82 */ /* 0x000e240000000a00 */
[----:B0-----:R-:W-:-:S05]  /*0530*/  IMAD.WIDE.U32 R6, R5, 0x4, R6 ;  /* 0x0000000405067825 */ /* 0x001fca00078e0006 */
        /* <DEDUP_REMOVED lines=13> */
.L_x_215:
[----:B------:R-:W-:Y:S05]  /*0610*/  BSYNC.RECONVERGENT B2 ;  /* 0x0000000000027941 */ /* 0x000fea0003800200 */
.L_x_214:
        /* <DEDUP_REMOVED lines=11> */
[----:B------:R-:W3:Y:S01]  /*06d0*/  LDG.E R10, desc[UR6][R6.64+0xc00] ;  /* 0x000c0006060a7981 */ /* 0x000ee2000c1e1900 */
[----:B------:R-:W-:Y:S01]  /*06e0*/  VIADD R5, R5, 0x400 ;  /* 0x0000040005057836 */ /* 0x000fe20000000000 */
[----:B--2--5:R-:W-:-:S04]  /*06f0*/  IADD3 R0, PT, PT, R4, R9, R0 ;  /* 0x0000000904007210 */ /* 0x024fc80007ffe000 */
[----:B---3--:R-:W-:-:S07]  /*0700*/  IADD3 R0, PT, PT, R10, R11, R0 ;  /* 0x0000000b0a007210 */ /* 0x008fce0007ffe000 */
.L_x_217:
[----:B------:R-:W-:Y:S05]  /*0710*/  BSYNC.RECONVERGENT B2 ;  /* 0x0000000000027941 */ /* 0x000fea0003800200 */
.L_x_216:
[----:B------:R-:W-:Y:S05]  /*0720*/  @!P1 BRA `(.L_x_210) ;  /* 0x0000000000309947 */ /* 0x000fea0003800000 */
[----:B------:R-:W0:Y:S02]  /*0730*/  LDC.64 R6, c[0x0][0x380] ;  /* 0x0000e000ff067b82 */ /* 0x000e240000000a00 */
[----:B0-----:R-:W-:-:S04]  /*0740*/  IMAD.WIDE.U32 R4, R5, 0x4, R6 ;  /* 0x0000000405047825 */ /* 0x001fc800078e0006 */
[----:B------:R-:W-:Y:S02]  /*0750*/  IMAD.MOV R6, RZ, RZ, -R8 ;  /* 0x000000ffff067224 */ /* 0x000fe400078e0a08 */
[----:B------:R-:W-:-:S07]  /*0760*/  IMAD.MOV.U32 R7, RZ, RZ, R5 ;  /* 0x000000ffff077224 */ /* 0x000fce00078e0005 */
.L_x_218:
[----:B------:R-:W-:-:S06]  /*0770*/  IMAD.MOV.U32 R5, RZ, RZ, R7 ;  /* 0x000000ffff057224 */ /* 0x000fcc00078e0007 */
[----:B------:R0:W2:Y:S01]  /*0780*/  LDG.E R5, desc[UR6][R4.64] ;  /* 0x0000000604057981 */ /* 0x0000a2000c1e1900 */
[----:B------:R-:W-:-:S05]  /*0790*/  VIADD R6, R6, 0x1 ;  /* 0x0000000106067836 */ /* 0x000fca0000000000 */
[----:B------:R-:W-:Y:S02]  /*07a0*/  ISETP.NE.AND P0, PT, R6, RZ, PT ;  /* 0x000000ff0600720c */ /* 0x000fe40003f05270 */
[----:B0-----:R-:W-:-:S05]  /*07b0*/  IADD3 R4, P1, PT, R4, 0x400, RZ ;  /* 0x0000040004047810 */ /* 0x001fca0007f3e0ff */
[----:B------:R-:W-:Y:S02]  /*07c0*/  IMAD.X R7, RZ, RZ, R7, P1 ;  /* 0x000000ffff077224 */ /* 0x000fe400008e0607 */
[----:B--2--5:R-:W-:-:S04]  /*07d0*/  IMAD.IADD R0, R5, 0x1, R0 ;  /* 0x0000000105007824 */ /* 0x024fc800078e0200 */
[----:B------:R-:W-:Y:S05]  /*07e0*/  @P0 BRA `(.L_x_218) ;  /* 0xfffffffc00e00947 */ /* 0x000fea000383ffff */
.L_x_210:
[----:B------:R-:W-:Y:S05]  /*07f0*/  BSYNC.RECONVERGENT B1 ;  /* 0x0000000000017941 */ /* 0x000fea0003800200 */
.L_x_209:
[----:B------:R-:W-:-:S13]  /*0800*/  ISETP.GE.U32.AND P0, PT, R2, 0x100, PT ;  /* 0x000001000200780c */ /* 0x000fda0003f06070 */
        /* <DEDUP_REMOVED lines=38> */
[----:B-1----:R-:W1:Y:S01]  /*0a70*/  LDS.64 R2, [UR4+0x20] ;  /* 0x00002004ff027984 */ /* 0x002e620008000a00 */
[----:B0-----:R-:W-:-:S04]  /*0a80*/  IADD3 R0, PT, PT, R4, R0, R9 ;  /* 0x0000000004007210 */ /* 0x001fc80007ffe009 */
[----:B------:R-:W-:-:S04]  /*0a90*/  IADD3 R0, PT, PT, R6, R0, R5 ;  /* 0x0000000006007210 */ /* 0x000fc80007ffe005 */
[----:B-1----:R-:W-:-:S05]  /*0aa0*/  IADD3 R0, PT, PT, R2, R0, R7 ;  /* 0x0000000002007210 */ /* 0x002fca0007ffe007 */
[----:B------:R-:W-:Y:S01]  /*0ab0*/  IMAD.IADD R9, R0, 0x1, R3 ;  /* 0x0000000100097824 */ /* 0x000fe200078e0203 */
[----:B------:R-:W-:Y:S06]  /*0ac0*/  BRA `(.L_x_220) ;  /* 0x0000001400207947 */ /* 0x000fec0003800000 */
.L_x_219:
[----:B------:R-:W-:Y:S01]  /*0ad0*/  LOP3.LUT R4, R3, 0x3e0, RZ, 0xc0, !PT ;  /* 0x000003e003047812 */ /* 0x000fe200078ec0ff */
[----:B------:R-:W1:Y:S03]  /*0ae0*/  S2R R10, SR_LANEID ;  /* 0x00000000000a7919 */ /* 0x000e660000000000 */
[----:B0-----:R-:W-:Y:S01]  /*0af0*/  LOP3.LUT R7, RZ, R4, RZ, 0x33, !PT ;  /* 0x00000004ff077212 */ /* 0x001fe200078e33ff */
[----:B------:R-:W-:-:S04]  /*0b00*/  VIADD R5, R4, 0x20 ;  /* 0x0000002004057836 */ /* 0x000fc80000000000 */
[----:B------:R-:W-:Y:S01]  /*0b10*/  IMAD.IADD R7, R7, 0x1, R2 ;  /* 0x0000000107077824 */ /* 0x000fe200078e0202 */
[----:B------:R-:W-:-:S04]  /*0b20*/  ISETP.GT.U32.AND P0, PT, R5, R2, PT ;  /* 0x000000020500720c */ /* 0x000fc80003f04070 */
        /* <DEDUP_REMOVED lines=40> */
[----:B------:R-:W-:Y:S01]  /*0db0*/  ISETP.GT.U32.AND P3, PT, R2, 0x80, PT ;  /* 0x000000800200780c */ /* 0x000fe20003f64070 */
[----:B-1----:R-:W-:-:S09]  /*0dc0*/  ULEA UR4, UR5, UR4, 0x18 ;  /* 0x0000000405047291 */ /* 0x002fd2000f8ec0ff */
[----:B------:R-:W1:Y:S04]  /*0dd0*/  LDS.128 R4, [UR4+0x10] ;  /* 0x00001004ff047984 */ /* 0x000e680008000c00 */
[----:B------:R-:W2:Y:S04]  /*0de0*/  LDS R0, [UR4+0xc] ;  /* 0x00000c04ff007984 */ /* 0x000ea80008000800 */
[----:B------:R-:W3:Y:S01]  /*0df0*/  LDS.64 R10, [UR4+0x20] ;  /* 0x00002004ff0a7984 */ /* 0x000ee20008000a00 */
[----:B-1----:R-:W-:Y:S02]  /*0e00*/  SEL R4, R4, RZ, P2 ;  /* 0x000000ff04047207 */ /* 0x002fe40001000000 */
[----:B------:R-:W-:-:S02]  /*0e10*/  ISETP.GT.U32.AND P2, PT, R2, 0x60, PT ;  /* 0x000000600200780c */ /* 0x000fc40003f44070 */
[----:B--2---:R-:W-:Y:S02]  /*0e20*/  SEL R0, R0, RZ, P1 ;  /* 0x000000ff00007207 */ /* 0x004fe40000800000 */
        /* <DEDUP_REMOVED lines=8> */
[----:B---3--:R-:W-:Y:S02]  /*0eb0*/  SEL R10, R10, RZ, P2 ;  /* 0x000000ff0a0a7207 */ /* 0x008fe40001000000 */
[----:B------:R-:W-:Y:S02]  /*0ec0*/  SEL R11, R11, RZ, P3 ;  /* 0x000000ff0b0b7207 */ /* 0x000fe40001800000 */
[----:B------:R-:W-:-:S05]  /*0ed0*/  IADD3 R0, PT, PT, R10, R0, R7 ;  /* 0x000000000a007210 */ /* 0x000fca0007ffe007 */
[----:B0-----:R-:W-:Y:S01]  /*0ee0*/  IMAD.IADD R9, R0, 0x1, R11 ;  /* 0x0000000100097824 */ /* 0x001fe200078e020b */
[----:B------:R-:W-:Y:S06]  /*0ef0*/  BRA `(.L_x_220) ;  /* 0x0000001000147947 */ /* 0x000fec0003800000 */
.L_x_206:
[----:B------:R-:W0:Y:S01]  /*0f00*/  S2R R0, SR_TID.X ;  /* 0x0000000000007919 */ /* 0x000e220000002100 */
[----:B------:R-:W1:Y:S02]  /*0f10*/  LDCU.64 UR4, c[0x0][0x380] ;  /* 0x00007000ff0477ac */ /* 0x000e640008000a00 */
[----:B-1----:R-:W-:Y:S02]  /*0f20*/  IMAD.U32 R12, RZ, RZ, UR4 ;  /* 0x00000004ff0c7e24 */ /* 0x002fe4000f8e00ff */
[----:B------:R-:W-:Y:S02]  /*0f30*/  IMAD.U32 R13, RZ, RZ, UR5 ;  /* 0x00000005ff0d7e24 */ /* 0x000fe4000f8e00ff */
        /* <DEDUP_REMOVED lines=17> */
[----:B------:R-:W-:Y:S01]  /*1050*/  UMOV UR4, 0x1000 ;  /* 0x0000100000047882 */ /* 0x000fe20000000000 */
[----:B--2---:R-:W-:-:S04]  /*1060*/  IADD3 R3, PT, PT, R7, R6, R3 ;  /* 0x0000000607037210 */ /* 0x004fc80007ffe003 */
[----:B---3--:R-:W-:-:S04]  /*1070*/  IADD3 R3, PT, PT, R9, R8, R3 ;  /* 0x0000000809037210 */ /* 0x008fc80007ffe003 */
[----:B----4-:R-:W-:-:S04]  /*1080*/  IADD3 R3, PT, PT, R11, R10, R3 ;  /* 0x0000000a0b037210 */ /* 0x010fc80007ffe003 */
[----:B-----5:R-:W-:-:S04]  /*1090*/  IADD3 R3, PT, PT, R15, R14, R3 ;  /* 0x0000000e0f037210 */ /* 0x020fc80007ffe003 */
[----:B------:R-:W-:Y:S01]  /*10a0*/  IADD3 R16, PT, PT, R17, R16, R3 ;  /* 0x0000001011107210 */ /* 0x000fe20007ffe003 */
[----:B------:R-:W-:-:S05]  /*10b0*/  VIADD R3, R2, 0xfffff000 ;  /* 0xfffff00002037836 */ /* 0x000fca0000000000 */
[----:B------:R-:W-:Y:S02]  /*10c0*/  ISETP.GE.U32.AND P0, PT, R3, 0x1000, PT ;  /* 0x000010000300780c */ /* 0x000fe40003f06070 */
[----:B------:R-:W-:-:S04]  /*10d0*/  IADD3 R16, PT, PT, R19, R18, R16 ;  /* 0x0000001213107210 */ /* 0x000fc80007ffe010 */
[----:B------:R-:W-:-:S05]  /*10e0*/  IADD3 R21, PT, PT, R21, R20, R16 ;  /* 0x0000001415157210 */ /* 0x000fca0007ffe010 */
[----:B------:R-:W-:Y:S02]  /*10f0*/  IMAD.IADD R7, R22, 0x1, R21 ;  /* 0x0000000116077824 */ /* 0x000fe400078e0215 */
[----:B------:R-:W-:Y:S05]  /*1100*/  @!P0 BRA `(.L_x_221) ;  /* 0x00000000008c8947 */ /* 0x000fea0003800000 */
[----:B------:R-:W0:Y:S01]  /*1110*/  LDC R2, c[0x0][0x390] ;  /* 0x0000e400ff027b82 */ /* 0x000e220000000800 */
[----:B------:R-:W-:-:S07]  /*1120*/  UMOV UR4, 0x1000 ;  /* 0x0000100000047882 */ /* 0x000fce0000000000 */
[----:B------:R-:W1:Y:S02]  /*1130*/  LDC.64 R12, c[0x0][0x380] ;  /* 0x0000e000ff0c7b82 */ /* 0x000e640000000a00 */
.L_x_223:
[----:B------:R-:W-:-:S04]  /*1140*/  VIADD R5, R0, UR4 ;  /* 0x0000000400057c36 */ /* 0x000fc80008000000 */
        /* <DEDUP_REMOVED lines=17> */
[----:B--2---:R-:W-:Y:S01]  /*1260*/  IADD3 R16, PT, PT, R18, R16, R7 ;  /* 0x0000001012107210 */ /* 0x004fe20007ffe007 */
[----:B0-----:R-:W-:-:S05]  /*1270*/  VIADD R7, R2, -UR4 ;  /* 0x8000000402077c36 */ /* 0x001fca0008000000 */
[----:B------:R-:W-:Y:S02]  /*1280*/  ISETP.GE.U32.AND P0, PT, R7, 0x1000, PT ;  /* 0x000010000700780c */ /* 0x000fe40003f06070 */
        /* <DEDUP_REMOVED lines=8> */
[----:B------:R-:W-:-:S06]  /*1310*/  UIADD3 UR4, UPT, UPT, UR4, 0x1000, URZ ;  /* 0x0000100004047890 */ /* 0x000fcc000fffe0ff */
[----:B------:R-:W-:-:S13]  /*1320*/  ISETP.LT.U32.AND P0, PT, R3, UR4, PT ;  /* 0x0000000403007c0c */ /* 0x000fda000bf01070 */
[----:B------:R-:W-:Y:S05]  /*1330*/  @!P0 BRA `(.L_x_223) ;  /* 0xfffffffc00808947 */ /* 0x000fea000383ffff */
.L_x_221:
[----:B------:R-:W-:Y:S01]  /*1340*/  VIADD R3, R2, -UR4 ;  /* 0x8000000402037c36 */ /* 0x000fe20008000000 */
[----:B------:R-:W-:Y:S04]  /*1350*/  BSSY.RECONVERGENT B1, `(.L_x_222) ;  /* 0x0000095000017945 */ /* 0x000fe80003800200 */
[----:B------:R-:W-:-:S04]  /*1360*/  ISETP.GE.AND P0, PT, R0, R3, PT ;  /* 0x000000030000720c */ /* 0x000fc80003f06270 */
[----:B------:R-:W-:-:S13]  /*1370*/  ISETP.LE.U32.OR P0, PT, R2, UR4, P0 ;  /* 0x0000000402007c0c */ /* 0x000fda0008703470 */
[----:B------:R-:W-:Y:S05]  /*1380*/  @P0 BRA `(.L_x_224) ;  /* 0x0000000800440947 */ /* 0x000fea0003800000 */
[----:B------:R-:W-:Y:S01]  /*1390*/  LOP3.LUT R3, RZ, R0, RZ, 0x33, !PT ;  /* 0x00000000ff037212 */ /* 0x000fe200078e33ff */
[----:B------:R-:W-:Y:S01]  /*13a0*/  BSSY.RECONVERGENT B2, `(.L_x_225) ;  /* 0x000004a000027945 */ /* 0x000fe20003800200 */
[----:B------:R-:W-:Y:S02]  /*13b0*/  IMAD.MOV.U32 R5, RZ, RZ, R0 ;  /* 0x000000ffff057224 */ /* 0x000fe400078e0000 */
[----:B------:R-:W-:-:S04]  /*13c0*/  IADD3 R3, PT, PT, R2, -UR4, R3 ;  /* 0x8000000402037c10 */ /* 0x000fc8000fffe003 */
[C---:B------:R-:W-:Y:S02]  /*13d0*/  ISETP.GE.U32.AND P0, PT, R3.reuse, 0xf00, PT ;  /* 0x00000f000300780c */ /* 0x040fe40003f06070 */
[----:B------:R-:W-:-:S04]  /*13e0*/  LEA.HI R3, R3, 0x1, RZ, 0x18 ;  /* 0x0000000103037811 */ /* 0x000fc800078fc0ff */
[----:B------:R-:W-:-:S07]  /*13f0*/  LOP3.LUT R4, R3, 0xf, RZ, 0xc0, !PT ;  /* 0x0000000f03047812 */ /* 0x000fce00078ec0ff */
[----:B------:R-:W-:Y:S05]  /*1400*/  @!P0 BRA `(.L_x_226) ;  /* 0x00000004000c8947 */ /* 0x000fea0003800000 */
[----:B------:R-:W-:Y:S01]  /*1410*/  LOP3.LUT R6, R3, 0x1fffff0, RZ, 0xc0, !PT ;  /* 0x01fffff003067812 */ /* 0x000fe200078ec0ff */
[----:B------:R-:W-:Y:S01]  /*1420*/  BSSY.RECONVERGENT B3, `(.L_x_227) ;  /* 0x0000040000037945 */ /* 0x000fe20003800200 */
[C---:B------:R-:W-:Y:S01]  /*1430*/  LOP3.LUT R5, R0.reuse, 0x800, RZ, 0xfc, !PT ;  /* 0x0000080000057812 */ /* 0x040fe200078efcff */
[----:B------:R-:W-:Y:S02]  /*1440*/  VIADD R2, R0, UR4 ;  /* 0x0000000400027c36 */ /* 0x000fe40008000000 */
[----:B------:R-:W-:-:S07]  /*1450*/  IMAD.MOV R6, RZ, RZ, -R6 ;  /* 0x000000ffff067224 */ /* 0x000fce00078e0a06 */
.L_x_228:
[----:B------:R-:W-:-:S04]  /*1460*/  IMAD.WIDE.U32 R26, R2, 0x4, R12 ;  /* 0x00000004021a7825 */ /* 0x000fc800078e000c */
[C---:B------:R-:W-:Y:S02]  /*1470*/  VIADD R9, R2.reuse, 0x100 ;  /* 0x0000010002097836 */ /* 0x040fe40000000000 */
[----:B------:R-:W-:Y:S01]  /*1480*/  VIADD R15, R2, 0x400 ;  /* 0x00000400020f7836 */ /* 0x000fe20000000000 */
[----:B------:R0:W2:Y:S01]  /*1490*/  LDG.E R26, desc[UR6][R26.64] ;  /* 0x000000061a1a7981 */ /* 0x0000a2000c1e1900 */
[----:B------:R-:W-:-:S04]  /*14a0*/  IMAD.WIDE.U32 R8, R9, 0x4, R12 ;  /* 0x0000000409087825 */ /* 0x000fc800078e000c */
[C---:B------:R-:W-:Y:S01]  /*14b0*/  VIADD R17, R2.reuse, 0x200 ;  /* 0x0000020002117836 */ /* 0x040fe20000000000 */
[----:B------:R1:W2:Y:S01]  /*14c0*/  LDG.E R25, desc[UR6][R8.64] ;  /* 0x0000000608197981 */ /* 0x0002a2000c1e1900 */
[C---:B------:R-:W-:Y:S02]  /*14d0*/  VIADD R11, R2.reuse, 0x300 ;  /* 0x00000300020b7836 */ /* 0x040fe40000000000 */
[----:B0-----:R-:W-:Y:S02]  /*14e0*/  VIADD R27, R2, 0x700 ;  /* 0x00000700021b7836 */ /* 0x001fe40000000000 */
[----:B------:R-:W-:-:S04]  /*14f0*/  IMAD.WIDE.U32 R14, R15, 0x4, R12 ;  /* 0x000000040f0e7825 */ /* 0x000fc800078e000c */
[--C-:B------:R-:W-:Y:S01]  /*1500*/  IMAD.WIDE.U32 R16, R17, 0x4, R12.reuse ;  /* 0x0000000411107825 */ /* 0x100fe200078e000c */
[----:B------:R0:W3:Y:S03]  /*1510*/  LDG.E R22, desc[UR6][R14.64] ;  /* 0x000000060e167981 */ /* 0x0000e6000c1e1900 */
[----:B------:R-:W-:Y:S01]  /*1520*/  VIADD R29, R2, 0x500 ;  /* 0x00000500021d7836 */ /* 0x000fe20000000000 */
[----:B------:R-:W4:Y:S01]  /*1530*/  LDG.E R24, desc[UR6][R16.64] ;  /* 0x0000000610187981 */ /* 0x000f22000c1e1900 */
[----:B------:R-:W-:-:S04]  /*1540*/  IMAD.WIDE.U32 R10, R11, 0x4, R12 ;  /* 0x000000040b0a7825 */ /* 0x000fc800078e000c */
[--C-:B-1----:R-:W-:Y:S01]  /*1550*/  IMAD.WIDE.U32 R8, R27, 0x4, R12.reuse ;  /* 0x000000041b087825 */ /* 0x102fe200078e000c */
[----:B------:R-:W4:Y:S03]  /*1560*/  LDG.E R23, desc[UR6][R10.64] ;  /* 0x000000060a177981 */ /* 0x000f26000c1e1900 */
[----:B------:R-:W-:Y:S02]  /*1570*/  VIADD R27, R2, 0x900 ;  /* 0x00000900021b7836 */ /* 0x000fe40000000000 */
[----:B------:R-:W-:-:S04]  /*1580*/  IMAD.WIDE.U32 R28, R29, 0x4, R12 ;  /* 0x000000041d1c7825 */ /* 0x000fc800078e000c */
[C---:B------:R-:W-:Y:S01]  /*1590*/  VIADD R19, R2.reuse, 0x600 ;  /* 0x0000060002137836 */ /* 0x040fe20000000000 */
[----:B------:R1:W5:Y:S01]  /*15a0*/  LDG.E R11, desc[UR6][R8.64] ;  /* 0x00000006080b7981 */ /* 0x000362000c1e1900 */
[C---:B0-----:R-:W-:Y:S02]  /*15b0*/  VIADD R15, R2.reuse, 0xa00 ;  /* 0x00000a00020f7836 */ /* 0x041fe40000000000 */
[----:B------:R-:W-:Y:S01]  /*15c0*/  VIADD R20, R2, 0x800 ;  /* 0x0000080002147836 */ /* 0x000fe20000000000 */
[----:B------:R0:W3:Y:S01]  /*15d0*/  LDG.E R21, desc[UR6][R28.64] ;  /* 0x000000061c157981 */ /* 0x0000e2000c1e1900 */
[----:B------:R-:W-:-:S04]  /*15e0*/  IMAD.WIDE.U32 R18, R19, 0x4, R12 ;  /* 0x0000000413127825 */ /* 0x000fc800078e000c */
[----:B-1----:R-:W-:-:S04]  /*15f0*/  IMAD.WIDE.U32 R8, R27, 0x4, R12 ;  /* 0x000000041b087825 */ /* 0x002fc800078e000c */
[--C-:B------:R-:W-:Y:S02]  /*1600*/  IMAD.WIDE.U32 R14, R15, 0x4, R12.reuse ;  /* 0x000000040f0e7825 */ /* 0x100fe400078e000c */
[----:B------:R-:W5:Y:S02]  /*1610*/  LDG.E R9, desc[UR6][R8.64] ;  /* 0x0000000608097981 */ /* 0x000f64000c1e1900 */
[--C-:B------:R-:W-:Y:S02]  /*1620*/  IMAD.WIDE.U32 R16, R20, 0x4, R12.reuse ;  /* 0x0000000414107825 */ /* 0x100fe400078e000c */
[----:B------:R1:W5:Y:S02]  /*1630*/  LDG.E R20, desc[UR6][R18.64] ;  /* 0x0000000612147981 */ /* 0x000364000c1e1900 */
[C---:B0-----:R-:W-:Y:S02]  /*1640*/  VIADD R29, R2.reuse, 0xb00 ;  /* 0x00000b00021d7836 */ /* 0x041fe40000000000 */
[----:B------:R-:W-:Y:S01]  /*1650*/  VIADD R27, R2, 0xc00 ;  /* 0x00000c00021b7836 */ /* 0x000fe20000000000 */
[----:B------:R0:W5:Y:S01]  /*1660*/  LDG.E R10, desc[UR6][R16.64] ;  /* 0x00000006100a7981 */ /* 0x000162000c1e1900 */
[----:B------:R-:W-:-:S03]  /*1670*/  IMAD.WIDE.U32 R28, R29, 0x4, R12 ;  /* 0x000000041d1c7825 */ /* 0x000fc600078e000c */
[----:B------:R0:W5:Y:S01]  /*1680*/  LDG.E R8, desc[UR6][R14.64] ;  /* 0x000000060e087981 */ /* 0x000162000c1e1900 */
[C---:B-1----:R-:W-:Y:S02]  /*1690*/  VIADD R19, R2.reuse, 0xe00 ;  /* 0x00000e0002137836 */ /* 0x042fe40000000000 */
[C---:B------:R-:W-:Y:S02]  /*16a0*/  VIADD R18, R2.reuse, 0xf00 ;  /* 0x00000f0002127836 */ /* 0x040fe40000000000 */
[----:B0-----:R-:W-:Y:S02]  /*16b0*/  IMAD.WIDE.U32 R16, R27, 0x4, R12 ;  /* 0x000000041b107825 */ /* 0x001fe400078e000c */
[----:B------:R-:W5:Y:S02]  /*16c0*/  LDG.E R27, desc[UR6][R28.64] ;  /* 0x000000061c1b7981 */ /* 0x000f64000c1e1900 */
[----:B------:R-:W-:-:S04]  /*16d0*/  VIADD R15, R2, 0xd00 ;  /* 0x00000d00020f7836 */ /* 0x000fc80000000000 */
[--C-:B------:R-:W-:Y:S01]  /*16e0*/  IMAD.WIDE.U32 R14, R15, 0x4, R12.reuse ;  /* 0x000000040f0e7825 */ /* 0x100fe200078e000c */
[----:B------:R0:W5:Y:S05]  /*16f0*/  LDG.E R28, desc[UR6][R16.64] ;  /* 0x00000006101c7981 */ /* 0x00016a000c1e1900 */
[----:B------:R-:W5:Y:S01]  /*1700*/  LDG.E R15, desc[UR6][R14.64] ;  /* 0x000000060e0f7981 */ /* 0x000f62000c1e1900 */
[----:B0-----:R-:W-:-:S04]  /*1710*/  IMAD.WIDE.U32 R16, R19, 0x4, R12 ;  /* 0x0000000413107825 */ /* 0x001fc800078e000c */
[----:B------:R-:W-:Y:S02]  /*1720*/  IMAD.WIDE.U32 R18, R18, 0x4, R12 ;  /* 0x0000000412127825 */ /* 0x000fe400078e000c */
[----:B------:R-:W5:Y:S04]  /*1730*/  LDG.E R16, desc[UR6][R16.64] ;  /* 0x0000000610107981 */ /* 0x000f68000c1e1900 */
[----:B------:R-:W5:Y:S01]  /*1740*/  LDG.E R19, desc[UR6][R18.64] ;  /* 0x0000000612137981 */ /* 0x000f62000c1e1900 */
[----:B------:R-:W-:-:S05]  /*1750*/  VIADD R6, R6, 0x10 ;  /* 0x0000001006067836 */ /* 0x000fca0000000000 */
[----:B------:R-:W-:Y:S01]  /*1760*/  ISETP.NE.AND P0, PT, R6, RZ, PT ;  /* 0x000000ff0600720c */ /* 0x000fe20003f05270 */
[----:B------:R-:W-:Y:S02]  /*1770*/  VIADD R5, R5, 0x1000 ;  /* 0x0000100005057836 */ /* 0x000fe40000000000 */
[----:B------:R-:W-:Y:S01]  /*1780*/  VIADD R2, R2, 0x1000 ;  /* 0x0000100002027836 */ /* 0x000fe20000000000 */
[----:B--2---:R-:W-:-:S04]  /*1790*/  IADD3 R25, PT, PT, R25, R26, R7 ;  /* 0x0000001a19197210 */ /* 0x004fc80007ffe007 */
[----:B----4-:R-:W-:-:S04]  /*17a0*/  IADD3 R23, PT, PT, R23, R24, R25 ;  /* 0x0000001817177210 */ /* 0x010fc80007ffe019 */
[----:B---3--:R-:W-:-:S04]  /*17b0*/  IADD3 R21, PT, PT, R21, R22, R23 ;  /* 0x0000001615157210 */ /* 0x008fc80007ffe017 */
[----:B-----5:R-:W-:-:S04]  /*17c0*/  IADD3 R11, PT, PT, R11, R20, R21 ;  /* 0x000000140b0b7210 */ /* 0x020fc80007ffe015 */
[----:B------:R-:W-:-:S04]  /*17d0*/  IADD3 R9, PT, PT, R9, R10, R11 ;  /* 0x0000000a09097210 */ /* 0x000fc80007ffe00b */
[----:B------:R-:W-:-:S04]  /*17e0*/  IADD3 R8, PT, PT, R27, R8, R9 ;  /* 0x000000081b087210 */ /* 0x000fc80007ffe009 */
[----:B------:R-:W-:-:S04]  /*17f0*/  IADD3 R8, PT, PT, R15, R28, R8 ;  /* 0x0000001c0f087210 */ /* 0x000fc80007ffe008 */
[----:B------:R-:W-:Y:S01]  /*1800*/  IADD3 R7, PT, PT, R19, R16, R8 ;  /* 0x0000001013077210 */ /* 0x000fe20007ffe008 */
[----:B------:R-:W-:Y:S06]  /*1810*/  @P0 BRA `(.L_x_228) ;  /* 0xfffffffc00100947 */ /* 0x000fec000383ffff */
[----:B------:R-:W-:Y:S05]  /*1820*/  BSYNC.RECONVERGENT B3 ;  /* 0x0000000000037941 */ /* 0x000fea0003800200 */
.L_x_227:
[----:B------:R-:W-:-:S07]  /*1830*/  VIADD R5, R5, 0xfffff800 ;  /* 0xfffff80005057836 */ /* 0x000fce0000000000 */
.L_x_226:
[----:B------:R-:W-:Y:S05]  /*1840*/  BSYNC.RECONVERGENT B2 ;  /* 0x0000000000027941 */ /* 0x000fea0003800200 */
.L_x_225:
[----:B------:R-:W-:-:S13]  /*1850*/  ISETP.NE.AND P0, PT, R4, RZ, PT ;  /* 0x000000ff0400720c */ /* 0x000fda0003f05270 */
[----:B------:R-:W-:Y:S05]  /*1860*/  @!P0 BRA `(.L_x_224) ;  /* 0x00000004000c8947 */ /* 0x000fea0003800000 */
[----:B------:R-:W-:Y:S01]  /*1870*/  ISETP.GE.U32.AND P0, PT, R4, 0x8, PT ;  /* 0x000000080400780c */ /* 0x000fe20003f06070 */
[----:B------:R-:W-:Y:S01]  /*1880*/  BSSY.RECONVERGENT B2, `(.L_x_229) ;  /* 0x0000021000027945 */ /* 0x000fe20003800200 */
[----:B------:R-:W-:-:S04]  /*1890*/  LOP3.LUT R24, R3, 0x7, RZ, 0xc0, !PT ;  /* 0x0000000703187812 */ /* 0x000fc800078ec0ff */
[----:B------:R-:W-:-:S07]  /*18a0*/  ISETP.NE.AND P1, PT, R24, RZ, PT ;  /* 0x000000ff1800720c */ /* 0x000fce0003f25270 */
[----:B------:R-:W-:Y:S06]  /*18b0*/  @!P0 BRA `(.L_x_230) ;  /* 0x0000000000748947 */ /* 0x000fec0003800000 */
[----:B------:R-:W-:-:S04]  /*18c0*/  VIADD R9, R5, UR4 ;  /* 0x0000000405097c36 */ /* 0x000fc80008000000 */
[C---:B------:R-:W-:Y:S02]  /*18d0*/  VIADD R21, R9.reuse, 0x100 ;  /* 0x0000010009157836 */ /* 0x040fe40000000000 */
[C---:B------:R-:W-:Y:S02]  /*18e0*/  VIADD R11, R9.reuse, 0x300 ;  /* 0x00000300090b7836 */ /* 0x040fe40000000000 */
[C---:B------:R-:W-:Y:S02]  /*18f0*/  VIADD R23, R9.reuse, 0x200 ;  /* 0x0000020009177836 */ /* 0x040fe40000000000 */
[----:B------:R-:W-:-:S04]  /*1900*/  IMAD.WIDE.U32 R16, R9, 0x4, R12 ;  /* 0x0000000409107825 */ /* 0x000fc800078e000c */
[--C-:B------:R-:W-:Y:S01]  /*1910*/  IMAD.WIDE.U32 R20, R21, 0x4, R12.reuse ;  /* 0x0000000415147825 */ /* 0x100fe200078e000c */
[----:B------:R0:W2:Y:S03]  /*1920*/  LDG.E R2, desc[UR6][R16.64] ;  /* 0x0000000610027981 */ /* 0x0000a6000c1e1900 */
[C---:B------:R-:W-:Y:S01]  /*1930*/  VIADD R15, R9.reuse, 0x400 ;  /* 0x00000400090f7836 */ /* 0x040fe20000000000 */
[----:B------:R-:W2:Y:S01]  /*1940*/  LDG.E R4, desc[UR6][R20.64] ;  /* 0x0000000614047981 */ /* 0x000ea2000c1e1900 */
[----:B------:R-:W-:Y:S02]  /*1950*/  VIADD R19, R9, 0x500 ;  /* 0x0000050009137836 */ /* 0x000fe40000000000 */
[----:B------:R-:W-:-:S04]  /*1960*/  IMAD.WIDE.U32 R10, R11, 0x4, R12 ;  /* 0x000000040b0a7825 */ /* 0x000fc800078e000c */
[--C-:B------:R-:W-:Y:S02]  /*1970*/  IMAD.WIDE.U32 R22, R23, 0x4, R12.reuse ;  /* 0x0000000417167825 */ /* 0x100fe400078e000c */
[----:B------:R-:W3:Y:S02]  /*1980*/  LDG.E R10, desc[UR6][R10.64] ;  /* 0x000000060a0a7981 */ /* 0x000ee4000c1e1900 */
[C---:B------:R-:W-:Y:S02]  /*1990*/  VIADD R25, R9.reuse, 0x600 ;  /* 0x0000060009197836 */ /* 0x040fe40000000000 */
[----:B------:R-:W-:Y:S01]  /*19a0*/  VIADD R27, R9, 0x700 ;  /* 0x00000700091b7836 */ /* 0x000fe20000000000 */
[----:B------:R-:W3:Y:S01]  /*19b0*/  LDG.E R6, desc[UR6][R22.64] ;  /* 0x0000000616067981 */ /* 0x000ee2000c1e1900 */
[----:B------:R-:W-:-:S04]  /*19c0*/  IMAD.WIDE.U32 R14, R15, 0x4, R12 ;  /* 0x000000040f0e7825 */ /* 0x000fc800078e000c */
[--C-:B------:R-:W-:Y:S02]  /*19d0*/  IMAD.WIDE.U32 R8, R19, 0x4, R12.reuse ;  /* 0x0000000413087825 */ /* 0x100fe400078e000c */
[----:B------:R-:W4:Y:S02]  /*19e0*/  LDG.E R15, desc[UR6][R14.64] ;  /* 0x000000060e0f7981 */ /* 0x000f24000c1e1900 */
[--C-:B------:R-:W-:Y:S02]  /*19f0*/  IMAD.WIDE.U32 R18, R25, 0x4, R12.reuse ;  /* 0x0000000419127825 */ /* 0x100fe400078e000c */
[----:B------:R-:W4:Y:S02]  /*1a00*/  LDG.E R8, desc[UR6][R8.64] ;  /* 0x0000000608087981 */ /* 0x000f24000c1e1900 */
[----:B0-----:R-:W-:Y:S02]  /*1a10*/  IMAD.WIDE.U32 R16, R27, 0x4, R12 ;  /* 0x000000041b107825 */ /* 0x001fe400078e000c */
[----:B------:R-:W5:Y:S04]  /*1a20*/  LDG.E R19, desc[UR6][R18.64] ;  /* 0x0000000612137981 */ /* 0x000f68000c1e1900 */
[----:B------:R-:W5:Y:S01]  /*1a30*/  LDG.E R16, desc[UR6][R16.64] ;  /* 0x0000000610107981 */ /* 0x000f62000c1e1900 */
[----:B------:R-:W-:Y:S01]  /*1a40*/  VIADD R5, R5, 0x800 ;  /* 0x0000080005057836 */ /* 0x000fe20000000000 */
[----:B--2---:R-:W-:-:S04]  /*1a50*/  IADD3 R7, PT, PT, R4, R2, R7 ;  /* 0x0000000204077210 */ /* 0x004fc80007ffe007 */
[----:B---3--:R-:W-:-:S04]  /*1a60*/  IADD3 R6, PT, PT, R10, R6, R7 ;  /* 0x000000060a067210 */ /* 0x008fc80007ffe007 */
[----:B----4-:R-:W-:-:S04]  /*1a70*/  IADD3 R6, PT, PT, R8, R15, R6 ;  /* 0x0000000f08067210 */ /* 0x010fc80007ffe006 */
[----:B-----5:R-:W-:-:S07]  /*1a80*/  IADD3 R7, PT, PT, R16, R19, R6 ;  /* 0x0000001310077210 */ /* 0x020fce0007ffe006 */
.L_x_230:
[----:B------:R-:W-:Y:S05]  /*1a90*/  BSYNC.RECONVERGENT B2 ;  /* 0x0000000000027941 */ /* 0x000fea0003800200 */
.L_x_229:
        /* <DEDUP_REMOVED lines=18> */
[----:B------:R-:W-:Y:S01]  /*1bc0*/  VIADD R5, R5, 0x400 ;  /* 0x0000040005057836 */ /* 0x000fe20000000000 */
[----:B--2---:R-:W-:-:S04]  /*1bd0*/  IADD3 R7, PT, PT, R8, R2, R7 ;  /* 0x0000000208077210 */ /* 0x004fc80007ffe007 */
[----:B---3--:R-:W-:-:S07]  /*1be0*/  IADD3 R7, PT, PT, R14, R10, R7 ;  /* 0x0000000a0e077210 */ /* 0x008fce0007ffe007 */
.L_x_232:
[----:B------:R-:W-:Y:S05]  /*1bf0*/  BSYNC.RECONVERGENT B2 ;  /* 0x0000000000027941 */ /* 0x000fea0003800200 */
.L_x_231:
[----:B------:R-:W-:Y:S05]  /*1c00*/  @!P1 BRA `(.L_x_224) ;  /* 0x0000000000249947 */ /* 0x000fea0003800000 */
[----:B------:R-:W-:Y:S02]  /*1c10*/  VIADD R5, R5, UR4 ;  /* 0x0000000405057c36 */ /* 0x000fe40008000000 */
[----:B------:R-:W-:-:S07]  /*1c20*/  IMAD.MOV R4, RZ, RZ, -R4 ;  /* 0x000000ffff047224 */ /* 0x000fce00078e0a04 */
.L_x_233:
[----:B------:R-:W-:-:S06]  /*1c30*/  IMAD.WIDE.U32 R2, R5, 0x4, R12 ;  /* 0x0000000405027825 */ /* 0x000fcc00078e000c */
[----:B------:R-:W2:Y:S01]  /*1c40*/  LDG.E R2, desc[UR6][R2.64] ;  /* 0x0000000602027981 */ /* 0x000ea2000c1e1900 */
[----:B------:R-:W-:Y:S02]  /*1c50*/  VIADD R4, R4, 0x1 ;  /* 0x0000000104047836 */ /* 0x000fe40000000000 */
[----:B------:R-:W-:-:S03]  /*1c60*/  VIADD R5, R5, 0x100 ;  /* 0x0000010005057836 */ /* 0x000fc60000000000 */
[----:B------:R-:W-:Y:S01]  /*1c70*/  ISETP.NE.AND P0, PT, R4, RZ, PT ;  /* 0x000000ff0400720c */ /* 0x000fe20003f05270 */
[----:B--2---:R-:W-:-:S12]  /*1c80*/  IMAD.IADD R7, R2, 0x1, R7 ;  /* 0x0000000102077824 */ /* 0x004fd800078e0207 */
[----:B------:R-:W-:Y:S05]  /*1c90*/  @P0 BRA `(.L_x_233) ;  /* 0xfffffffc00e40947 */ /* 0x000fea000383ffff */
.L_x_224:
[----:B------:R-:W-:Y:S05]  /*1ca0*/  BSYNC.RECONVERGENT B1 ;  /* 0x0000000000017941 */ /* 0x000fea0003800200 */
.L_x_222:
        /* <DEDUP_REMOVED lines=36> */
[----:B--2---:R-:W0:Y:S04]  /*1ef0*/  LDS.128 R4, [UR4+0x10] ;  /* 0x00001004ff047984 */ /* 0x004e280008000c00 */
[----:B------:R-:W1:Y:S01]  /*1f00*/  LDS.64 R2, [UR4+0x20] ;  /* 0x00002004ff027984 */ /* 0x000e620008000a00 */
[----:B0-----:R-:W-:-:S04]  /*1f10*/  IADD3 R0, PT, PT, R4, R0, R9 ;  /* 0x0000000004007210 */ /* 0x001fc80007ffe009 */
[----:B------:R-:W-:-:S04]  /*1f20*/  IADD3 R0, PT, PT, R6, R0, R5 ;  /* 0x0000000006007210 */ /* 0x000fc80007ffe005 */
[----:B-1----:R-:W-:-:S05]  /*1f30*/  IADD3 R0, PT, PT, R2, R0, R7 ;  /* 0x0000000002007210 */ /* 0x002fca0007ffe007 */
[----:B------:R-:W-:-:S07]  /*1f40*/  IMAD.IADD R9, R0, 0x1, R3 ;  /* 0x0000000100097824 */ /* 0x000fce00078e0203 */
.L_x_220:
[----:B------:R-:W-:Y:S05]  /*1f50*/  BSYNC.RECONVERGENT B0 ;  /* 0x0000000000007941 */ /* 0x000fea0003800200 */
.L_x_205:
[----:B------:R-:W-:Y:S05]  /*1f60*/  @P0 EXIT ;  /* 0x000000000000094d */ /* 0x000fea0003800000 */
[----:B-1----:R-:W1:Y:S01]  /*1f70*/  LDC.64 R2, c[0x0][0x388] ;  /* 0x0000e200ff027b82 */ /* 0x002e620000000a00 */
[----:B------:R-:W0:Y:S02]  /*1f80*/  LDCU UR4, c[0x0][0x398] ;  /* 0x00007300ff0477ac */ /* 0x000e240008000800 */
[----:B0-2---:R-:W-:-:S05]  /*1f90*/  VIADD R9, R9, UR4 ;  /* 0x0000000409097c36 */ /* 0x005fca0008000000 */
[----:B-1----:R-:W-:Y:S01]  /*1fa0*/  STG.E desc[UR6][R2.64], R9 ;  /* 0x0000000902007986 */ /* 0x002fe2000c101906 */
[----:B------:R-:W-:Y:S05]  /*1fb0*/  EXIT ;  /* 0x000000000000794d */ /* 0x000fea0003800000 */
.L_x_234:
        /* <DEDUP_REMOVED lines=12> */
.L_x_269:


//--------------------- .text._ZN3cub18CUB_300001_SM_10006detail11EmptyKernelIvEEvv --------------------------
	.section	.text._ZN3cub18CUB_300001_SM_10006detail11EmptyKernelIvEEvv,"ax",@progbits
	.align	128
        .global         _ZN3cub18CUB_300001_SM_10006detail11EmptyKernelIvEEvv
        .type           _ZN3cub18CUB_300001_SM_10006detail11EmptyKernelIvEEvv,@function
        .size           _ZN3cub18CUB_300001_SM_10006detail11EmptyKernelIvEEvv,(.L_x_270 - _ZN3cub18CUB_300001_SM_10006detail11EmptyKernelIvEEvv)
        .other          _ZN3cub18CUB_300001_SM_10006detail11EmptyKernelIvEEvv,@"STO_CUDA_ENTRY STV_DEFAULT"
_ZN3cub18CUB_300001_SM_10006detail11EmptyKernelIvEEvv:
.text._ZN3cub18CUB_300001_SM_10006detail11EmptyKernelIvEEvv:
[----:B------:R-:W-:Y:S01]  /*0000*/  LDC R1, c[0x0][0x37c] ;  /* 0x0000df00ff017b82 */ /* 0x000fe20000000800 */
[----:B------:R-:W-:Y:S05]  /*0010*/  EXIT ;  /* 0x000000000000794d */ /* 0x000fea0003800000 */
.L_x_235:
        /* <DEDUP_REMOVED lines=14> */
.L_x_270:


//--------------------- .text._Z5part2PcPiS0_S_i  --------------------------
	.section	.text._Z5part2PcPiS0_S_i,"ax",@progbits
	.align	128
        .global         _Z5part2PcPiS0_S_i
        .type           _Z5part2PcPiS0_S_i,@function
        .size           _Z5part2PcPiS0_S_i,(.L_x_271 - _Z5part2PcPiS0_S_i)
        .other          _Z5part2PcPiS0_S_i,@"STO_CUDA_ENTRY STV_DEFAULT"
_Z5part2PcPiS0_S_i:
.text._Z5part2PcPiS0_S_i:
[----:B------:R-:W-:Y:S01]  /*0000*/  LDC R1, c[0x0][0x37c] ;  /* 0x0000df00ff017b82 */ /* 0x000fe20000000800 */
[----:B------:R-:W0:Y:S07]  /*0010*/  S2R R0, SR_TID.X ;  /* 0x0000000000007919 */ /* 0x000e2e0000002100 */
[----:B------:R-:W0:Y:S01]  /*0020*/  S2UR UR4, SR_CTAID.X ;  /* 0x00000000000479c3 */ /* 0x000e220000002500 */
[----:B------:R-:W1:Y:S07]  /*0030*/  LDCU UR5, c[0x0][0x3a0] ;  /* 0x00007400ff0577ac */ /* 0x000e6e0008000800 */
[----:B------:R-:W0:Y:S02]  /*0040*/  LDC R7, c[0x0][0x360] ;  /* 0x0000d800ff077b82 */ /* 0x000e240000000800 */
[----:B0-----:R-:W-:-:S05]  /*0050*/  IMAD R7, R7, UR4, R0 ;  /* 0x0000000407077c24 */ /* 0x001fca000f8e0200 */
[----:B-1----:R-:W-:-:S13]  /*0060*/  ISETP.GE.AND P0, PT, R7, UR5, PT ;  /* 0x0000000507007c0c */ /* 0x002fda000bf06270 */
[----:B------:R-:W-:Y:S05]  /*0070*/  @P0 EXIT ;  /* 0x000000000000094d */ /* 0x000fea0003800000 */
[----:B------:R-:W0:Y:S01]  /*0080*/  LDC.64 R2, c[0x0][0x388] ;  /* 0x0000e200ff027b82 */ /* 0x000e220000000a00 */
[----:B------:R-:W1:Y:S01]  /*0090*/  LDCU.64 UR4, c[0x0][0x358] ;  /* 0x00006b00ff0477ac */ /* 0x000e620008000a00 */
[----:B0-----:R-:W-:-:S05]  /*00a0*/  IMAD.WIDE R2, R7, 0x4, R2 ;  /* 0x0000000407027825 */ /* 0x001fca00078e0202 */
[----:B-1----:R-:W2:Y:S02]  /*00b0*/  LDG.E R0, desc[UR4][R2.64] ;  /* 0x0000000402007981 */ /* 0x002ea4000c1e1900 */
[----:B--2---:R-:W-:-:S13]  /*00c0*/  ISETP.NE.AND P0, PT, R0, RZ, PT ;  /* 0x000000ff0000720c */ /* 0x004fda0003f05270 */
[----:B------:R-:W-:Y:S05]  /*00d0*/  @!P0 EXIT ;  /* 0x000000000000894d */ /* 0x000fea0003800000 */
[----:B------:R-:W0:Y:S01]  /*00e0*/  LDC.64 R4, c[0x0][0x390] ;  /* 0x0000e400ff047b82 */ /* 0x000e220000000a00 */
[----:B------:R-:W1:Y:S01]  /*00f0*/  LDCU.64 UR6, c[0x0][0x380] ;  /* 0x00007000ff0677ac */ /* 0x000e620008000a00 */
[----:B0-----:R-:W-:-:S05]  /*0100*/  IMAD.WIDE R4, R7, 0x4, R4 ;  /* 0x0000000407047825 */ /* 0x001fca00078e0204 */
[----:B------:R-:W2:Y:S04]  /*0110*/  LDG.E R0, desc[UR4][R4.64] ;  /* 0x0000000404007981 */ /* 0x000ea8000c1e1900 */
[----:B------:R-:W2:Y:S01]  /*0120*/  LDG.E R9, desc[UR4][R4.64+0x4] ;  /* 0x0000040404097981 */ /* 0x000ea2000c1e1900 */
[----:B------:R-:W-:Y:S01]  /*0130*/  BSSY.RECONVERGENT B0, `(.L_x_236) ;  /* 0x0000016000007945 */ /* 0x000fe20003800200 */
[----:B--2---:R-:W-:-:S13]  /*0140*/  ISETP.GE.AND P0, PT, R0, R9, PT ;  /* 0x000000090000720c */ /* 0x004fda0003f06270 */
[----:B-1----:R-:W-:Y:S05]  /*0150*/  @P0 BRA `(.L_x_237) ;  /* 0x00000000004c0947 */ /* 0x002fea0003800000 */
[----:B------:R-:W-:Y:S01]  /*0160*/  BSSY.RECONVERGENT B1, `(.L_x_238) ;  /* 0x0000010000017945 */ /* 0x000fe20003800200 */
.L_x_239:
[C---:B------:R-:W-:Y:S01]  /*0170*/  IADD3 R6, P0, PT, R0.reuse, UR6, RZ ;  /* 0x0000000600067c10 */ /* 0x040fe2000ff1e0ff */
[----:B------:R-:W2:Y:S03]  /*0180*/  LDG.E R9, desc[UR4][R2.64] ;  /* 0x0000000402097981 */ /* 0x000ea6000c1e1900 */
[----:B------:R-:W-:-:S05]  /*0190*/  LEA.HI.X.SX32 R7, R0, UR7, 0x1, P0 ;  /* 0x0000000700077c11 */ /* 0x000fca00080f0eff */
[----:B------:R-:W2:Y:S02]  /*01a0*/  LDG.E.S8 R8, desc[UR4][R6.64] ;  /* 0x0000000406087981 */ /* 0x000ea4000c1e1300 */
[----:B--2---:R-:W-:-:S05]  /*01b0*/  IADD3 R8, PT, PT, R8, -0x61, R9 ;  /* 0xffffff9f08087810 */ /* 0x004fca0007ffe009 */
[----:B------:R-:W-:-:S05]  /*01c0*/  IMAD.HI R9, R8, 0x4ec4ec4f, RZ ;  /* 0x4ec4ec4f08097827 */ /* 0x000fca00078e02ff */
[----:B------:R-:W-:-:S04]  /*01d0*/  SHF.R.U32.HI R10, RZ, 0x1f, R9 ;  /* 0x0000001fff0a7819 */ /* 0x000fc80000011609 */
[----:B------:R-:W-:-:S05]  /*01e0*/  LEA.HI R9, R9, R10, RZ, 0x1d ;  /* 0x0000000a09097211 */ /* 0x000fca00078fe8ff */
[----:B------:R-:W-:-:S04]  /*01f0*/  IMAD R9, R9, -0x1a, R8 ;  /* 0xffffffe609097824 */ /* 0x000fc800078e0208 */
[----:B------:R-:W-:-:S05]  /*0200*/  VIADD R9, R9, 0x61 ;  /* 0x0000006109097836 */ /* 0x000fca0000000000 */
[----:B------:R0:W-:Y:S04]  /*0210*/  STG.E.U8 desc[UR4][R6.64], R9 ;  /* 0x0000000906007986 */ /* 0x0001e8000c101104 */
[----:B------:R-:W2:Y:S01]  /*0220*/  LDG.E R11, desc[UR4][R4.64+0x4] ;  /* 0x00000404040b7981 */ /* 0x000ea2000c1e1900 */
[----:B------:R-:W-:-:S05]  /*0230*/  VIADD R0, R0, 0x1 ;  /* 0x0000000100007836 */ /* 0x000fca0000000000 */
[----:B--2---:R-:W-:-:S13]  /*0240*/  ISETP.GE.AND P0, PT, R0, R11, PT ;  /* 0x0000000b0000720c */ /* 0x004fda0003f06270 */
[----:B0-----:R-:W-:Y:S05]  /*0250*/  @!P0 BRA `(.L_x_239) ;  /* 0xfffffffc00c48947 */ /* 0x001fea000383ffff */
[----:B------:R-:W-:Y:S05]  /*0260*/  BSYNC.RECONVERGENT B1 ;  /* 0x0000000000017941 */ /* 0x000fea0003800200 */
.L_x_238:
[----:B------:R0:W5:Y:S01]  /*0270*/  LDG.E R0, desc[UR4][R4.64] ;  /* 0x0000000404007981 */ /* 0x000162000c1e1900 */
[----:B------:R-:W-:-:S07]  /*0280*/  IMAD.MOV.U32 R9, RZ, RZ, R11 ;  /* 0x000000ffff097224 */ /* 0x000fce00078e000b */
.L_x_237:
[----:B------:R-:W-:Y:S05]  /*0290*/  BSYNC.RECONVERGENT B0 ;  /* 0x0000000000007941 */ /* 0x000fea0003800200 */
.L_x_236:
[----:B-----5:R-:W-:Y:S01]  /*02a0*/  ISETP.GE.AND P0, PT, R0, R9, PT ;  /* 0x000000090000720c */ /* 0x020fe20003f06270 */
[----:B------:R-:W-:-:S12]  /*02b0*/  BSSY.RECONVERGENT B0, `(.L_x_240) ;  /* 0x00000fa000007945 */ /* 0x000fd80003800200 */
[----:B------:R-:W-:Y:S05]  /*02c0*/  @P0 BRA `(.L_x_241) ;  /* 0x0000000c00e00947 */ /* 0x000fea0003800000 */
[----:B------:R-:W1:Y:S02]  /*02d0*/  LDC R12, c[0x3][0x8] ;  /* 0x00c00200ff0c7b82 */ /* 0x000e640000000800 */
[----:B-1----:R-:W-:-:S13]  /*02e0*/  ISETP.GT.AND P0, PT, R12, RZ, PT ;  /* 0x000000ff0c00720c */ /* 0x002fda0003f04270 */
[----:B------:R-:W-:Y:S05]  /*02f0*/  @P0 BRA `(.L_x_242) ;  /* 0x0000000000240947 */ /* 0x000fea0003800000 */
[----:B0-----:R-:W0:Y:S01]  /*0300*/  LDC R5, c[0x3][0x8] ;  /* 0x00c00200ff057b82 */ /* 0x001e220000000800 */
[----:B------:R-:W-:-:S13]  /*0310*/  ISETP.NE.AND P0, PT, R12, RZ, PT ;  /* 0x000000ff0c00720c */ /* 0x000fda0003f05270 */
.L_x_243:
[----:B0-----:R-:W-:-:S05]  /*0320*/  IMAD.IADD R4, R0, 0x1, R5 ;  /* 0x0000000100047824 */ /* 0x001fca00078e0205 */
[----:B------:R-:W-:-:S13]  /*0330*/  ISETP.GT.AND P1, PT, R9, R4, PT ;  /* 0x000000040900720c */ /* 0x000fda0003f24270 */
[----:B------:R-:W-:Y:S05]  /*0340*/  @!P0 EXIT P1 ;  /* 0x000000000000894d */ /* 0x000fea0000800000 */
[----:B------:R-:W-:-:S05]  /*0350*/  VIADD R0, R0, 0x1 ;  /* 0x0000000100007836 */ /* 0x000fca0000000000 */
[----:B------:R-:W-:-:S13]  /*0360*/  ISETP.GE.AND P1, PT, R0, R9, PT ;  /* 0x000000090000720c */ /* 0x000fda0003f26270 */
[----:B------:R-:W-:Y:S05]  /*0370*/  @!P1 BRA `(.L_x_243) ;  /* 0xfffffffc00e89947 */ /* 0x000fea000383ffff */
[----:B------:R-:W-:Y:S05]  /*0380*/  BRA `(.L_x_241) ;  /* 0x0000000c00b07947 */ /* 0x000fea0003800000 */
.L_x_242:
[----:B------:R-:W1:Y:S01]  /*0390*/  LDC.64 R10, c[0x3][RZ] ;  /* 0x00c00000ff0a7b82 */ /* 0x000e620000000a00 */
[C---:B------:R-:W-:Y:S02]  /*03a0*/  LOP3.LUT R18, R12.reuse, 0xf, RZ, 0xc0, !PT ;  /* 0x0000000f0c127812 */ /* 0x040fe400078ec0ff */
[----:B------:R-:W-:-:S03]  /*03b0*/  LOP3.LUT R19, R12, 0x7, RZ, 0xc0, !PT ;  /* 0x000000070c137812 */ /* 0x000fc600078ec0ff */
[----:B0-----:R-:W-:Y:S01]  /*03c0*/  VIADD R4, R18, 0xffffffff ;  /* 0xffffffff12047836 */ /* 0x001fe20000000000 */
[----:B------:R-:W-:-:S04]  /*03d0*/  IADD3 R5, PT, PT, R19, -0x1, RZ ;  /* 0xffffffff13057810 */ /* 0x000fc80007ffe0ff */
[----:B------:R-:W-:Y:S02]  /*03e0*/  ISETP.GE.U32.AND P0, PT, R4, 0x7, PT ;  /* 0x000000070400780c */ /* 0x000fe40003f06070 */
[----:B------:R-:W-:Y:S02]  /*03f0*/  ISETP.GE.U32.AND P1, PT, R5, 0x3, PT ;  /* 0x000000030500780c */ /* 0x000fe40003f26070 */
[----:B-1----:R-:W-:Y:S02]  /*0400*/  IADD3 R8, P2, PT, R10, 0x7, RZ ;  /* 0x000000070a087810 */ /* 0x002fe40007f5e0ff */
[C---:B------:R-:W-:Y:S02]  /*0410*/  LOP3.LUT R10, R12.reuse, 0x7ffffff0, RZ, 0xc0, !PT ;  /* 0x7ffffff00c0a7812 */ /* 0x040fe400078ec0ff */
[----:B------:R-:W-:Y:S01]  /*0420*/  LOP3.LUT R12, R12, 0x3, RZ, 0xc0, !PT ;  /* 0x000000030c0c7812 */ /* 0x000fe200078ec0ff */
[----:B------:R-:W-:Y:S02]  /*0430*/  IMAD.X R11, RZ, RZ, R11, P2 ;  /* 0x000000ffff0b7224 */ /* 0x000fe400010e060b */
[----:B------:R-:W-:-:S07]  /*0440*/  IMAD.MOV R13, RZ, RZ, -R10 ;  /* 0x000000ffff0d7224 */ /* 0x000fce00078e0a0a */
.L_x_251:
[----:B------:R-:W0:Y:S01]  /*0450*/  LDC R15, c[0x3][0x8] ;  /* 0x00c00200ff0f7b82 */ /* 0x000e220000000800 */
[----:B------:R-:W-:Y:S01]  /*0460*/  BSSY.RECONVERGENT B1, `(.L_x_244) ;  /* 0x00000db000017945 */ /* 0x000fe20003800200 */
[----:B0-----:R-:W-:-:S05]  /*0470*/  IMAD.IADD R4, R0, 0x1, R15 ;  /* 0x0000000100047824 */ /* 0x001fca00078e020f */
[----:B------:R-:W-:-:S13]  /*0480*/  ISETP.GT.AND P2, PT, R9, R4, PT ;  /* 0x000000040900720c */ /* 0x000fda0003f44270 */
[----:B------:R-:W-:Y:S05]  /*0490*/  @!P2 BRA `(.L_x_245) ;  /* 0x0000000c005ca947 */ /* 0x000fea0003800000 */
[----:B------:R-:W-:Y:S01]  /*04a0*/  ISETP.GE.U32.AND P2, PT, R15, 0x10, PT ;  /* 0x000000100f00780c */ /* 0x000fe20003f46070 */
[----:B------:R-:W-:Y:S02]  /*04b0*/  IMAD.MOV.U32 R17, RZ, RZ, RZ ;  /* 0x000000ffff117224 */ /* 0x000fe400078e00ff */
[----:B------:R-:W-:-:S10]  /*04c0*/  IMAD.MOV.U32 R14, RZ, RZ, RZ ;  /* 0x000000ffff0e7224 */ /* 0x000fd400078e00ff */
[----:B------:R-:W-:Y:S05]  /*04d0*/  @!P2 BRA `(.L_x_246) ;  /* 0x000000040084a947 */ /* 0x000fea0003800000 */
[----:B------:R-:W-:Y:S01]  /*04e0*/  IMAD.MOV.U32 R14, RZ, RZ, RZ ;  /* 0x000000ffff0e7224 */ /* 0x000fe200078e00ff */
[----:B------:R-:W-:Y:S01]  /*04f0*/  MOV R20, R8 ;  /* 0x0000000800147202 */ /* 0x000fe20000000f00 */
[----:B------:R-:W-:Y:S02]  /*0500*/  IMAD.MOV.U32 R7, RZ, RZ, R11 ;  /* 0x000000ffff077224 */ /* 0x000fe400078e000b */
[----:B------:R-:W-:Y:S02]  /*0510*/  IMAD.MOV.U32 R17, RZ, RZ, R0 ;  /* 0x000000ffff117224 */ /* 0x000fe400078e0000 */
[----:B------:R-:W-:-:S07]  /*0520*/  IMAD.MOV.U32 R16, RZ, RZ, R13 ;  /* 0x000000ffff107224 */ /* 0x000fce00078e000d */
.L_x_247:
[----:B------:R-:W0:Y:S01]  /*0530*/  LDC.64 R4, c[0x0][0x380] ;  /* 0x0000e000ff047b82 */ /* 0x000e220000000a00 */
[----:B------:R-:W-:Y:S02]  /*0540*/  SHF.R.S32.HI R6, RZ, 0x1f, R17 ;  /* 0x0000001fff067819 */ /* 0x000fe40000011411 */
[----:B0-----:R-:W-:-:S04]  /*0550*/  IADD3 R4, P2, P3, R17, 0x7, R4 ;  /* 0x0000000711047810 */ /* 0x001fc80007b5e004 */
[----:B------:R-:W-:Y:S01]  /*0560*/  IADD3.X R5, PT, PT, R6, R5, RZ, P2, P3 ;  /* 0x0000000506057210 */ /* 0x000fe200017e64ff */
[----:B------:R-:W-:-:S04]  /*0570*/  IMAD.MOV.U32 R6, RZ, RZ, R20 ;  /* 0x000000ffff067224 */ /* 0x000fc800078e0014 */
[----:B------:R-:W2:Y:S04]  /*0580*/  LDG.E.U8 R20, desc[UR4][R4.64+-0x7] ;  /* 0xfffff90404147981 */ /* 0x000ea8000c1e1100 */
[----:B------:R-:W2:Y:S04]  /*0590*/  LDG.E.U8 R21, desc[UR4][R6.64+-0x7] ;  /* 0xfffff90406157981 */ /* 0x000ea8000c1e1100 */
[----:B------:R-:W3:Y:S04]  /*05a0*/  LDG.E.U8 R23, desc[UR4][R6.64+-0x6] ;  /* 0xfffffa0406177981 */ /* 0x000ee8000c1e1100 */
[----:B------:R-:W3:Y:S04]  /*05b0*/  LDG.E.U8 R22, desc[UR4][R4.64+-0x6] ;  /* 0xfffffa0404167981 */ /* 0x000ee8000c1e1100 */
[----:B------:R-:W4:Y:S04]  /*05c0*/  LDG.E.U8 R25, desc[UR4][R6.64+-0x5] ;  /* 0xfffffb0406197981 */ /* 0x000f28000c1e1100 */
[----:B------:R-:W4:Y:S04]  /*05d0*/  LDG.E.U8 R24, desc[UR4][R4.64+-0x5] ;  /* 0xfffffb0404187981 */ /* 0x000f28000c1e1100 */
[----:B------:R-:W5:Y:S04]  /*05e0*/  LDG.E.U8 R27, desc[UR4][R6.64+-0x3] ;  /* 0xfffffd04061b7981 */ /* 0x000f68000c1e1100 */
[----:B------:R-:W5:Y:S01]  /*05f0*/  LDG.E.U8 R26, desc[UR4][R4.64+-0x3] ;  /* 0xfffffd04041a7981 */ /* 0x000f62000c1e1100 */
[----:B--2---:R-:W-:-:S03]  /*0600*/  ISETP.NE.AND P3, PT, R20, R21, PT ;  /* 0x000000151400720c */ /* 0x004fc60003f65270 */
[----:B------:R-:W2:Y:S04]  /*0610*/  LDG.E.U8 R21, desc[UR4][R6.64+-0x4] ;  /* 0xfffffc0406157981 */ /* 0x000ea8000c1e1100 */
[----:B------:R-:W2:Y:S01]  /*0620*/  LDG.E.U8 R20, desc[UR4][R4.64+-0x4] ;  /* 0xfffffc0404147981 */ /* 0x000ea2000c1e1100 */
[----:B---3--:R-:W-:-:S03]  /*0630*/  ISETP.NE.AND P4, PT, R22, R23, PT ;  /* 0x000000171600720c */ /* 0x008fc60003f85270 */
[----:B------:R-:W3:Y:S04]  /*0640*/  LDG.E.U8 R23, desc[UR4][R6.64+-0x2] ;  /* 0xfffffe0406177981 */ /* 0x000ee8000c1e1100 */
[----:B------:R-:W3:Y:S01]  /*0650*/  LDG.E.U8 R22, desc[UR4][R6.64+-0x1] ;  /* 0xffffff0406167981 */ /* 0x000ee2000c1e1100 */
[----:B----4-:R-:W-:-:S03]  /*0660*/  ISETP.NE.AND P5, PT, R24, R25, PT ;  /* 0x000000191800720c */ /* 0x010fc60003fa5270 */
[----:B------:R-:W3:Y:S04]  /*0670*/  LDG.E.U8 R24, desc[UR4][R4.64+-0x2] ;  /* 0xfffffe0404187981 */ /* 0x000ee8000c1e1100 */
[----:B------:R-:W4:Y:S01]  /*0680*/  LDG.E.U8 R25, desc[UR4][R4.64+-0x1] ;  /* 0xffffff0404197981 */ /* 0x000f22000c1e1100 */
[----:B-----5:R-:W-:Y:S01]  /*0690*/  ISETP.NE.AND P2, PT, R26, R27, PT ;  /* 0x0000001b1a00720c */ /* 0x020fe20003f45270 */
[----:B------:R-:W-:Y:S02]  /*06a0*/  VIADD R26, R14, 0x1 ;  /* 0x000000010e1a7836 */ /* 0x000fe40000000000 */
[----:B------:R-:W5:Y:S01]  /*06b0*/  LDG.E.U8 R27, desc[UR4][R4.64+0x3] ;  /* 0x00000304041b7981 */ /* 0x000f62000c1e1100 */
[----:B------:R-:W-:-:S03]  /*06c0*/  @P3 IMAD.MOV R26, RZ, RZ, R14 ;  /* 0x000000ffff1a3224 */ /* 0x000fc600078e020e */
[----:B------:R-:W5:Y:S01]  /*06d0*/  LDG.E.U8 R14, desc[UR4][R4.64+0x1] ;  /* 0x00000104040e7981 */ /* 0x000f62000c1e1100 */
[----:B--2---:R-:W-:-:S03]  /*06e0*/  ISETP.NE.AND P6, PT, R20, R21, PT ;  /* 0x000000151400720c */ /* 0x004fc60003fc5270 */
[----:B------:R-:W2:Y:S04]  /*06f0*/  LDG.E.U8 R21, desc[UR4][R6.64] ;  /* 0x0000000406157981 */ /* 0x000ea8000c1e1100 */
[----:B------:R-:W2:Y:S01]  /*0700*/  LDG.E.U8 R20, desc[UR4][R4.64] ;  /* 0x0000000404147981 */ /* 0x000ea2000c1e1100 */
[----:B---3--:R-:W-:-:S03]  /*0710*/  ISETP.NE.AND P3, PT, R24, R23, PT ;  /* 0x000000171800720c */ /* 0x008fc60003f65270 */
[----:B------:R-:W5:Y:S01]  /*0720*/  LDG.E.U8 R23, desc[UR4][R6.64+0x1] ;  /* 0x0000010406177981 */ /* 0x000f62000c1e1100 */
[----:B------:R-:W-:Y:S01]  /*0730*/  IADD3 R24, PT, PT, R26, 0x1, RZ ;  /* 0x000000011a187810 */ /* 0x000fe20007ffe0ff */
[----:B------:R-:W-:Y:S01]  /*0740*/  @P4 IMAD.MOV R24, RZ, RZ, R26 ;  /* 0x000000ffff184224 */ /* 0x000fe200078e021a */
[----:B----4-:R-:W-:Y:S02]  /*0750*/  ISETP.NE.AND P4, PT, R25, R22, PT ;  /* 0x000000161900720c */ /* 0x010fe40003f85270 */
[----:B------:R-:W3:Y:S01]  /*0760*/  LDG.E.U8 R22, desc[UR4][R6.64+0x2] ;  /* 0x0000020406167981 */ /* 0x000ee2000c1e1100 */
[----:B------:R-:W-:Y:S02]  /*0770*/  VIADD R26, R24, 0x1 ;  /* 0x00000001181a7836 */ /* 0x000fe40000000000 */
[----:B------:R-:W-:Y:S01]  /*0780*/  @P5 IMAD.MOV R26, RZ, RZ, R24 ;  /* 0x000000ffff1a5224 */ /* 0x000fe200078e0218 */
[----:B------:R-:W3:Y:S04]  /*0790*/  LDG.E.U8 R25, desc[UR4][R4.64+0x2] ;  /* 0x0000020404197981 */ /* 0x000ee8000c1e1100 */
[----:B------:R-:W4:Y:S01]  /*07a0*/  LDG.E.U8 R24, desc[UR4][R4.64+0x4] ;  /* 0x0000040404187981 */ /* 0x000f22000c1e1100 */
[----:B--2---:R-:W-:-:S03]  /*07b0*/  ISETP.NE.AND P5, PT, R20, R21, PT ;  /* 0x000000151400720c */ /* 0x004fc60003fa5270 */
[----:B------:R-:W2:Y:S01]  /*07c0*/  LDG.E.U8 R20, desc[UR4][R6.64+0x3] ;  /* 0x0000030406147981 */ /* 0x000ea2000c1e1100 */
[----:B------:R-:W-:Y:S02]  /*07d0*/  VIADD R21, R26, 0x1 ;  /* 0x000000011a157836 */ /* 0x000fe40000000000 */
[----:B------:R-:W-:Y:S01]  /*07e0*/  @P6 IMAD.MOV R21, RZ, RZ, R26 ;  /* 0x000000ffff156224 */ /* 0x000fe200078e021a */
[----:B-----5:R-:W-:Y:S02]  /*07f0*/  ISETP.NE.AND P6, PT, R14, R23, PT ;  /* 0x000000170e00720c */ /* 0x020fe40003fc5270 */
[----:B------:R-:W4:Y:S01]  /*0800*/  LDG.E.U8 R23, desc[UR4][R6.64+0x4] ;  /* 0x0000040406177981 */ /* 0x000f22000c1e1100 */
[C---:B------:R-:W-:Y:S01]  /*0810*/  VIADD R26, R21.reuse, 0x1 ;  /* 0x00000001151a7836 */ /* 0x040fe20000000000 */
[----:B------:R-:W-:Y:S02]  /*0820*/  @P2 IADD3 R26, PT, PT, R21, RZ, RZ ;  /* 0x000000ff151a2210 */ /* 0x000fe40007ffe0ff */
[----:B------:R-:W5:Y:S04]  /*0830*/  LDG.E.U8 R14, desc[UR4][R6.64+0x5] ;  /* 0x00000504060e7981 */ /* 0x000f68000c1e1100 */
[----:B------:R-:W5:Y:S01]  /*0840*/  LDG.E.U8 R21, desc[UR4][R4.64+0x5] ;  /* 0x0000050404157981 */ /* 0x000f62000c1e1100 */
[----:B------:R-:W-:Y:S01]  /*0850*/  VIADD R28, R26, 0x1 ;  /* 0x000000011a1c7836 */ /* 0x000fe20000000000 */
[----:B---3--:R-:W-:Y:S01]  /*0860*/  ISETP.NE.AND P2, PT, R25, R22, PT ;  /* 0x000000161900720c */ /* 0x008fe20003f45270 */
[----:B------:R-:W-:Y:S01]  /*0870*/  @P3 IMAD.MOV R28, RZ, RZ, R26 ;  /* 0x000000ffff1c3224 */ /* 0x000fe200078e021a */
[----:B------:R-:W3:Y:S03]  /*0880*/  LDG.E.U8 R25, desc[UR4][R4.64+0x6] ;  /* 0x0000060404197981 */ /* 0x000ee6000c1e1100 */
[----:B------:R-:W-:Y:S01]  /*0890*/  VIADD R22, R28, 0x1 ;  /* 0x000000011c167836 */ /* 0x000fe20000000000 */
[----:B------:R-:W3:Y:S01]  /*08a0*/  LDG.E.U8 R26, desc[UR4][R4.64+0x8] ;  /* 0x00000804041a7981 */ /* 0x000ee2000c1e1100 */
[----:B------:R-:W-:Y:S01]  /*08b0*/  @P4 IMAD.MOV R22, RZ, RZ, R28 ;  /* 0x000000ffff164224 */ /* 0x000fe200078e021c */
[----:B--2---:R-:W-:-:S02]  /*08c0*/  ISETP.NE.AND P3, PT, R27, R20, PT ;  /* 0x000000141b00720c */ /* 0x004fc40003f65270 */
[----:B------:R-:W3:Y:S04]  /*08d0*/  LDG.E.U8 R20, desc[UR4][R6.64+0x6] ;  /* 0x0000060406147981 */ /* 0x000ee8000c1e1100 */
[----:B------:R-:W2:Y:S01]  /*08e0*/  LDG.E.U8 R27, desc[UR4][R6.64+0x8] ;  /* 0x00000804061b7981 */ /* 0x000ea2000c1e1100 */
[----:B----4-:R-:W-:-:S03]  /*08f0*/  ISETP.NE.AND P4, PT, R24, R23, PT ;  /* 0x000000171800720c */ /* 0x010fc60003f85270 */
[----:B------:R-:W4:Y:S04]  /*0900*/  LDG.E.U8 R24, desc[UR4][R6.64+0x7] ;  /* 0x0000070406187981 */ /* 0x000f28000c1e1100 */
[----:B------:R0:W4:Y:S01]  /*0910*/  LDG.E.U8 R23, desc[UR4][R4.64+0x7] ;  /* 0x0000070404177981 */ /* 0x000122000c1e1100 */
[----:B------:R-:W-:Y:S02]  /*0920*/  VIADD R28, R22, 0x1 ;  /* 0x00000001161c7836 */ /* 0x000fe40000000000 */
[----:B------:R-:W-:-:S05]  /*0930*/  @P5 IMAD.MOV R28, RZ, RZ, R22 ;  /* 0x000000ffff1c5224 */ /* 0x000fca00078e0216 */
[----:B------:R-:W-:Y:S01]  /*0940*/  IADD3 R22, PT, PT, R28, 0x1, RZ ;  /* 0x000000011c167810 */ /* 0x000fe20007ffe0ff */
[----:B------:R-:W-:-:S04]  /*0950*/  @P6 IMAD.MOV R22, RZ, RZ, R28 ;  /* 0x000000ffff166224 */ /* 0x000fc800078e021c */
[----:B------:R-:W-:Y:S02]  /*0960*/  VIADD R28, R22, 0x1 ;  /* 0x00000001161c7836 */ /* 0x000fe40000000000 */
[----:B------:R-:W-:Y:S01]  /*0970*/  @P2 IMAD.MOV R28, RZ, RZ, R22 ;  /* 0x000000ffff1c2224 */ /* 0x000fe200078e0216 */
[----:B-----5:R-:W-:-:S03]  /*0980*/  ISETP.NE.AND P2, PT, R21, R14, PT ;  /* 0x0000000e1500720c */ /* 0x020fc60003f45270 */
[----:B------:R-:W-:Y:S02]  /*0990*/  VIADD R22, R28, 0x1 ;  /* 0x000000011c167836 */ /* 0x000fe40000000000 */
[----:B------:R-:W-:-:S04]  /*09a0*/  @P3 IMAD.MOV R22, RZ, RZ, R28 ;  /* 0x000000ffff163224 */ /* 0x000fc800078e021c */
[C---:B0-----:R-:W-:Y:S01]  /*09b0*/  VIADD R4, R22.reuse, 0x1 ;  /* 0x0000000116047836 */ /* 0x041fe20000000000 */
[----:B------:R-:W-:-:S05]  /*09c0*/  @P4 IADD3 R4, PT, PT, R22, RZ, RZ ;  /* 0x000000ff16044210 */ /* 0x000fca0007ffe0ff */
[----:B------:R-:W-:Y:S02]  /*09d0*/  VIADD R5, R4, 0x1 ;  /* 0x0000000104057836 */ /* 0x000fe40000000000 */
[----:B------:R-:W-:Y:S02]  /*09e0*/  @P2 IMAD.MOV R5, RZ, RZ, R4 ;  /* 0x000000ffff052224 */ /* 0x000fe400078e0204 */
[----:B------:R-:W-:Y:S02]  /*09f0*/  VIADD R16, R16, 0x10 ;  /* 0x0000001010107836 */ /* 0x000fe40000000000 */
[----:B------:R-:W-:Y:S02]  /*0a00*/  VIADD R4, R5, 0x1 ;  /* 0x0000000105047836 */ /* 0x000fe40000000000 */
[----:B------:R-:W-:Y:S01]  /*0a10*/  VIADD R17, R17, 0x10 ;  /* 0x0000001011117836 */ /* 0x000fe20000000000 */
[----:B---3--:R-:W-:Y:S02]  /*0a20*/  ISETP.NE.AND P3, PT, R25, R20, PT ;  /* 0x000000141900720c */ /* 0x008fe40003f65270 */
[----:B----4-:R-:W-:-:S11]  /*0a30*/  ISETP.NE.AND P2, PT, R23, R24, PT ;  /* 0x000000181700720c */ /* 0x010fd60003f45270 */
[----:B------:R-:W-:-:S04]  /*0a40*/  @P3 IMAD.MOV R4, RZ, RZ, R5 ;  /* 0x000000ffff043224 */ /* 0x000fc800078e0205 */
[----:B------:R-:W-:Y:S01]  /*0a50*/  VIADD R5, R4, 0x1 ;  /* 0x0000000104057836 */ /* 0x000fe20000000000 */
[----:B--2---:R-:W-:Y:S02]  /*0a60*/  ISETP.NE.AND P3, PT, R26, R27, PT ;  /* 0x0000001b1a00720c */ /* 0x004fe40003f65270 */
[----:B------:R-:W-:Y:S02]  /*0a70*/  @P2 IADD3 R5, PT, PT, R4, RZ, RZ ;  /* 0x000000ff04052210 */ /* 0x000fe40007ffe0ff */
[----:B------:R-:W-:Y:S02]  /*0a80*/  ISETP.NE.AND P2, PT, R16, RZ, PT ;  /* 0x000000ff1000720c */ /* 0x000fe40003f45270 */
[----:B------:R-:W-:Y:S01]  /*0a90*/  IADD3 R20, P4, PT, R6, 0x10, RZ ;  /* 0x0000001006147810 */ /* 0x000fe20007f9e0ff */
[----:B------:R-:W-:-:S06]  /*0aa0*/  VIADD R14, R5, 0x1 ;  /* 0x00000001050e7836 */ /* 0x000fcc0000000000 */
[----:B------:R-:W-:Y:S02]  /*0ab0*/  @P3 IMAD.MOV R14, RZ, RZ, R5 ;  /* 0x000000ffff0e3224 */ /* 0x000fe400078e0205 */
[----:B------:R-:W-:Y:S02]  /*0ac0*/  IMAD.X R7, RZ, RZ, R7, P4 ;  /* 0x000000ffff077224 */ /* 0x000fe400020e0607 */
[----:B------:R-:W-:Y:S05]  /*0ad0*/  @P2 BRA `(.L_x_247) ;  /* 0xfffffff800942947 */ /* 0x000fea000383ffff */
[----:B------:R-:W-:-:S07]  /*0ae0*/  IMAD.MOV.U32 R17, RZ, RZ, R10 ;  /* 0x000000ffff117224 */ /* 0x000fce00078e000a */
.L_x_246:
[----:B------:R-:W-:-:S13]  /*0af0*/  ISETP.NE.AND P2, PT, R18, RZ, PT ;  /* 0x000000ff1200720c */ /* 0x000fda0003f45270 */
[----:B------:R-:W-:Y:S05]  /*0b00*/  @!P2 BRA `(.L_x_248) ;  /* 0x0000000400b8a947 */ /* 0x000fea0003800000 */
[----:B------:R-:W-:Y:S05]  /*0b10*/  @!P0 BRA `(.L_x_249) ;  /* 0x0000000000c08947 */ /* 0x000fea0003800000 */
[----:B------:R-:W0:Y:S01]  /*0b20*/  LDCU.64 UR6, c[0x0][0x380] ;  /* 0x00007000ff0677ac */ /* 0x000e220008000a00 */
[----:B------:R-:W-:Y:S01]  /*0b30*/  IMAD.IADD R5, R17, 0x1, R0 ;  /* 0x0000000111057824 */ /* 0x000fe200078e0200 */
[----:B------:R-:W1:Y:S04]  /*0b40*/  LDCU.64 UR8, c[0x3][URZ] ;  /* 0x00c00000ff0877ac */ /* 0x000e680008000a00 */
[----:B0-----:R-:W-:Y:S02]  /*0b50*/  IADD3 R4, P2, PT, R5, UR6, RZ ;  /* 0x0000000605047c10 */ /* 0x001fe4000ff5e0ff */
[----:B-1----:R-:W-:Y:S02]  /*0b60*/  IADD3 R6, P3, PT, R17, UR8, RZ ;  /* 0x0000000811067c10 */ /* 0x002fe4000ff7e0ff */
[----:B------:R-:W-:-:S02]  /*0b70*/  LEA.HI.X.SX32 R5, R5, UR7, 0x1, P2 ;  /* 0x0000000705057c11 */ /* 0x000fc400090f0eff */
[----:B------:R-:W-:-:S03]  /*0b80*/  IADD3.X R7, PT, PT, RZ, UR9, RZ, P3, !PT ;  /* 0x00000009ff077c10 */ /* 0x000fc60009ffe4ff */
[----:B------:R-:W2:Y:S04]  /*0b90*/  LDG.E.U8 R20, desc[UR4][R4.64] ;  /* 0x0000000404147981 */ /* 0x000ea8000c1e1100 */
[----:B------:R-:W2:Y:S04]  /*0ba0*/  LDG.E.U8 R23, desc[UR4][R6.64] ;  /* 0x0000000406177981 */ /* 0x000ea8000c1e1100 */
[----:B------:R-:W3:Y:S04]  /*0bb0*/  LDG.E.U8 R22, desc[UR4][R4.64+0x1] ;  /* 0x0000010404167981 */ /* 0x000ee8000c1e1100 */
[----:B------:R-:W3:Y:S04]  /*0bc0*/  LDG.E.U8 R25, desc[UR4][R6.64+0x1] ;  /* 0x0000010406197981 */ /* 0x000ee8000c1e1100 */
[----:B------:R-:W4:Y:S04]  /*0bd0*/  LDG.E.U8 R24, desc[UR4][R4.64+0x2] ;  /* 0x0000020404187981 */ /* 0x000f28000c1e1100 */
[----:B------:R-:W4:Y:S04]  /*0be0*/  LDG.E.U8 R27, desc[UR4][R6.64+0x2] ;  /* 0x00000204061b7981 */ /* 0x000f28000c1e1100 */
[----:B------:R-:W5:Y:S04]  /*0bf0*/  LDG.E.U8 R16, desc[UR4][R4.64+0x3] ;  /* 0x0000030404107981 */ /* 0x000f68000c1e1100 */
[----:B------:R-:W5:Y:S04]  /*0c00*/  LDG.E.U8 R21, desc[UR4][R6.64+0x3] ;  /* 0x0000030406157981 */ /* 0x000f68000c1e1100 */
        /* <DEDUP_REMOVED lines=8> */
[----:B----4-:R-:W-:Y:S01]  /*0c90*/  ISETP.NE.AND P4, PT, R24, R27, PT ;  /* 0x0000001b1800720c */ /* 0x010fe20003f85270 */
[----:B------:R-:W-:Y:S02]  /*0ca0*/  VIADD R24, R14, 0x1 ;  /* 0x000000010e187836 */ /* 0x000fe40000000000 */
[----:B------:R-:W4:Y:S01]  /*0cb0*/  LDG.E.U8 R27, desc[UR4][R6.64+0x6] ;  /* 0x00000604061b7981 */ /* 0x000f22000c1e1100 */
[----:B------:R-:W-:-:S03]  /*0cc0*/  @P2 IMAD.MOV R24, RZ, RZ, R14 ;  /* 0x000000ffff182224 */ /* 0x000fc600078e020e */
[----:B------:R0:W4:Y:S01]  /*0cd0*/  LDG.E.U8 R14, desc[UR4][R4.64+0x6] ;  /* 0x00000604040e7981 */ /* 0x000122000c1e1100 */
[----:B------:R-:W-:Y:S01]  /*0ce0*/  VIADD R28, R24, 0x1 ;  /* 0x00000001181c7836 */ /* 0x000fe20000000000 */
[----:B-----5:R-:W-:Y:S01]  /*0cf0*/  ISETP.NE.AND P2, PT, R16, R21, PT ;  /* 0x000000151000720c */ /* 0x020fe20003f45270 */
[----:B------:R-:W-:-:S04]  /*0d00*/  @P3 IMAD.MOV R28, RZ, RZ, R24 ;  /* 0x000000ffff1c3224 */ /* 0x000fc800078e0218 */
[C---:B------:R-:W-:Y:S01]  /*0d10*/  VIADD R16, R28.reuse, 0x1 ;  /* 0x000000011c107836 */ /* 0x040fe20000000000 */
[----:B------:R-:W-:Y:S01]  /*0d20*/  @P4 IADD3 R16, PT, PT, R28, RZ, RZ ;  /* 0x000000ff1c104210 */ /* 0x000fe20007ffe0ff */
[----:B------:R-:W-:Y:S01]  /*0d30*/  VIADD R17, R17, 0x8 ;  /* 0x0000000811117836 */ /* 0x000fe20000000000 */
[----:B--2---:R-:W-:-:S03]  /*0d40*/  ISETP.NE.AND P3, PT, R20, R23, PT ;  /* 0x000000171400720c */ /* 0x004fc60003f65270 */
[----:B------:R-:W-:Y:S02]  /*0d50*/  VIADD R20, R16, 0x1 ;  /* 0x0000000110147836 */ /* 0x000fe40000000000 */
[----:B------:R-:W-:Y:S01]  /*0d60*/  @P2 IMAD.MOV R20, RZ, RZ, R16 ;  /* 0x000000ffff142224 */ /* 0x000fe200078e0210 */
[----:B---3--:R-:W-:-:S03]  /*0d70*/  ISETP.NE.AND P2, PT, R22, R25, PT ;  /* 0x000000191600720c */ /* 0x008fc60003f45270 */
[----:B0-----:R-:W-:-:S04]  /*0d80*/  VIADD R4, R20, 0x1 ;  /* 0x0000000114047836 */ /* 0x001fc80000000000 */
[----:B------:R-:W-:Y:S01]  /*0d90*/  @P3 IMAD.MOV R4, RZ, RZ, R20 ;  /* 0x000000ffff043224 */ /* 0x000fe200078e0214 */
[----:B----4-:R-:W-:-:S03]  /*0da0*/  ISETP.NE.AND P3, PT, R14, R27, PT ;  /* 0x0000001b0e00720c */ /* 0x010fc60003f65270 */
[C---:B------:R-:W-:Y:S02]  /*0db0*/  VIADD R5, R4.reuse, 0x1 ;  /* 0x0000000104057836 */ /* 0x040fe40000000000 */
[----:B------:R-:W-:Y:S02]  /*0dc0*/  @P2 IADD3 R5, PT, PT, R4, RZ, RZ ;  /* 0x000000ff04052210 */ /* 0x000fe40007ffe0ff */
[----:B------:R-:W-:-:S03]  /*0dd0*/  ISETP.NE.AND P2, PT, R26, R29, PT ;  /* 0x0000001d1a00720c */ /* 0x000fc60003f45270 */
[----:B------:R-:W-:-:S03]  /*0de0*/  VIADD R4, R5, 0x1 ;  /* 0x0000000105047836 */ /* 0x000fc60000000000 */
[----:B------:R-:W-:-:S04]  /*0df0*/  @P3 IMAD.MOV R4, RZ, RZ, R5 ;  /* 0x000000ffff043224 */ /* 0x000fc800078e0205 */
[----:B------:R-:W-:-:S03]  /*0e00*/  VIADD R14, R4, 0x1 ;  /* 0x00000001040e7836 */ /* 0x000fc60000000000 */
[----:B------:R-:W-:-:S07]  /*0e10*/  @P2 IMAD.MOV R14, RZ, RZ, R4 ;  /* 0x000000ffff0e2224 */ /* 0x000fce00078e0204 */
.L_x_249:
[----:B------:R-:W-:-:S13]  /*0e20*/  ISETP.NE.AND P2, PT, R19, RZ, PT ;  /* 0x000000ff1300720c */ /* 0x000fda0003f45270 */
[----:B------:R-:W-:Y:S05]  /*0e30*/  @!P2 BRA `(.L_x_248) ;  /* 0x0000000000eca947 */ /* 0x000fea0003800000 */
[----:B------:R-:W-:Y:S01]  /*0e40*/  ISETP.NE.AND P2, PT, R12, RZ, PT ;  /* 0x000000ff0c00720c */ /* 0x000fe20003f45270 */
[----:B------:R-:W-:-:S12]  /*0e50*/  @!P1 BRA `(.L_x_250) ;  /* 0x0000000000709947 */ /* 0x000fd80003800000 */
[----:B------:R-:W0:Y:S01]  /*0e60*/  LDCU.64 UR8, c[0x3][URZ] ;  /* 0x00c00000ff0877ac */ /* 0x000e220008000a00 */
[C---:B------:R-:W-:Y:S01]  /*0e70*/  IADD3 R5, PT, PT, R17.reuse, R0, RZ ;  /* 0x0000000011057210 */ /* 0x040fe20007ffe0ff */
[----:B------:R-:W1:Y:S01]  /*0e80*/  LDCU.64 UR6, c[0x0][0x380] ;  /* 0x00007000ff0677ac */ /* 0x000e620008000a00 */
[----:B0-----:R-:W-:Y:S02]  /*0e90*/  IADD3 R6, P4, PT, R17, UR8, RZ ;  /* 0x0000000811067c10 */ /* 0x001fe4000ff9e0ff */
[----:B-1----:R-:W-:-:S03]  /*0ea0*/  IADD3 R4, P3, PT, R5, UR6, RZ ;  /* 0x0000000605047c10 */ /* 0x002fc6000ff7e0ff */
[----:B------:R-:W-:Y:S01]  /*0eb0*/  IMAD.X R7, RZ, RZ, UR9, P4 ;  /* 0x00000009ff077e24 */ /* 0x000fe2000a0e06ff */
[----:B------:R-:W-:-:S04]  /*0ec0*/  LEA.HI.X.SX32 R5, R5, UR7, 0x1, P3 ;  /* 0x0000000705057c11 */ /* 0x000fc800098f0eff */
        /* <DEDUP_REMOVED lines=8> */
[----:B------:R-:W-:Y:S01]  /*0f50*/  VIADD R17, R17, 0x4 ;  /* 0x0000000411117836 */ /* 0x000fe20000000000 */
[----:B--2---:R-:W-:Y:S01]  /*0f60*/  ISETP.NE.AND P3, PT, R16, R21, PT ;  /* 0x000000151000720c */ /* 0x004fe20003f65270 */
[----:B------:R-:W-:Y:S01]  /*0f70*/  VIADD R16, R14, 0x1 ;  /* 0x000000010e107836 */ /* 0x000fe20000000000 */
[----:B---3--:R-:W-:-:S11]  /*0f80*/  ISETP.NE.AND P4, PT, R20, R23, PT ;  /* 0x000000171400720c */ /* 0x008fd60003f85270 */
[----:B------:R-:W-:Y:S01]  /*0f90*/  @P3 IMAD.MOV R16, RZ, RZ, R14 ;  /* 0x000000ffff103224 */ /* 0x000fe200078e020e */
[----:B----4-:R-:W-:-:S03]  /*0fa0*/  ISETP.NE.AND P3, PT, R22, R25, PT ;  /* 0x000000191600720c */ /* 0x010fc60003f65270 */
[----:B------:R-:W-:Y:S02]  /*0fb0*/  VIADD R14, R16, 0x1 ;  /* 0x00000001100e7836 */ /* 0x000fe40000000000 */
[----:B------:R-:W-:Y:S01]  /*0fc0*/  @P4 IMAD.MOV R14, RZ, RZ, R16 ;  /* 0x000000ffff0e4224 */ /* 0x000fe200078e0210 */
[----:B-----5:R-:W-:-:S04]  /*0fd0*/  ISETP.NE.AND P4, PT, R24, R27, PT ;  /* 0x0000001b1800720c */ /* 0x020fc80003f85270 */
[----:B------:R-:W-:-:S03]  /*0fe0*/  IADD3 R16, PT, PT, R14, 0x1, RZ ;  /* 0x000000010e107810 */ /* 0x000fc60007ffe0ff */
[----:B------:R-:W-:-:S04]  /*0ff0*/  @P3 IMAD.MOV R16, RZ, RZ, R14 ;  /* 0x000000ffff103224 */ /* 0x000fc800078e020e */
[----:B------:R-:W-:Y:S02]  /*1000*/  VIADD R14, R16, 0x1 ;  /* 0x00000001100e7836 */ /* 0x000fe40000000000 */
[----:B------:R-:W-:-:S07]  /*1010*/  @P4 IMAD.MOV R14, RZ, RZ, R16 ;  /* 0x000000ffff0e4224 */ /* 0x000fce00078e0210 */
.L_x_250:
        /* <DEDUP_REMOVED lines=9> */
[----:B------:R-:W2:Y:S01]  /*10b0*/  LDG.E.U8 R17, desc[UR4][R6.64] ;  /* 0x0000000406117981 */ /* 0x000ea2000c1e1100 */
[----:B------:R-:W-:Y:S02]  /*10c0*/  ISETP.NE.AND P3, PT, R12, 0x1, PT ;  /* 0x000000010c00780c */ /* 0x000fe40003f65270 */
[----:B--2---:R-:W-:Y:S01]  /*10d0*/  ISETP.NE.AND P2, PT, R16, R17, PT ;  /* 0x000000111000720c */ /* 0x004fe20003f45270 */
[----:B------:R-:W-:-:S12]  /*10e0*/  VIADD R16, R14, 0x1 ;  /* 0x000000010e107836 */ /* 0x000fd80000000000 */
[----:B------:R-:W-:-:S04]  /*10f0*/  @P2 IMAD.MOV R16, RZ, RZ, R14 ;  /* 0x000000ffff102224 */ /* 0x000fc800078e020e */
[----:B------:R-:W-:Y:S01]  /*1100*/  IMAD.MOV.U32 R14, RZ, RZ, R16 ;  /* 0x000000ffff0e7224 */ /* 0x000fe200078e0010 */
[----:B------:R-:W-:Y:S06]  /*1110*/  @!P3 BRA `(.L_x_248) ;  /* 0x000000000034b947 */ /* 0x000fec0003800000 */
[----:B------:R-:W-:Y:S01]  /*1120*/  ISETP.NE.AND P3, PT, R12, 0x2, PT ;  /* 0x000000020c00780c */ /* 0x000fe20003f65270 */
[----:B------:R-:W2:Y:S04]  /*1130*/  LDG.E.U8 R16, desc[UR4][R4.64+0x1] ;  /* 0x0000010404107981 */ /* 0x000ea8000c1e1100 */
[----:B------:R-:W2:Y:S08]  /*1140*/  LDG.E.U8 R17, desc[UR4][R6.64+0x1] ;  /* 0x0000010406117981 */ /* 0x000eb0000c1e1100 */
[----:B------:R-:W3:Y:S04]  /*1150*/  @P3 LDG.E.U8 R20, desc[UR4][R4.64+0x2] ;  /* 0x0000020404143981 */ /* 0x000ee8000c1e1100 */
[----:B------:R-:W3:Y:S01]  /*1160*/  @P3 LDG.E.U8 R21, desc[UR4][R6.64+0x2] ;  /* 0x0000020406153981 */ /* 0x000ee2000c1e1100 */
[----:B--2---:R-:W-:Y:S01]  /*1170*/  ISETP.NE.AND P2, PT, R16, R17, PT ;  /* 0x000000111000720c */ /* 0x004fe20003f45270 */
[----:B------:R-:W-:Y:S01]  /*1180*/  VIADD R16, R14, 0x1 ;  /* 0x000000010e107836 */ /* 0x000fe20000000000 */
[----:B---3--:R-:W-:-:S11]  /*1190*/  ISETP.NE.AND P4, PT, R20, R21, P3 ;  /* 0x000000151400720c */ /* 0x008fd60001f85270 */
[----:B------:R-:W-:-:S05]  /*11a0*/  @P2 IMAD.MOV R16, RZ, RZ, R14 ;  /* 0x000000ffff102224 */ /* 0x000fca00078e020e */
[----:B------:R-:W-:-:S05]  /*11b0*/  MOV R14, R16 ;  /* 0x00000010000e7202 */ /* 0x000fca0000000f00 */
[----:B------:R-:W-:Y:S02]  /*11c0*/  @P3 VIADD R16, R14, 0x1 ;  /* 0x000000010e103836 */ /* 0x000fe40000000000 */
[----:B------:R-:W-:-:S04]  /*11d0*/  @P4 IMAD.MOV R16, RZ, RZ, R14 ;  /* 0x000000ffff104224 */ /* 0x000fc800078e020e */
[----:B------:R-:W-:-:S07]  /*11e0*/  @P3 IMAD.MOV.U32 R14, RZ, RZ, R16 ;  /* 0x000000ffff0e3224 */ /* 0x000fce00078e0010 */
.L_x_248:
[----:B------:R-:W-:-:S13]  /*11f0*/  ISETP.NE.AND P2, PT, R14, R15, PT ;  /* 0x0000000f0e00720c */ /* 0x000fda0003f45270 */
[----:B------:R-:W-:Y:S05]  /*1200*/  @!P2 EXIT ;  /* 0x000000000000a94d */ /* 0x000fea0003800000 */
.L_x_245:
[----:B------:R-:W-:Y:S05]  /*1210*/  BSYNC.RECONVERGENT B1 ;  /* 0x0000000000017941 */ /* 0x000fea0003800200 */
.L_x_244:
[----:B------:R-:W-:-:S05]  /*1220*/  VIADD R0, R0, 0x1 ;  /* 0x0000000100007836 */ /* 0x000fca0000000000 */
[----:B------:R-:W-:-:S13]  /*1230*/  ISETP.GE.AND P2, PT, R0, R9, PT ;  /* 0x000000090000720c */ /* 0x000fda0003f46270 */
[----:B------:R-:W-:Y:S05]  /*1240*/  @!P2 BRA `(.L_x_251) ;  /* 0xfffffff00080a947 */ /* 0x000fea000383ffff */
.L_x_241:
[----:B------:R-:W-:Y:S05]  /*1250*/  BSYNC.RECONVERGENT B0 ;  /* 0x0000000000007941 */ /* 0x000fea0003800200 */
.L_x_240:
[----:B------:R-:W-:Y:S01]  /*1260*/  STG.E desc[UR4][R2.64], RZ ;  /* 0x000000ff02007986 */ /* 0x000fe2000c101904 */
[----:B------:R-:W-:Y:S05]  /*1270*/  EXIT ;  /* 0x000000000000794d */ /* 0x000fea0003800000 */
.L_x_252:
        /* <DEDUP_REMOVED lines=16> */
.L_x_271:


//--------------------- .text._Z5part1PcPiS0_S_i  --------------------------
	.section	.text._Z5part1PcPiS0_S_i,"ax",@progbits
	.align	128
        .global         _Z5part1PcPiS0_S_i
        .type           _Z5part1PcPiS0_S_i,@function
        .size           _Z5part1PcPiS0_S_i,(.L_x_272 - _Z5part1PcPiS0_S_i)
        .other          _Z5part1PcPiS0_S_i,@"STO_CUDA_ENTRY STV_DEFAULT"
_Z5part1PcPiS0_S_i:
.text._Z5part1PcPiS0_S_i:
[----:B------:R-:W0:Y:S01]  /*0000*/  LDC R1, c[0x0][0x37c] ;  /* 0x0000df00ff017b82 */ /* 0x000e220000000800 */
[----:B------:R-:W1:Y:S07]  /*0010*/  S2R R3, SR_TID.X ;  /* 0x0000000000037919 */ /* 0x000e6e0000002100 */
[----:B------:R-:W1:Y:S01]  /*0020*/  S2UR UR4, SR_CTAID.X ;  /* 0x00000000000479c3 */ /* 0x000e620000002500 */
[----:B------:R-:W2:Y:S01]  /*0030*/  LDCU UR5, c[0x0][0x3a0] ;  /* 0x00007400ff0577ac */ /* 0x000ea20008000800 */
[----:B0-----:R-:W-:-:S06]  /*0040*/  VIADD R1, R1, 0xffffff98 ;  /* 0xffffff9801017836 */ /* 0x001fcc0000000000 */
[----:B------:R-:W1:Y:S02]  /*0050*/  LDC R10, c[0x0][0x360] ;  /* 0x0000d800ff0a7b82 */ /* 0x000e640000000800 */
[----:B-1----:R-:W-:-:S05]  /*0060*/  IMAD R10, R10, UR4, R3 ;  /* 0x000000040a0a7c24 */ /* 0x002fca000f8e0203 */
[----:B--2---:R-:W-:-:S13]  /*0070*/  ISETP.GE.AND P0, PT, R10, UR5, PT ;  /* 0x000000050a007c0c */ /* 0x004fda000bf06270 */
[----:B------:R-:W-:Y:S05]  /*0080*/  @P0 EXIT ;  /* 0x000000000000094d */ /* 0x000fea0003800000 */
[----:B------:R-:W0:Y:S01]  /*0090*/  LDC.64 R2, c[0x0][0x390] ;  /* 0x0000e400ff027b82 */ /* 0x000e220000000a00 */
[----:B------:R-:W1:Y:S01]  /*00a0*/  LDCU.64 UR4, c[0x0][0x358] ;  /* 0x00006b00ff0477ac */ /* 0x000e620008000a00 */
[----:B------:R2:W-:Y:S01]  /*00b0*/  STL.64 [R1], RZ ;  /* 0x000000ff01007387 */ /* 0x0005e20000100a00 */
[----:B------:R-:W3:Y:S03]  /*00c0*/  LDCU.64 UR6, c[0x0][0x380] ;  /* 0x00007000ff0677ac */ /* 0x000ee60008000a00 */
[----:B------:R2:W-:Y:S01]  /*00d0*/  STL.64 [R1+0x8], RZ ;  /* 0x000008ff01007387 */ /* 0x0005e20000100a00 */
[----:B------:R-:W4:Y:S01]  /*00e0*/  LDCU.64 UR8, c[0x0][0x380] ;  /* 0x00007000ff0877ac */ /* 0x000f220008000a00 */
[----:B0-----:R-:W-:-:S05]  /*00f0*/  IMAD.WIDE R2, R10, 0x4, R2 ;  /* 0x000000040a027825 */ /* 0x001fca00078e0202 */
[----:B-1----:R-:W5:Y:S04]  /*0100*/  LDG.E R5, desc[UR4][R2.64] ;  /* 0x0000000402057981 */ /* 0x002f68000c1e1900 */
[----:B------:R-:W5:Y:S01]  /*0110*/  LDG.E R4, desc[UR4][R2.64+0x4] ;  /* 0x0000040402047981 */ /* 0x000f62000c1e1900 */
[----:B------:R-:W-:Y:S01]  /*0120*/  BSSY.RECONVERGENT B0, `(.L_x_253) ;  /* 0x000004a000007945 */ /* 0x000fe20003800200 */
[----:B------:R-:W-:Y:S02]  /*0130*/  IMAD.MOV.U32 R0, RZ, RZ, R1 ;  /* 0x000000ffff007224 */ /* 0x000fe400078e0001 */
[----:B------:R2:W-:Y:S04]  /*0140*/  STL.64 [R1+0x10], RZ ;  /* 0x000010ff01007387 */ /* 0x0005e80000100a00 */
        /* <DEDUP_REMOVED lines=9> */
[----:B------:R2:W-:Y:S01]  /*01e0*/  STL.64 [R1+0x60], RZ ;  /* 0x000060ff01007387 */ /* 0x0005e20000100a00 */
[----:B-----5:R-:W-:-:S13]  /*01f0*/  ISETP.GE.AND P0, PT, R5, R4, PT ;  /* 0x000000040500720c */ /* 0x020fda0003f06270 */
[----:B--234-:R-:W-:Y:S05]  /*0200*/  @P0 BRA `(.L_x_254) ;  /* 0x0000000000ec0947 */ /* 0x01cfea0003800000 */
[C---:B------:R-:W-:Y:S01]  /*0210*/  VIADDMNMX R2, R5.reuse, 0x1, R4, !PT ;  /* 0x0000000105027846 */ /* 0x040fe20007800104 */
[----:B------:R-:W-:Y:S04]  /*0220*/  BSSY.RECONVERGENT B1, `(.L_x_255) ;  /* 0x0000014000017945 */ /* 0x000fe80003800200 */
[----:B------:R-:W-:Y:S02]  /*0230*/  IMAD.IADD R3, R2, 0x1, -R5 ;  /* 0x0000000102037824 */ /* 0x000fe400078e0a05 */
[----:B------:R-:W-:-:S03]  /*0240*/  IMAD.IADD R2, R5, 0x1, -R2 ;  /* 0x0000000105027824 */ /* 0x000fc600078e0a02 */
[----:B------:R-:W-:Y:S02]  /*0250*/  LOP3.LUT P1, R3, R3, 0x3, RZ, 0xc0, !PT ;  /* 0x0000000303037812 */ /* 0x000fe4000782c0ff */
[----:B------:R-:W-:-:S11]  /*0260*/  ISETP.GT.U32.AND P0, PT, R2, -0x4, PT ;  /* 0xfffffffc0200780c */ /* 0x000fd60003f04070 */
[----:B------:R-:W-:Y:S05]  /*0270*/  @!P1 BRA `(.L_x_256) ;  /* 0x0000000000389947 */ /* 0x000fea0003800000 */
[----:B------:R-:W-:-:S07]  /*0280*/  IMAD.MOV R6, RZ, RZ, -R3 ;  /* 0x000000ffff067224 */ /* 0x000fce00078e0a03 */
.L_x_257:
[----:B------:R-:W-:-:S04]  /*0290*/  IADD3 R2, P1, PT, R5, UR6, RZ ;  /* 0x0000000605027c10 */ /* 0x000fc8000ff3e0ff */
[----:B------:R-:W-:-:S05]  /*02a0*/  LEA.HI.X.SX32 R3, R5, UR7, 0x1, P1 ;  /* 0x0000000705037c11 */ /* 0x000fca00088f0eff */
[----:B------:R-:W2:Y:S02]  /*02b0*/  LDG.E.U8 R2, desc[UR4][R2.64] ;  /* 0x0000000402027981 */ /* 0x000ea4000c1e1100 */
[----:B--2---:R-:W-:-:S13]  /*02c0*/  ISETP.NE.AND P1, PT, R2, 0x2d, PT ;  /* 0x0000002d0200780c */ /* 0x004fda0003f25270 */
[----:B------:R-:W-:-:S05]  /*02d0*/  @P1 PRMT R7, R2, 0x8880, RZ ;  /* 0x0000888002071816 */ /* 0x000fca00000000ff */
[----:B------:R-:W-:-:S05]  /*02e0*/  @P1 IMAD R7, R7, 0x4, R0 ;  /* 0x0000000407071824 */ /* 0x000fca00078e0200 */
[----:B------:R-:W2:Y:S01]  /*02f0*/  @P1 LDL R8, [R7+-0x184] ;  /* 0xfffe7c0007081983 */ /* 0x000ea20000100800 */
[----:B------:R-:W-:Y:S02]  /*0300*/  VIADD R6, R6, 0x1 ;  /* 0x0000000106067836 */ /* 0x000fe40000000000 */
[----:B------:R-:W-:Y:S02]  /*0310*/  VIADD R5, R5, 0x1 ;  /* 0x0000000105057836 */ /* 0x000fe40000000000 */
[----:B--2---:R-:W-:-:S05]  /*0320*/  @P1 VIADD R8, R8, 0x1 ;  /* 0x0000000108081836 */ /* 0x004fca0000000000 */
[----:B------:R0:W-:Y:S01]  /*0330*/  @P1 STL [R7+-0x184], R8 ;  /* 0xfffe7c0807001387 */ /* 0x0001e20000100800 */
[----:B------:R-:W-:-:S13]  /*0340*/  ISETP.NE.AND P1, PT, R6, RZ, PT ;  /* 0x000000ff0600720c */ /* 0x000fda0003f25270 */
[----:B0-----:R-:W-:Y:S05]  /*0350*/  @P1 BRA `(.L_x_257) ;  /* 0xfffffffc00cc1947 */ /* 0x001fea000383ffff */
.L_x_256:
[----:B------:R-:W-:Y:S05]  /*0360*/  BSYNC.RECONVERGENT B1 ;  /* 0x0000000000017941 */ /* 0x000fea0003800200 */
.L_x_255:
[----:B------:R-:W-:Y:S05]  /*0370*/  @P0 BRA `(.L_x_254) ;  /* 0x0000000000900947 */ /* 0x000fea0003800000 */
.L_x_260:
[----:B-1----:R-:W-:-:S04]  /*0380*/  IADD3.X R2, P0, PT, R5, UR8, RZ, PT, !PT ;  /* 0x0000000805027c10 */ /* 0x002fc8000bf1e4ff */
[----:B------:R-:W-:-:S05]  /*0390*/  LEA.HI.X.SX32 R3, R5, UR9, 0x1, P0 ;  /* 0x0000000905037c11 */ /* 0x000fca00080f0eff */
[----:B0-----:R-:W2:Y:S04]  /*03a0*/  LDG.E.U8 R6, desc[UR4][R2.64+-0x1] ;  /* 0xffffff0402067981 */ /* 0x001ea8000c1e1100 */
[----:B------:R-:W3:Y:S04]  /*03b0*/  LDG.E.U8 R8, desc[UR4][R2.64] ;  /* 0x0000000402087981 */ /* 0x000ee8000c1e1100 */
[----:B------:R-:W4:Y:S04]  /*03c0*/  LDG.E.U8 R11, desc[UR4][R2.64+0x1] ;  /* 0x00000104020b7981 */ /* 0x000f28000c1e1100 */
[----:B------:R-:W5:Y:S01]  /*03d0*/  LDG.E.U8 R2, desc[UR4][R2.64+0x2] ;  /* 0x0000020402027981 */ /* 0x000f62000c1e1100 */
[----:B--2---:R-:W-:-:S13]  /*03e0*/  ISETP.NE.AND P1, PT, R6, 0x2d, PT ;  /* 0x0000002d0600780c */ /* 0x004fda0003f25270 */
[----:B------:R-:W-:-:S05]  /*03f0*/  @P1 PRMT R7, R6, 0x8880, RZ ;  /* 0x0000888006071816 */ /* 0x000fca00000000ff */
[----:B------:R-:W-:-:S05]  /*0400*/  @P1 IMAD R7, R7, 0x4, R0 ;  /* 0x0000000407071824 */ /* 0x000fca00078e0200 */
[----:B------:R-:W2:Y:S01]  /*0410*/  @P1 LDL R6, [R7+-0x184] ;  /* 0xfffe7c0007061983 */ /* 0x000ea20000100800 */
[----:B---3--:R-:W-:-:S13]  /*0420*/  ISETP.NE.AND P0, PT, R8, 0x2d, PT ;  /* 0x0000002d0800780c */ /* 0x008fda0003f05270 */
[----:B------:R-:W-:-:S05]  /*0430*/  @P0 PRMT R9, R8, 0x8880, RZ ;  /* 0x0000888008090816 */ /* 0x000fca00000000ff */
[----:B------:R-:W-:Y:S02]  /*0440*/  @P0 IMAD R9, R9, 0x4, R0 ;  /* 0x0000000409090824 */ /* 0x000fe400078e0200 */
[----:B--2---:R-:W-:-:S05]  /*0450*/  @P1 VIADD R6, R6, 0x1 ;  /* 0x0000000106061836 */ /* 0x004fca0000000000 */
[----:B------:R0:W-:Y:S04]  /*0460*/  @P1 STL [R7+-0x184], R6 ;  /* 0xfffe7c0607001387 */ /* 0x0001e80000100800 */
[----:B------:R-:W2:Y:S01]  /*0470*/  @P0 LDL R8, [R9+-0x184] ;  /* 0xfffe7c0009080983 */ /* 0x000ea20000100800 */
[----:B----4-:R-:W-:-:S13]  /*0480*/  ISETP.NE.AND P1, PT, R11, 0x2d, PT ;  /* 0x0000002d0b00780c */ /* 0x010fda0003f25270 */
[----:B------:R-:W-:-:S05]  /*0490*/  @P1 PRMT R11, R11, 0x8880, RZ ;  /* 0x000088800b0b1816 */ /* 0x000fca00000000ff */
[----:B------:R-:W-:Y:S02]  /*04a0*/  @P1 IMAD R11, R11, 0x4, R0 ;  /* 0x000000040b0b1824 */ /* 0x000fe400078e0200 */
[----:B--2---:R-:W-:-:S05]  /*04b0*/  @P0 VIADD R8, R8, 0x1 ;  /* 0x0000000108080836 */ /* 0x004fca0000000000 */
[----:B------:R0:W-:Y:S04]  /*04c0*/  @P0 STL [R9+-0x184], R8 ;  /* 0xfffe7c0809000387 */ /* 0x0001e80000100800 */
[----:B------:R-:W2:Y:S01]  /*04d0*/  @P1 LDL R12, [R11+-0x184] ;  /* 0xfffe7c000b0c1983 */ /* 0x000ea20000100800 */
[----:B-----5:R-:W-:Y:S01]  /*04e0*/  ISETP.NE.AND P0, PT, R2, 0x2d, PT ;  /* 0x0000002d0200780c */ /* 0x020fe20003f05270 */
[----:B------:R-:W-:Y:S01]  /*04f0*/  VIADD R5, R5, 0x4 ;  /* 0x0000000405057836 */ /* 0x000fe20000000000 */
[----:B------:R-:W-:Y:S01]  /*0500*/  BSSY.RECONVERGENT B1, `(.L_x_258) ;  /* 0x000000a000017945 */ /* 0x000fe20003800200 */
[----:B--2---:R-:W-:-:S05]  /*0510*/  @P1 VIADD R12, R12, 0x1 ;  /* 0x000000010c0c1836 */ /* 0x004fca0000000000 */
[----:B------:R0:W-:Y:S01]  /*0520*/  @P1 STL [R11+-0x184], R12 ;  /* 0xfffe7c0c0b001387 */ /* 0x0001e20000100800 */
[----:B------:R-:W-:-:S04]  /*0530*/  ISETP.GE.AND P1, PT, R5, R4, PT ;  /* 0x000000040500720c */ /* 0x000fc80003f26270 */
[----:B------:R-:W-:Y:S09]  /*0540*/  @!P0 BRA `(.L_x_259) ;  /* 0x0000000000148947 */ /* 0x000ff20003800000 */
[----:B------:R-:W-:-:S05]  /*0550*/  PRMT R3, R2, 0x8880, RZ ;  /* 0x0000888002037816 */ /* 0x000fca00000000ff */
[----:B------:R-:W-:-:S05]  /*0560*/  IMAD R3, R3, 0x4, R0 ;  /* 0x0000000403037824 */ /* 0x000fca00078e0200 */
[----:B------:R-:W2:Y:S02]  /*0570*/  LDL R2, [R3+-0x184] ;  /* 0xfffe7c0003027983 */ /* 0x000ea40000100800 */
[----:B--2---:R-:W-:-:S05]  /*0580*/  VIADD R2, R2, 0x1 ;  /* 0x0000000102027836 */ /* 0x004fca0000000000 */
[----:B------:R1:W-:Y:S02]  /*0590*/  STL [R3+-0x184], R2 ;  /* 0xfffe7c0203007387 */ /* 0x0003e40000100800 */
.L_x_259:
[----:B------:R-:W-:Y:S05]  /*05a0*/  BSYNC.RECONVERGENT B1 ;  /* 0x0000000000017941 */ /* 0x000fea0003800200 */
.L_x_258:
[----:B------:R-:W-:Y:S05]  /*05b0*/  @!P1 BRA `(.L_x_260) ;  /* 0xfffffffc00709947 */ /* 0x000fea000383ffff */
.L_x_254:
[----:B------:R-:W-:Y:S05]  /*05c0*/  BSYNC.RECONVERGENT B0 ;  /* 0x0000000000007941 */ /* 0x000fea0003800200 */
.L_x_253:
[----:B0-----:R-:W2:Y:S01]  /*05d0*/  LDL.64 R8, [R1] ;  /* 0x0000000001087983 */ /* 0x001ea20000100a00 */
[----:B------:R-:W0:Y:S03]  /*05e0*/  LDCU.64 UR6, c[0x0][0x398] ;  /* 0x00007300ff0677ac */ /* 0x000e260008000a00 */
[----:B-1----:R-:W2:Y:S04]  /*05f0*/  LDL.64 R2, [R1+0x60] ;  /* 0x0000600001027983 */ /* 0x002ea80000100a00 */
[----:B------:R-:W3:Y:S04]  /*0600*/  LDL.64 R6, [R1+0x58] ;  /* 0x0000580001067983 */ /* 0x000ee80000100a00 */
[----:B------:R-:W4:Y:S01]  /*0610*/  LDL.64 R12, [R1+0x48] ;  /* 0x00004800010c7983 */ /* 0x000f220000100a00 */
[----:B--2---:R-:W-:-:S04]  /*0620*/  ISETP.GT.AND P0, PT, R8, R3, PT ;  /* 0x000000030800720c */ /* 0x004fc80003f04270 */
[----:B------:R-:W-:-:S05]  /*0630*/  SEL R3, RZ, 0x19, P0 ;  /* 0x00000019ff037807 */ /* 0x000fca0000000000 */
[----:B------:R-:W-:-:S05]  /*0640*/  IMAD R4, R3, 0x4, R0 ;  /* 0x0000000403047824 */ /* 0x000fca00078e0200 */
[----:B------:R-:W2:Y:S02]  /*0650*/  LDL R5, [R4] ;  /* 0x0000000004057983 */ /* 0x000ea40000100800 */
[----:B--2---:R-:W-:-:S04]  /*0660*/  ISETP.GT.AND P0, PT, R5, R2, PT ;  /* 0x000000020500720c */ /* 0x004fc80003f04270 */
[----:B------:R-:W-:-:S05]  /*0670*/  SEL R3, R3, 0x18, P0 ;  /* 0x0000001803037807 */ /* 0x000fca0000000000 */
[----:B------:R-:W-:-:S06]  /*0680*/  IMAD R2, R3, 0x4, R0 ;  /* 0x0000000403027824 */ /* 0x000fcc00078e0200 */
[----:B------:R-:W3:Y:S02]  /*0690*/  LDL R2, [R2] ;  /* 0x0000000002027983 */ /* 0x000ee40000100800 */
[----:B---3--:R-:W-:-:S04]  /*06a0*/  ISETP.GT.AND P0, PT, R2, R7, PT ;  /* 0x000000070200720c */ /* 0x008fc80003f04270 */
[----:B------:R-:W-:-:S05]  /*06b0*/  SEL R3, R3, 0x17, P0 ;  /* 0x0000001703037807 */ /* 0x000fca0000000000 */
[----:B------:R-:W-:-:S06]  /*06c0*/  IMAD R5, R3, 0x4, R0 ;  /* 0x0000000403057824 */ /* 0x000fcc00078e0200 */
[----:B------:R-:W2:Y:S02]  /*06d0*/  LDL R5, [R5] ;  /* 0x0000000005057983 */ /* 0x000ea40000100800 */
[----:B--2---:R-:W-:Y:S02]  /*06e0*/  ISETP.GT.AND P0, PT, R5, R6, PT ;  /* 0x000000060500720c */ /* 0x004fe40003f04270 */
[----:B------:R-:W2:Y:S02]  /*06f0*/  LDL.64 R6, [R1+0x50] ;  /* 0x0000500001067983 */ /* 0x000ea40000100a00 */
[----:B------:R-:W-:-:S05]  /*0700*/  SEL R3, R3, 0x16, P0 ;  /* 0x0000001603037807 */ /* 0x000fca0000000000 */
[----:B------:R-:W-:-:S06]  /*0710*/  IMAD R4, R3, 0x4, R0 ;  /* 0x0000000403047824 */ /* 0x000fcc00078e0200 */
[----:B------:R-:W2:Y:S02]  /*0720*/  LDL R4, [R4] ;  /* 0x0000000004047983 */ /* 0x000ea40000100800 */
[----:B--2---:R-:W-:-:S04]  /*0730*/  ISETP.GT.AND P0, PT, R4, R7, PT ;  /* 0x000000070400720c */ /* 0x004fc80003f04270 */
[----:B------:R-:W-:-:S05]  /*0740*/  SEL R3, R3, 0x15, P0 ;  /* 0x0000001503037807 */ /* 0x000fca0000000000 */
[----:B------:R-:W-:-:S05]  /*0750*/  IMAD R2, R3, 0x4, R0 ;  /* 0x0000000403027824 */ /* 0x000fca00078e0200 */
[----:B------:R-:W2:Y:S02]  /*0760*/  LDL R7, [R2] ;  /* 0x0000000002077983 */ /* 0x000ea40000100800 */
[----:B--2---:R-:W-:-:S04]  /*0770*/  ISETP.GT.AND P0, PT, R7, R6, PT ;  /* 0x000000060700720c */ /* 0x004fc80003f04270 */
[----:B------:R-:W-:-:S05]  /*0780*/  SEL R3, R3, 0x14, P0 ;  /* 0x0000001403037807 */ /* 0x000fca0000000000 */
[----:B------:R-:W-:-:S05]  /*0790*/  IMAD R5, R3, 0x4, R0 ;  /* 0x0000000403057824 */ /* 0x000fca00078e0200 */
[----:B------:R-:W4:Y:S02]  /*07a0*/  LDL R6, [R5] ;  /* 0x0000000005067983 */ /* 0x000f240000100800 */
[----:B----4-:R-:W-:-:S04]  /*07b0*/  ISETP.GT.AND P0, PT, R6, R13, PT ;  /* 0x0000000d0600720c */ /* 0x010fc80003f04270 */
[----:B------:R-:W-:-:S05]  /*07c0*/  SEL R3, R3, 0x13, P0 ;  /* 0x0000001303037807 */ /* 0x000fca0000000000 */
[----:B------:R-:W-:-:S05]  /*07d0*/  IMAD R4, R3, 0x4, R0 ;  /* 0x0000000403047824 */ /* 0x000fca00078e0200 */
[----:B------:R-:W2:Y:S02]  /*07e0*/  LDL R7, [R4] ;  /* 0x0000000004077983 */ /* 0x000ea40000100800 */
[----:B--2---:R-:W-:Y:S02]  /*07f0*/  ISETP.GT.AND P0, PT, R7, R12, PT ;  /* 0x0000000c0700720c */ /* 0x004fe40003f04270 */
[----:B------:R-:W2:Y:S02]  /*0800*/  LDL.64 R6, [R1+0x40] ;  /* 0x0000400001067983 */ /* 0x000ea40000100a00 */
[----:B------:R-:W-:Y:S02]  /*0810*/  SEL R3, R3, 0x12, P0 ;  /* 0x0000001203037807 */ /* 0x000fe40000000000 */
[----:B------:R-:W3:Y:S03]  /*0820*/  LDL.64 R12, [R1+0x30] ;  /* 0x00003000010c7983 */ /* 0x000ee60000100a00 */
[----:B------:R-:W-:-:S06]  /*0830*/  IMAD R2, R3, 0x4, R0 ;  /* 0x0000000403027824 */ /* 0x000fcc00078e0200 */
[----:B------:R-:W2:Y:S02]  /*0840*/  LDL R2, [R2] ;  /* 0x0000000002027983 */ /* 0x000ea40000100800 */
[----:B--2---:R-:W-:-:S04]  /*0850*/  ISETP.GT.AND P0, PT, R2, R7, PT ;  /* 0x000000070200720c */ /* 0x004fc80003f04270 */
        /* <DEDUP_REMOVED lines=15> */
[----:B------:R-:W3:Y:S02]  /*0950*/  LDL R6, [R5] ;  /* 0x0000000005067983 */ /* 0x000ee40000100800 */
[----:B---3--:R-:W-:-:S04]  /*0960*/  ISETP.GT.AND P0, PT, R6, R13, PT ;  /* 0x0000000d0600720c */ /* 0x008fc80003f04270 */
        /* <DEDUP_REMOVED lines=55> */
[----:B------:R-:W2:Y:S01]  /*0ce0*/  LDL R7, [R6] ;  /* 0x0000000006077983 */ /* 0x000ea20000100800 */
[----:B------:R-:W-:Y:S01]  /*0cf0*/  IMAD.MOV.U32 R12, RZ, RZ, -0x1 ;  /* 0xffffffffff0c7424 */ /* 0x000fe200078e00ff */
[----:B--2---:R-:W-:-:S04]  /*0d00*/  ISETP.GT.AND P0, PT, R7, R8, PT ;  /* 0x000000080700720c */ /* 0x004fc80003f04270 */
[----:B------:R-:W-:-:S05]  /*0d10*/  SEL R11, R3, RZ, P0 ;  /* 0x000000ff030b7207 */ /* 0x000fca0000000000 */
[----:B------:R-:W-:-:S05]  /*0d20*/  IMAD R13, R11, 0x4, R0 ;  /* 0x000000040b0d7824 */ /* 0x000fca00078e0200 */
[----:B------:R1:W-:Y:S04]  /*0d30*/  STL [R13], R12 ;  /* 0x0000000c0d007387 */ /* 0x0003e80000100800 */
[----:B------:R-:W2:Y:S04]  /*0d40*/  LDL.64 R8, [R1] ;  /* 0x0000000001087983 */ /* 0x000ea80000100a00 */
[----:B------:R-:W2:Y:S04]  /*0d50*/  LDL.64 R2, [R1+0x60] ;  /* 0x0000600001027983 */ /* 0x000ea80000100a00 */
        /* <DEDUP_REMOVED lines=112> */
[----:B-1----:R-:W-:-:S05]  /*1460*/  SEL R13, R3, RZ, P0 ;  /* 0x000000ff030d7207 */ /* 0x002fca0000000000 */
[----:B------:R-:W-:-:S05]  /*1470*/  IMAD R15, R13, 0x4, R0 ;  /* 0x000000040d0f7824 */ /* 0x000fca00078e0200 */
[----:B------:R1:W-:Y:S04]  /*1480*/  STL [R15], R12 ;  /* 0x0000000c0f007387 */ /* 0x0003e80000100800 */
[----:B------:R-:W2:Y:S04]  /*1490*/  LDL.64 R8, [R1] ;  /* 0x0000000001087983 */ /* 0x000ea80000100a00 */
[----:B------:R-:W2:Y:S04]  /*14a0*/  LDL.64 R2, [R1+0x60] ;  /* 0x0000600001027983 */ /* 0x000ea80000100a00 */
[----:B------:R-:W3:Y:S04]  /*14b0*/  LDL.64 R6, [R1+0x58] ;  /* 0x0000580001067983 */ /* 0x000ee80000100a00 */
[----:B-1----:R-:W4:Y:S01]  /*14c0*/  LDL.64 R14, [R1+0x48] ;  /* 0x00004800010e7983 */ /* 0x002f220000100a00 */
        /* <DEDUP_REMOVED lines=110> */
[----:B------:R-:W-:-:S05]  /*1bb0*/  SEL R15, R3, RZ, P0 ;  /* 0x000000ff030f7207 */ /* 0x000fca0000000000 */
        /* <DEDUP_REMOVED lines=113> */
[----:B------:R-:W-:-:S06]  /*22d0*/  IMAD R9, R3, 0x4, R0 ;  /* 0x0000000403097824 */ /* 0x000fcc00078e0200 */
        /* <DEDUP_REMOVED lines=101> */
[----:B--2---:R-:W-:-:S04]  /*2930*/  ISETP.GT.AND P0, PT, R5, R18, PT ;  /* 0x000000120500720c */ /* 0x004fc80003f04270 */
[----:B------:R-:W-:Y:S02]  /*2940*/  SEL R9, R3, 0x4, P0 ;  /* 0x0000000403097807 */ /* 0x000fe40000000000 */
[----:B------:R-:W2:Y:S03]  /*2950*/  LDL.64 R2, [R1+0x8] ;  /* 0x0000080001027983 */ /* 0x000ea60000100a00 */
[----:B------:R-:W-:-:S06]  /*2960*/  IMAD R4, R9, 0x4, R0 ;  /* 0x0000000409047824 */ /* 0x000fcc00078e0200 */
[----:B------:R-:W2:Y:S02]  /*2970*/  LDL R4, [R4] ;  /* 0x0000000004047983 */ /* 0x000ea40000100800 */
[----:B--2---:R-:W-:-:S04]  /*2980*/  ISETP.GT.AND P0, PT, R4, R3, PT ;  /* 0x000000030400720c */ /* 0x004fc80003f04270 */
[----:B------:R-:W-:-:S05]  /*2990*/  SEL R9, R9, 0x3, P0 ;  /* 0x0000000309097807 */ /* 0x000fca0000000000 */
[----:B------:R-:W-:-:S05]  /*29a0*/  IMAD R8, R9, 0x4, R0 ;  /* 0x0000000409087824 */ /* 0x000fca00078e0200 */
[----:B------:R-:W2:Y:S01]  /*29b0*/  LDL R3, [R8] ;  /* 0x0000000008037983 */ /* 0x000ea20000100800 */
[----:B------:R-:W-:Y:S01]  /*29c0*/  IMAD R5, R10, 0x5, RZ ;  /* 0x000000050a057824 */ /* 0x000fe200078e02ff */
[----:B--2---:R-:W-:-:S04]  /*29d0*/  ISETP.GT.AND P0, PT, R3, R2, PT ;  /* 0x000000020300720c */ /* 0x004fc80003f04270 */
[----:B------:R-:W-:Y:S02]  /*29e0*/  SEL R9, R9, 0x2, P0 ;  /* 0x0000000209097807 */ /* 0x000fe40000000000 */
[----:B0-----:R-:W-:-:S04]  /*29f0*/  IADD3 R2, P0, PT, R5, UR6, RZ ;  /* 0x0000000605027c10 */ /* 0x001fc8000ff1e0ff */
[----:B------:R-:W-:Y:S01]  /*2a00*/  LEA.HI.X.SX32 R3, R5, UR7, 0x1, P0 ;  /* 0x0000000705037c11 */ /* 0x000fe200080f0eff */
[----:B------:R-:W-:-:S04]  /*2a10*/  IMAD R12, R9, 0x4, R0 ;  /* 0x00000004090c7824 */ /* 0x000fc800078e0200 */
[----:B------:R-:W2:Y:S04]  /*2a20*/  LDG.E.S8 R4, desc[UR4][R2.64] ;  /* 0x0000000402047981 */ /* 0x000ea8000c1e1300 */
[----:B------:R-:W3:Y:S01]  /*2a30*/  LDL R12, [R12] ;  /* 0x000000000c0c7983 */ /* 0x000ee20000100800 */
[----:B------:R-:W-:Y:S01]  /*2a40*/  VIADD R11, R11, 0x61 ;  /* 0x000000610b0b7836 */ /* 0x000fe20000000000 */
[----:B------:R-:W-:Y:S04]  /*2a50*/  BSSY.RECONVERGENT B0, `(.L_x_261) ;  /* 0x0000019000007945 */ /* 0x000fe80003800200 */
[----:B--2---:R-:W-:-:S02]  /*2a60*/  ISETP.NE.AND P1, PT, R11, R4, PT ;  /* 0x000000040b00720c */ /* 0x004fc40003f25270 */
[----:B---3--:R-:W-:-:S04]  /*2a70*/  ISETP.GT.AND P0, PT, R12, R7, PT ;  /* 0x000000070c00720c */ /* 0x008fc80003f04270 */
[----:B------:R-:W-:-:S05]  /*2a80*/  SEL R9, R9, 0x1, P0 ;  /* 0x0000000109097807 */ /* 0x000fca0000000000 */
[----:B------:R-:W-:Y:S02]  /*2a90*/  IMAD R0, R9, 0x4, R0 ;  /* 0x0000000409007824 */ /* 0x000fe400078e0200 */
[----:B------:R-:W-:Y:S05]  /*2aa0*/  @P1 BRA `(.L_x_262) ;  /* 0x00000000004c1947 */ /* 0x000fea0003800000 */
[----:B------:R-:W2:Y:S01]  /*2ab0*/  LDG.E.S8 R4, desc[UR4][R2.64+0x1] ;  /* 0x0000010402047981 */ /* 0x000ea2000c1e1300 */
[----:B------:R-:W-:-:S05]  /*2ac0*/  VIADD R13, R13, 0x61 ;  /* 0x000000610d0d7836 */ /* 0x000fca0000000000 */
[----:B--2---:R-:W-:-:S13]  /*2ad0*/  ISETP.NE.AND P0, PT, R13, R4, PT ;  /* 0x000000040d00720c */ /* 0x004fda0003f05270 */
        /* <DEDUP_REMOVED lines=9> */
[----:B------:R-:W2:Y:S04]  /*2b70*/  LDL R5, [R0] ;  /* 0x0000000000057983 */ /* 0x000ea80000100800 */
[----:B------:R-:W3:Y:S01]  /*2b80*/  LDG.E.S8 R2, desc[UR4][R2.64+0x4] ;  /* 0x0000040402027981 */ /* 0x000ee2000c1e1300 */
[----:B------:R-:W-:Y:S01]  /*2b90*/  VIADD R9, R9, 0x61 ;  /* 0x0000006109097836 */ /* 0x000fe20000000000 */
[----:B--2---:R-:W-:-:S04]  /*2ba0*/  ISETP.GT.AND P0, PT, R5, R6, PT ;  /* 0x000000060500720c */ /* 0x004fc80003f04270 */
[----:B------:R-:W-:-:S04]  /*2bb0*/  SEL R9, R9, 0x61, P0 ;  /* 0x0000006109097807 */ /* 0x000fc80000000000 */
[----:B---3--:R-:W-:-:S13]  /*2bc0*/  ISETP.NE.AND P0, PT, R9, R2, PT ;  /* 0x000000020900720c */ /* 0x008fda0003f05270 */
[----:B------:R-:W-:Y:S05]  /*2bd0*/  @!P0 EXIT ;  /* 0x000000000000894d */ /* 0x000fea0003800000 */
.L_x_262:
[----:B------:R-:W-:Y:S05]  /*2be0*/  BSYNC.RECONVERGENT B0 ;  /* 0x0000000000007941 */ /* 0x000fea0003800200 */
.L_x_261:
[----:B------:R-:W0:Y:S02]  /*2bf0*/  LDC.64 R2, c[0x0][0x388] ;  /* 0x0000e200ff027b82 */ /* 0x000e240000000a00 */
[----:B0-----:R-:W-:-:S05]  /*2c00*/  IMAD.WIDE R10, R10, 0x4, R2 ;  /* 0x000000040a0a7825 */ /* 0x001fca00078e0202 */
[----:B------:R-:W-:Y:S01]  /*2c10*/  STG.E desc[UR4][R10.64], RZ ;  /* 0x000000ff0a007986 */ /* 0x000fe2000c101904 */
[----:B------:R-:W-:Y:S05]  /*2c20*/  EXIT ;  /* 0x000000000000794d */ /* 0x000fea0003800000 */
.L_x_263:
        /* <DEDUP_REMOVED lines=13> */
.L_x_272:


//--------------------- .nv.global.init           --------------------------
	.section	.nv.global.init,"aw",@progbits
.nv.global.init:
	.type		$str,@object
	.size		$str,(.L_0 - $str)
$str:
        /*0000*/ 	.byte	0x70, 0x6f, 0x6c, 0x65, 0x00
.L_0:


//--------------------- .nv.shared._ZN3cub18CUB_300001_SM_10006detail6reduce28DeviceReduceSingleTileKernelINS2_10policy_hubIiyN4cuda3std3__44plusIiEEE10Policy1000EPiSC_iS9_iiNS7_10__identityEEEvT0_T1_T2_T3_T4_T6_ --------------------------
	.section	.nv.shared._ZN3cub18CUB_300001_SM_10006detail6reduce28DeviceReduceSingleTileKernelINS2_10policy_hubIiyN4cuda3std3__44plusIiEEE10Policy1000EPiSC_iS9_iiNS7_10__identityEEEvT0_T1_T2_T3_T4_T6_,"aw",@nobits
	.sectionflags	@""
	.align	4
.nv.shared._ZN3cub18CUB_300001_SM_10006detail6reduce28DeviceReduceSingleTileKernelINS2_10policy_hubIiyN4cuda3std3__44plusIiEEE10Policy1000EPiSC_iS9_iiNS7_10__identityEEEvT0_T1_T2_T3_T4_T6_:
	.zero		1068


//--------------------- .nv.shared.reserved.0     --------------------------
	.section	.nv.shared.reserved.0,"aw",@nobits
	.weak		__nv_reservedSMEM_offset_0_alias
	.size		__nv_reservedSMEM_offset_0_alias, 0, 64
	.other		__nv_reservedSMEM_offset_0_alias,@"STO_CUDA_RESERVED_SHARED STV_DEFAULT"
__nv_reservedSMEM_offset_0_alias:
	.zero		0
	.zero		64


//--------------------- .nv.global                --------------------------
	.section	.nv.global,"aw",@nobits
.nv.global:
	.type		_ZN32_INTERNAL_f8e83cfc_4_k_cu_target6thrust24THRUST_300001_SM_1000_NS3seqE,@object
	.size		_ZN32_INTERNAL_f8e83cfc_4_k_cu_target6thrust24THRUST_300001_SM_1000_NS3seqE,(_ZN32_INTERNAL_f8e83cfc_4_k_cu_target4cuda3std3__48in_placeE - _ZN32_INTERNAL_f8e83cfc_4_k_cu_target6thrust24THRUST_300001_SM_1000_NS3seqE)
_ZN32_INTERNAL_f8e83cfc_4_k_cu_target6thrust24THRUST_300001_SM_1000_NS3seqE:
	.zero		1
	.type		_ZN32_INTERNAL_f8e83cfc_4_k_cu_target4cuda3std3__48in_placeE,@object
	.size		_ZN32_INTERNAL_f8e83cfc_4_k_cu_target4cuda3std3__48in_placeE,(_ZN32_INTERNAL_f8e83cfc_4_k_cu_target4cuda3std6ranges3__45__cpo4sizeE - _ZN32_INTERNAL_f8e83cfc_4_k_cu_target4cuda3std3__48in_placeE)
_ZN32_INTERNAL_f8e83cfc_4_k_cu_target4cuda3std3__48in_placeE:
	.zero		1
	.type		_ZN32_INTERNAL_f8e83cfc_4_k_cu_target4cuda3std6ranges3__45__cpo4sizeE,@object
	.size		_ZN32_INTERNAL_f8e83cfc_4_k_cu_target4cuda3std6ranges3__45__cpo4sizeE,(_ZN32_INTERNAL_f8e83cfc_4_k_cu_target6thrust24THRUST_300001_SM_1000_NS12placeholders2_3E - _ZN32_INTERNAL_f8e83cfc_4_k_cu_target4cuda3std6ranges3__45__cpo4sizeE)
_ZN32_INTERNAL_f8e83cfc_4_k_cu_target4cuda3std6ranges3__45__cpo4sizeE:
	.zero		1
	.type		_ZN32_INTERNAL_f8e83cfc_4_k_cu_target6thrust24THRUST_300001_SM_1000_NS12placeholders2_3E,@object
	.size		_ZN32_INTERNAL_f8e83cfc_4_k_cu_target6thrust24THRUST_300001_SM_1000_NS12placeholders2_3E,(_ZN32_INTERNAL_f8e83cfc_4_k_cu_target4cuda3std3__45__cpo6cbeginE - _ZN32_INTERNAL_f8e83cfc_4_k_cu_target6thrust24THRUST_300001_SM_1000_NS12placeholders2_3E)
_ZN32_INTERNAL_f8e83cfc_4_k_cu_target6thrust24THRUST_300001_SM_1000_NS12placeholders2_3E:
	.zero		1
	.type		_ZN32_INTERNAL_f8e83cfc_4_k_cu_target4cuda3std3__45__cpo6cbeginE,@object
	.size		_ZN32_INTERNAL_f8e83cfc_4_k_cu_target4cuda3std3__45__cpo6cbeginE,(_ZN32_INTERNAL_f8e83cfc_4_k_cu_target4cuda3std6ranges3__45__cpo6cbeginE - _ZN32_INTERNAL_f8e83cfc_4_k_cu_target4cuda3std3__45__cpo6cbeginE)
_ZN32_INTERNAL_f8e83cfc_4_k_cu_target4cuda3std3__45__cpo6cbeginE:
	.zero		1
	.type		_ZN32_INTERNAL_f8e83cfc_4_k_cu_target4cuda3std6ranges3__45__cpo6cbeginE,@object
	.size		_ZN32_INTERNAL_f8e83cfc_4_k_cu_target4cuda3std6ranges3__45__cpo6cbeginE,(_ZN32_INTERNAL_f8e83cfc_4_k_cu_target6thrust24THRUST_300001_SM_1000_NS12placeholders2_7E - _ZN32_INTERNAL_f8e83cfc_4_k_cu_target4cuda3std6ranges3__45__cpo6cbeginE)
_ZN32_INTERNAL_f8e83cfc_4_k_cu_target4cuda3std6ranges3__45__cpo6cbeginE:
	.zero		1
	.type		_ZN32_INTERNAL_f8e83cfc_4_k_cu_target6thrust24THRUST_300001_SM_1000_NS12placeholders2_7E,@object
	.size		_ZN32_INTERNAL_f8e83cfc_4_k_cu_target6thrust24THRUST_300001_SM_1000_NS12placeholders2_7E,(_ZN32_INTERNAL_f8e83cfc_4_k_cu_target4cuda3std3__45__cpo7crbeginE - _ZN32_INTERNAL_f8e83cfc_4_k_cu_target6thrust24THRUST_300001_SM_1000_NS12placeholders2_7E)
_ZN32_INTERNAL_f8e83cfc_4_k_cu_target6thrust24THRUST_300001_SM_1000_NS12placeholders2_7E:
	.zero		1
	.type		_ZN32_INTERNAL_f8e83cfc_4_k_cu_target4cuda3std3__45__cpo7crbeginE,@object
	.size		_ZN32_INTERNAL_f8e83cfc_4_k_cu_target4cuda3std3__45__cpo7crbeginE,(_ZN32_INTERNAL_f8e83cfc_4_k_cu_target4cuda3std6ranges3__45__cpo4nextE - _ZN32_INTERNAL_f8e83cfc_4_k_cu_target4cuda3std3__45__cpo7crbeginE)
_ZN32_INTERNAL_f8e83cfc_4_k_cu_target4cuda3std3__45__cpo7crbeginE:
	.zero		1
	.type		_ZN32_INTERNAL_f8e83cfc_4_k_cu_target4cuda3std6ranges3__45__cpo4nextE,@object
	.size		_ZN32_INTERNAL_f8e83cfc_4_k_cu_target4cuda3std6ranges3__45__cpo4nextE,(_ZN32_INTERNAL_f8e83cfc_4_k_cu_target4cuda3std6ranges3__45__cpo4swapE - _ZN32_INTERNAL_f8e83cfc_4_k_cu_target4cuda3std6ranges3__45__cpo4nextE)
_ZN32_INTERNAL_f8e83cfc_4_k_cu_target4cuda3std6ranges3__45__cpo4nextE:
	.zero		1
	.type		_ZN32_INTERNAL_f8e83cfc_4_k_cu_target4cuda3std6ranges3__45__cpo4swapE,@object
	.size		_ZN32_INTERNAL_f8e83cfc_4_k_cu_target4cuda3std6ranges3__45__cpo4swapE,(_ZN32_INTERNAL_f8e83cfc_4_k_cu_target6thrust24THRUST_300001_SM_1000_NS8cuda_cub10par_nosyncE - _ZN32_INTERNAL_f8e83cfc_4_k_cu_target4cuda3std6ranges3__45__cpo4swapE)
_ZN32_INTERNAL_f8e83cfc_4_k_cu_target4cuda3std6ranges3__45__cpo4swapE:
	.zero		1
	.type		_ZN32_INTERNAL_f8e83cfc_4_k_cu_target6thrust24THRUST_300001_SM_1000_NS8cuda_cub10par_nosyncE,@object
	.size		_ZN32_INTERNAL_f8e83cfc_4_k_cu_target6thrust24THRUST_300001_SM_1000_NS8cuda_cub10par_nosyncE,(_ZN32_INTERNAL_f8e83cfc_4_k_cu_target6thrust24THRUST_300001_SM_1000_NS12placeholders2_9E - _ZN32_INTERNAL_f8e83cfc_4_k_cu_target6thrust24THRUST_300001_SM_1000_NS8cuda_cub10par_nosyncE)
_ZN32_INTERNAL_f8e83cfc_4_k_cu_target6thrust24THRUST_300001_SM_1000_NS8cuda_cub10par_nosyncE:
	.zero		1
	.type		_ZN32_INTERNAL_f8e83cfc_4_k_cu_target6thrust24THRUST_300001_SM_1000_NS12placeholders2_9E,@object
	.size		_ZN32_INTERNAL_f8e83cfc_4_k_cu_target6thrust24THRUST_300001_SM_1000_NS12placeholders2_9E,(_ZN32_INTERNAL_f8e83cfc_4_k_cu_target4cuda3std3__434_GLOBAL__N__f8e83cfc_4_k_cu_target6ignoreE - _ZN32_INTERNAL_f8e83cfc_4_k_cu_target6thrust24THRUST_300001_SM_1000_NS12placeholders2_9E)
_ZN32_INTERNAL_f8e83cfc_4_k_cu_target6thrust24THRUST_300001_SM_1000_NS12placeholders2_9E:
	.zero		1
	.type		_ZN32_INTERNAL_f8e83cfc_4_k_cu_target4cuda3std3__434_GLOBAL__N__f8e83cfc_4_k_cu_target6ignoreE,@object
	.size		_ZN32_INTERNAL_f8e83cfc_4_k_cu_target4cuda3std3__434_GLOBAL__N__f8e83cfc_4_k_cu_target6ignoreE,(_ZN32_INTERNAL_f8e83cfc_4_k_cu_target4cuda3std6ranges3__45__cpo4dataE - _ZN32_INTERNAL_f8e83cfc_4_k_cu_target4cuda3std3__434_GLOBAL__N__f8e83cfc_4_k_cu_target6ignoreE)
_ZN32_INTERNAL_f8e83cfc_4_k_cu_target4cuda3std3__434_GLOBAL__N__f8e83cfc_4_k_cu_target6ignoreE:
	.zero		1
	.type		_ZN32_INTERNAL_f8e83cfc_4_k_cu_target4cuda3std6ranges3__45__cpo4dataE,@object
	.size		_ZN32_INTERNAL_f8e83cfc_4_k_cu_target4cuda3std6ranges3__45__cpo4dataE,(_ZN32_INTERNAL_f8e83cfc_4_k_cu_target6thrust24THRUST_300001_SM_1000_NS12placeholders2_1E - _ZN32_INTERNAL_f8e83cfc_4_k_cu_target4cuda3std6ranges3__45__cpo4dataE)
_ZN32_INTERNAL_f8e83cfc_4_k_cu_target4cuda3std6ranges3__45__cpo4dataE:
	.zero		1
	.type		_ZN32_INTERNAL_f8e83cfc_4_k_cu_target6thrust24THRUST_300001_SM_1000_NS12placeholders2_1E,@object
	.size		_ZN32_INTERNAL_f8e83cfc_4_k_cu_target6thrust24THRUST_300001_SM_1000_NS12placeholders2_1E,(_ZN32_INTERNAL_f8e83cfc_4_k_cu_target4cuda3std3__45__cpo5beginE - _ZN32_INTERNAL_f8e83cfc_4_k_cu_target6thrust24THRUST_300001_SM_1000_NS12placeholders2_1E)
_ZN32_INTERNAL_f8e83cfc_4_k_cu_target6thrust24THRUST_300001_SM_1000_NS12placeholders2_1E:
	.zero		1
	.type		_ZN32_INTERNAL_f8e83cfc_4_k_cu_target4cuda3std3__45__cpo5beginE,@object
	.size		_ZN32_INTERNAL_f8e83cfc_4_k_cu_target4cuda3std3__45__cpo5beginE,(_ZN32_INTERNAL_f8e83cfc_4_k_cu_target4cuda3std6ranges3__45__cpo5beginE - _ZN32_INTERNAL_f8e83cfc_4_k_cu_target4cuda3std3__45__cpo5beginE)
_ZN32_INTERNAL_f8e83cfc_4_k_cu_target4cuda3std3__45__cpo5beginE:
	.zero		1
	.type		_ZN32_INTERNAL_f8e83cfc_4_k_cu_target4cuda3std6ranges3__45__cpo5beginE,@object
	.size		_ZN32_INTERNAL_f8e83cfc_4_k_cu_target4cuda3std6ranges3__45__cpo5beginE,(_ZN32_INTERNAL_f8e83cfc_4_k_cu_target6thrust24THRUST_300001_SM_1000_NS12placeholders2_5E - _ZN32_INTERNAL_f8e83cfc_4_k_cu_target4cuda3std6ranges3__45__cpo5beginE)
_ZN32_INTERNAL_f8e83cfc_4_k_cu_target4cuda3std6ranges3__45__cpo5beginE:
	.zero		1
	.type		_ZN32_INTERNAL_f8e83cfc_4_k_cu_target6thrust24THRUST_300001_SM_1000_NS12placeholders2_5E,@object
	.size		_ZN32_INTERNAL_f8e83cfc_4_k_cu_target6thrust24THRUST_300001_SM_1000_NS12placeholders2_5E,(_ZN32_INTERNAL_f8e83cfc_4_k_cu_target4cuda3std3__45__cpo6rbeginE - _ZN32_INTERNAL_f8e83cfc_4_k_cu_target6thrust24THRUST_300001_SM_1000_NS12placeholders2_5E)
_ZN32_INTERNAL_f8e83cfc_4_k_cu_target6thrust24THRUST_300001_SM_1000_NS12placeholders2_5E:
	.zero		1
	.type		_ZN32_INTERNAL_f8e83cfc_4_k_cu_target4cuda3std3__45__cpo6rbeginE,@object
	.size		_ZN32_INTERNAL_f8e83cfc_4_k_cu_target4cuda3std3__45__cpo6rbeginE,(_ZN32_INTERNAL_f8e83cfc_4_k_cu_target4cuda3std6ranges3__45__cpo7advanceE - _ZN32_INTERNAL_f8e83cfc_4_k_cu_target4cuda3std3__45__cpo6rbeginE)
_ZN32_INTERNAL_f8e83cfc_4_k_cu_target4cuda3std3__45__cpo6rbeginE:
	.zero		1
	.type		_ZN32_INTERNAL_f8e83cfc_4_k_cu_target4cuda3std6ranges3__45__cpo7advanceE,@object
	.size		_ZN32_INTERNAL_f8e83cfc_4_k_cu_target4cuda3std6ranges3__45__cpo7advanceE,(_ZN32_INTERNAL_f8e83cfc_4_k_cu_target4cuda3std3__47nulloptE - _ZN32_INTERNAL_f8e83cfc_4_k_cu_target4cuda3std6ranges3__45__cpo7advanceE)
_ZN32_INTERNAL_f8e83cfc_4_k_cu_target4cuda3std6ranges3__45__cpo7advanceE:
	.zero		1
	.type		_ZN32_INTERNAL_f8e83cfc_4_k_cu_target4cuda3std3__47nulloptE,@object
	.size		_ZN32_INTERNAL_f8e83cfc_4_k_cu_target4cuda3std3__47nulloptE,(_ZN32_INTERNAL_f8e83cfc_4_k_cu_target4cuda3std6ranges3__45__cpo8distanceE - _ZN32_INTERNAL_f8e83cfc_4_k_cu_target4cuda3std3__47nulloptE)
_ZN32_INTERNAL_f8e83cfc_4_k_cu_target4cuda3std3__47nulloptE:
	.zero		1
	.type		_ZN32_INTERNAL_f8e83cfc_4_k_cu_target4cuda3std6ranges3__45__cpo8distanceE,@object
	.size		_ZN32_INTERNAL_f8e83cfc_4_k_cu_target4cuda3std6ranges3__45__cpo8distanceE,(_ZN32_INTERNAL_f8e83cfc_4_k_cu_target6thrust24THRUST_300001_SM_1000_NS12placeholders3_10E - _ZN32_INTERNAL_f8e83cfc_4_k_cu_target4cuda3std6ranges3__45__cpo8distanceE)
_ZN32_INTERNAL_f8e83cfc_4_k_cu_target4cuda3std6ranges3__45__cpo8distanceE:
	.zero		1
	.type		_ZN32_INTERNAL_f8e83cfc_4_k_cu_target6thrust24THRUST_300001_SM_1000_NS12placeholders3_10E,@object
	.size		_ZN32_INTERNAL_f8e83cfc_4_k_cu_target6thrust24THRUST_300001_SM_1000_NS12placeholders3_10E,(_ZN32_INTERNAL_f8e83cfc_4_k_cu_target4cuda3std3__419piecewise_constructE - _ZN32_INTERNAL_f8e83cfc_4_k_cu_target6thrust24THRUST_300001_SM_1000_NS12placeholders3_10E)
_ZN32_INTERNAL_f8e83cfc_4_k_cu_target6thrust24THRUST_300001_SM_1000_NS12placeholders3_10E:
	.zero		1
	.type		_ZN32_INTERNAL_f8e83cfc_4_k_cu_target4cuda3std3__419piecewise_constructE,@object
	.size		_ZN32_INTERNAL_f8e83cfc_4_k_cu_target4cuda3std3__419piecewise_constructE,(_ZN32_INTERNAL_f8e83cfc_4_k_cu_target4cuda3std6ranges3__45__cpo5cdataE - _ZN32_INTERNAL_f8e83cfc_4_k_cu_target4cuda3std3__419piecewise_constructE)
_ZN32_INTERNAL_f8e83cfc_4_k_cu_target4cuda3std3__419piecewise_constructE:
	.zero		1
	.type		_ZN32_INTERNAL_f8e83cfc_4_k_cu_target4cuda3std6ranges3__45__cpo5cdataE,@object
	.size		_ZN32_INTERNAL_f8e83cfc_4_k_cu_target4cuda3std6ranges3__45__cpo5cdataE,(_ZN32_INTERNAL_f8e83cfc_4_k_cu_target6thrust24THRUST_300001_SM_1000_NS12placeholders2_2E - _ZN32_INTERNAL_f8e83cfc_4_k_cu_target4cuda3std6ranges3__45__cpo5cdataE)
_ZN32_INTERNAL_f8e83cfc_4_k_cu_target4cuda3std6ranges3__45__cpo5cdataE:
	.zero		1
	.type		_ZN32_INTERNAL_f8e83cfc_4_k_cu_target6thrust24THRUST_300001_SM_1000_NS12placeholders2_2E,@object
	.size		_ZN32_INTERNAL_f8e83cfc_4_k_cu_target6thrust24THRUST_300001_SM_1000_NS12placeholders2_2E,(_ZN32_INTERNAL_f8e83cfc_4_k_cu_target4cuda3std3__45__cpo3endE - _ZN32_INTERNAL_f8e83cfc_4_k_cu_target6thrust24THRUST_300001_SM_1000_NS12placeholders2_2E)
_ZN32_INTERNAL_f8e83cfc_4_k_cu_target6thrust24THRUST_300001_SM_1000_NS12placeholders2_2E:
	.zero		1
	.type		_ZN32_INTERNAL_f8e83cfc_4_k_cu_target4cuda3std3__45__cpo3endE,@object
	.size		_ZN32_INTERNAL_f8e83cfc_4_k_cu_target4cuda3std3__45__cpo3endE,(_ZN32_INTERNAL_f8e83cfc_4_k_cu_target4cuda3std6ranges3__45__cpo3endE - _ZN32_INTERNAL_f8e83cfc_4_k_cu_target4cuda3std3__45__cpo3endE)
_ZN32_INTERNAL_f8e83cfc_4_k_cu_target4cuda3std3__45__cpo3endE:
	.zero		1
	.type		_ZN32_INTERNAL_f8e83cfc_4_k_cu_target4cuda3std6ranges3__45__cpo3endE,@object
	.size		_ZN32_INTERNAL_f8e83cfc_4_k_cu_target4cuda3std6ranges3__45__cpo3endE,(_ZN32_INTERNAL_f8e83cfc_4_k_cu_target6thrust24THRUST_300001_SM_1000_NS12placeholders2_6E - _ZN32_INTERNAL_f8e83cfc_4_k_cu_target4cuda3std6ranges3__45__cpo3endE)
_ZN32_INTERNAL_f8e83cfc_4_k_cu_target4cuda3std6ranges3__45__cpo3endE:
	.zero		1
	.type		_ZN32_INTERNAL_f8e83cfc_4_k_cu_target6thrust24THRUST_300001_SM_1000_NS12placeholders2_6E,@object
	.size		_ZN32_INTERNAL_f8e83cfc_4_k_cu_target6thrust24THRUST_300001_SM_1000_NS12placeholders2_6E,(_ZN32_INTERNAL_f8e83cfc_4_k_cu_target4cuda3std3__45__cpo4rendE - _ZN32_INTERNAL_f8e83cfc_4_k_cu_target6thrust24THRUST_300001_SM_1000_NS12placeholders2_6E)
_ZN32_INTERNAL_f8e83cfc_4_k_cu_target6thrust24THRUST_300001_SM_1000_NS12placeholders2_6E:
	.zero		1
	.type		_ZN32_INTERNAL_f8e83cfc_4_k_cu_target4cuda3std3__45__cpo4rendE,@object
	.size		_ZN32_INTERNAL_f8e83cfc_4_k_cu_target4cuda3std3__45__cpo4rendE,(_ZN32_INTERNAL_f8e83cfc_4_k_cu_target4cuda3std6ranges3__45__cpo9iter_swapE - _ZN32_INTERNAL_f8e83cfc_4_k_cu_target4cuda3std3__45__cpo4rendE)
_ZN32_INTERNAL_f8e83cfc_4_k_cu_target4cuda3std3__45__cpo4rendE:
	.zero		1
	.type		_ZN32_INTERNAL_f8e83cfc_4_k_cu_target4cuda3std6ranges3__45__cpo9iter_swapE,@object
	.size		_ZN32_INTERNAL_f8e83cfc_4_k_cu_target4cuda3std6ranges3__45__cpo9iter_swapE,(_ZN32_INTERNAL_f8e83cfc_4_k_cu_target4cuda3std3__48unexpectE - _ZN32_INTERNAL_f8e83cfc_4_k_cu_target4cuda3std6ranges3__45__cpo9iter_swapE)
_ZN32_INTERNAL_f8e83cfc_4_k_cu_target4cuda3std6ranges3__45__cpo9iter_swapE:
	.zero		1
	.type		_ZN32_INTERNAL_f8e83cfc_4_k_cu_target4cuda3std3__48unexpectE,@object
	.size		_ZN32_INTERNAL_f8e83cfc_4_k_cu_target4cuda3std3__48unexpectE,(_ZN32_INTERNAL_f8e83cfc_4_k_cu_target6thrust24THRUST_300001_SM_1000_NS8cuda_cub3parE - _ZN32_INTERNAL_f8e83cfc_4_k_cu_target4cuda3std3__48unexpectE)
_ZN32_INTERNAL_f8e83cfc_4_k_cu_target4cuda3std3__48unexpectE:
	.zero		1
	.type		_ZN32_INTERNAL_f8e83cfc_4_k_cu_target6thrust24THRUST_300001_SM_1000_NS8cuda_cub3parE,@object
	.size		_ZN32_INTERNAL_f8e83cfc_4_k_cu_target6thrust24THRUST_300001_SM_1000_NS8cuda_cub3parE,(_ZN32_INTERNAL_f8e83cfc_4_k_cu_target6thrust24THRUST_300001_SM_1000_NS12placeholders2_4E - _ZN32_INTERNAL_f8e83cfc_4_k_cu_target6thrust24THRUST_300001_SM_1000_NS8cuda_cub3parE)
_ZN32_INTERNAL_f8e83cfc_4_k_cu_target6thrust24THRUST_300001_SM_1000_NS8cuda_cub3parE:
	.zero		1
	.type		_ZN32_INTERNAL_f8e83cfc_4_k_cu_target6thrust24THRUST_300001_SM_1000_NS12placeholders2_4E,@object
	.size		_ZN32_INTERNAL_f8e83cfc_4_k_cu_target6thrust24THRUST_300001_SM_1000_NS12placeholders2_4E,(_ZN32_INTERNAL_f8e83cfc_4_k_cu_target4cuda3std3__45__cpo4cendE - _ZN32_INTERNAL_f8e83cfc_4_k_cu_target6thrust24THRUST_300001_SM_1000_NS12placeholders2_4E)
_ZN32_INTERNAL_f8e83cfc_4_k_cu_target6thrust24THRUST_300001_SM_1000_NS12placeholders2_4E:
	.zero		1
	.type		_ZN32_INTERNAL_f8e83cfc_4_k_cu_target4cuda3std3__45__cpo4cendE,@object
	.size		_ZN32_INTERNAL_f8e83cfc_4_k_cu_target4cuda3std3__45__cpo4cendE,(_ZN32_INTERNAL_f8e83cfc_4_k_cu_target4cuda3std6ranges3__45__cpo4cendE - _ZN32_INTERNAL_f8e83cfc_4_k_cu_target4cuda3std3__45__cpo4cendE)
_ZN32_INTERNAL_f8e83cfc_4_k_cu_target4cuda3std3__45__cpo4cendE:
	.zero		1
	.type		_ZN32_INTERNAL_f8e83cfc_4_k_cu_target4cuda3std6ranges3__45__cpo4cendE,@object
	.size		_ZN32_INTERNAL_f8e83cfc_4_k_cu_target4cuda3std6ranges3__45__cpo4cendE,(_ZN32_INTERNAL_f8e83cfc_4_k_cu_target4cuda3std3__420unreachable_sentinelE - _ZN32_INTERNAL_f8e83cfc_4_k_cu_target4cuda3std6ranges3__45__cpo4cendE)
_ZN32_INTERNAL_f8e83cfc_4_k_cu_target4cuda3std6ranges3__45__cpo4cendE:
	.zero		1
	.type		_ZN32_INTERNAL_f8e83cfc_4_k_cu_target4cuda3std3__420unreachable_sentinelE,@object
	.size		_ZN32_INTERNAL_f8e83cfc_4_k_cu_target4cuda3std3__420unreachable_sentinelE,(_ZN32_INTERNAL_f8e83cfc_4_k_cu_target4cuda3std6ranges3__45__cpo5ssizeE - _ZN32_INTERNAL_f8e83cfc_4_k_cu_target4cuda3std3__420unreachable_sentinelE)
_ZN32_INTERNAL_f8e83cfc_4_k_cu_target4cuda3std3__420unreachable_sentinelE:
	.zero		1
	.type		_ZN32_INTERNAL_f8e83cfc_4_k_cu_target4cuda3std6ranges3__45__cpo5ssizeE,@object
	.size		_ZN32_INTERNAL_f8e83cfc_4_k_cu_target4cuda3std6ranges3__45__cpo5ssizeE,(_ZN32_INTERNAL_f8e83cfc_4_k_cu_target6thrust24THRUST_300001_SM_1000_NS12placeholders2_8E - _ZN32_INTERNAL_f8e83cfc_4_k_cu_target4cuda3std6ranges3__45__cpo5ssizeE)
_ZN32_INTERNAL_f8e83cfc_4_k_cu_target4cuda3std6ranges3__45__cpo5ssizeE:
	.zero		1
	.type		_ZN32_INTERNAL_f8e83cfc_4_k_cu_target6thrust24THRUST_300001_SM_1000_NS12placeholders2_8E,@object
	.size		_ZN32_INTERNAL_f8e83cfc_4_k_cu_target6thrust24THRUST_300001_SM_1000_NS12placeholders2_8E,(_ZN32_INTERNAL_f8e83cfc_4_k_cu_target4cuda3std3__45__cpo5crendE - _ZN32_INTERNAL_f8e83cfc_4_k_cu_target6thrust24THRUST_300001_SM_1000_NS12placeholders2_8E)
_ZN32_INTERNAL_f8e83cfc_4_k_cu_target6thrust24THRUST_300001_SM_1000_NS12placeholders2_8E:
	.zero		1
	.type		_ZN32_INTERNAL_f8e83cfc_4_k_cu_target4cuda3std3__45__cpo5crendE,@object
	.size		_ZN32_INTERNAL_f8e83cfc_4_k_cu_target4cuda3std3__45__cpo5crendE,(_ZN32_INTERNAL_f8e83cfc_4_k_cu_target4cuda3std6ranges3__45__cpo4prevE - _ZN32_INTERNAL_f8e83cfc_4_k_cu_target4cuda3std3__45__cpo5crendE)
_ZN32_INTERNAL_f8e83cfc_4_k_cu_target4cuda3std3__45__cpo5crendE:
	.zero		1
	.type		_ZN32_INTERNAL_f8e83cfc_4_k_cu_target4cuda3std6ranges3__45__cpo4prevE,@object
	.size		_ZN32_INTERNAL_f8e83cfc_4_k_cu_target4cuda3std6ranges3__45__cpo4prevE,(_ZN32_INTERNAL_f8e83cfc_4_k_cu_target4cuda3std6ranges3__45__cpo9iter_moveE - _ZN32_INTERNAL_f8e83cfc_4_k_cu_target4cuda3std6ranges3__45__cpo4prevE)
_ZN32_INTERNAL_f8e83cfc_4_k_cu_target4cuda3std6ranges3__45__cpo4prevE:
	.zero		1
	.type		_ZN32_INTERNAL_f8e83cfc_4_k_cu_target4cuda3std6ranges3__45__cpo9iter_moveE,@object
	.size		_ZN32_INTERNAL_f8e83cfc_4_k_cu_target4cuda3std6ranges3__45__cpo9iter_moveE,(_ZN32_INTERNAL_f8e83cfc_4_k_cu_target6thrust24THRUST_300001_SM_1000_NS6system6detail10sequential3seqE - _ZN32_INTERNAL_f8e83cfc_4_k_cu_target4cuda3std6ranges3__45__cpo9iter_moveE)
_ZN32_INTERNAL_f8e83cfc_4_k_cu_target4cuda3std6ranges3__45__cpo9iter_moveE:
	.zero		1
	.type		_ZN32_INTERNAL_f8e83cfc_4_k_cu_target6thrust24THRUST_300001_SM_1000_NS6system6detail10sequential3seqE,@object
	.size		_ZN32_INTERNAL_f8e83cfc_4_k_cu_target6thrust24THRUST_300001_SM_1000_NS6system6detail10sequential3seqE,(.L_34 - _ZN32_INTERNAL_f8e83cfc_4_k_cu_target6thrust24THRUST_300001_SM_1000_NS6system6detail10sequential3seqE)
_ZN32_INTERNAL_f8e83cfc_4_k_cu_target6thrust24THRUST_300001_SM_1000_NS6system6detail10sequential3seqE:
	.zero		1
.L_34:


//--------------------- .nv.shared._ZN3cub18CUB_300001_SM_10006detail6reduce18DeviceReduceKernelINS2_10policy_hubIiyN4cuda3std3__44plusIiEEE10Policy1000EN6thrust24THRUST_300001_SM_1000_NS6detail15normal_iteratorINSD_10device_ptrIiEEEEyS9_iNS7_10__identityEEEvT0_PT3_T1_NS0_13GridEvenShareISN_EET2_T4_ --------------------------
	.section	.nv.shared._ZN3cub18CUB_300001_SM_10006detail6reduce18DeviceReduceKernelINS2_10policy_hubIiyN4cuda3std3__44plusIiEEE10Policy1000EN6thrust24THRUST_300001_SM_1000_NS6detail15normal_iteratorINSD_10device_ptrIiEEEEyS9_iNS7_10__identityEEEvT0_PT3_T1_NS0_13GridEvenShareISN_EET2_T4_,"aw",@nobits
	.sectionflags	@""
	.align	4
.nv.shared._ZN3cub18CUB_300001_SM_10006detail6reduce18DeviceReduceKernelINS2_10policy_hubIiyN4cuda3std3__44plusIiEEE10Policy1000EN6thrust24THRUST_300001_SM_1000_NS6detail15normal_iteratorINSD_10device_ptrIiEEEEyS9_iNS7_10__identityEEEvT0_PT3_T1_NS0_13GridEvenShareISN_EET2_T4_:
	.zero		1068


//--------------------- .nv.shared._ZN3cub18CUB_300001_SM_10006detail6reduce28DeviceReduceSingleTileKernelINS2_10policy_hubIiyN4cuda3std3__44plusIiEEE10Policy1000EN6thrust24THRUST_300001_SM_1000_NS6detail15normal_iteratorINSD_10device_ptrIiEEEEPiyS9_iiNS7_10__identityEEEvT0_T1_T2_T3_T4_T6_ --------------------------
	.section	.nv.shared._ZN3cub18CUB_300001_SM_10006detail6reduce28DeviceReduceSingleTileKernelINS2_10policy_hubIiyN4cuda3std3__44plusIiEEE10Policy1000EN6thrust24THRUST_300001_SM_1000_NS6detail15normal_iteratorINSD_10device_ptrIiEEEEPiyS9_iiNS7_10__identityEEEvT0_T1_T2_T3_T4_T6_,"aw",@nobits
	.sectionflags	@""
	.align	4
.nv.shared._ZN3cub18CUB_300001_SM_10006detail6reduce28DeviceReduceSingleTileKernelINS2_10policy_hubIiyN4cuda3std3__44plusIiEEE10Policy1000EN6thrust24THRUST_300001_SM_1000_NS6detail15normal_iteratorINSD_10device_ptrIiEEEEPiyS9_iiNS7_10__identityEEEvT0_T1_T2_T3_T4_T6_:
	.zero		1068


//--------------------- .nv.shared._ZN3cub18CUB_300001_SM_10006detail6reduce28DeviceReduceSingleTileKernelINS2_10policy_hubIijN4cuda3std3__44plusIiEEE10Policy1000EPiSC_iS9_iiNS7_10__identityEEEvT0_T1_T2_T3_T4_T6_ --------------------------
	.section	.nv.shared._ZN3cub18CUB_300001_SM_10006detail6reduce28DeviceReduceSingleTileKernelINS2_10policy_hubIijN4cuda3std3__44plusIiEEE10Policy1000EPiSC_iS9_iiNS7_10__identityEEEvT0_T1_T2_T3_T4_T6_,"aw",@nobits
	.sectionflags	@""
	.align	4
.nv.shared._ZN3cub18CUB_300001_SM_10006detail6reduce28DeviceReduceSingleTileKernelINS2_10policy_hubIijN4cuda3std3__44plusIiEEE10Policy1000EPiSC_iS9_iiNS7_10__identityEEEvT0_T1_T2_T3_T4_T6_:
	.zero		1068


//--------------------- .nv.shared._ZN3cub18CUB_300001_SM_10006detail6reduce18DeviceReduceKernelINS2_10policy_hubIijN4cuda3std3__44plusIiEEE10Policy1000EN6thrust24THRUST_300001_SM_1000_NS6detail15normal_iteratorINSD_10device_ptrIiEEEEjS9_iNS7_10__identityEEEvT0_PT3_T1_NS0_13GridEvenShareISN_EET2_T4_ --------------------------
	.section	.nv.shared._ZN3cub18CUB_300001_SM_10006detail6reduce18DeviceReduceKernelINS2_10policy_hubIijN4cuda3std3__44plusIiEEE10Policy1000EN6thrust24THRUST_300001_SM_1000_NS6detail15normal_iteratorINSD_10device_ptrIiEEEEjS9_iNS7_10__identityEEEvT0_PT3_T1_NS0_13GridEvenShareISN_EET2_T4_,"aw",@nobits
	.sectionflags	@""
	.align	4
.nv.shared._ZN3cub18CUB_300001_SM_10006detail6reduce18DeviceReduceKernelINS2_10policy_hubIijN4cuda3std3__44plusIiEEE10Policy1000EN6thrust24THRUST_300001_SM_1000_NS6detail15normal_iteratorINSD_10device_ptrIiEEEEjS9_iNS7_10__identityEEEvT0_PT3_T1_NS0_13GridEvenShareISN_EET2_T4_:
	.zero		1068


//--------------------- .nv.shared._ZN3cub18CUB_300001_SM_10006detail6reduce28DeviceReduceSingleTileKernelINS2_10policy_hubIijN4cuda3std3__44plusIiEEE10Policy1000EN6thrust24THRUST_300001_SM_1000_NS6detail15normal_iteratorINSD_10device_ptrIiEEEEPijS9_iiNS7_10__identityEEEvT0_T1_T2_T3_T4_T6_ --------------------------
	.section	.nv.shared._ZN3cub18CUB_300001_SM_10006detail6reduce28DeviceReduceSingleTileKernelINS2_10policy_hubIijN4cuda3std3__44plusIiEEE10Policy1000EN6thrust24THRUST_300001_SM_1000_NS6detail15normal_iteratorINSD_10device_ptrIiEEEEPijS9_iiNS7_10__identityEEEvT0_T1_T2_T3_T4_T6_,"aw",@nobits
	.sectionflags	@""
	.align	4
.nv.shared._ZN3cub18CUB_300001_SM_10006detail6reduce28DeviceReduceSingleTileKernelINS2_10policy_hubIijN4cuda3std3__44plusIiEEE10Policy1000EN6thrust24THRUST_300001_SM_1000_NS6detail15normal_iteratorINSD_10device_ptrIiEEEEPijS9_iiNS7_10__identityEEEvT0_T1_T2_T3_T4_T6_:
	.zero		1068


//--------------------- .nv.constant0._ZN3cub18CUB_300001_SM_10006detail6reduce28DeviceReduceSingleTileKernelINS2_10policy_hubIiyN4cuda3std3__44plusIiEEE10Policy1000EPiSC_iS9_iiNS7_10__identityEEEvT0_T1_T2_T3_T4_T6_ --------------------------
	.section	.nv.constant0._ZN3cub18CUB_300001_SM_10006detail6reduce28DeviceReduceSingleTileKernelINS2_10policy_hubIiyN4cuda3std3__44plusIiEEE10Policy1000EPiSC_iS9_iiNS7_10__identityEEEvT0_T1_T2_T3_T4_T6_,"a",@progbits
	.sectionflags	@""
	.align	4
.nv.constant0._ZN3cub18CUB_300001_SM_10006detail6reduce28DeviceReduceSingleTileKernelINS2_10policy_hubIiyN4cuda3std3__44plusIiEEE10Policy1000EPiSC_iS9_iiNS7_10__identityEEEvT0_T1_T2_T3_T4_T6_:
	.zero		925


//--------------------- .nv.constant0._ZN3cub18CUB_300001_SM_10006detail6reduce18DeviceReduceKernelINS2_10policy_hubIiyN4cuda3std3__44plusIiEEE10Policy1000EN6thrust24THRUST_300001_SM_1000_NS6detail15normal_iteratorINSD_10device_ptrIiEEEEyS9_iNS7_10__identityEEEvT0_PT3_T1_NS0_13GridEvenShareISN_EET2_T4_ --------------------------
	.section	.nv.constant0._ZN3cub18CUB_300001_SM_10006detail6reduce18DeviceReduceKernelINS2_10policy_hubIiyN4cuda3std3__44plusIiEEE10Policy1000EN6thrust24THRUST_300001_SM_1000_NS6detail15normal_iteratorINSD_10device_ptrIiEEEEyS9_iNS7_10__identityEEEvT0_PT3_T1_NS0_13GridEvenShareISN_EET2_T4_,"a",@progbits
	.sectionflags	@""
	.align	4
.nv.constant0._ZN3cub18CUB_300001_SM_10006detail6reduce18DeviceReduceKernelINS2_10policy_hubIiyN4cuda3std3__44plusIiEEE10Policy1000EN6thrust24THRUST_300001_SM_1000_NS6detail15normal_iteratorINSD_10device_ptrIiEEEEyS9_iNS7_10__identityEEEvT0_PT3_T1_NS0_13GridEvenShareISN_EET2_T4_:
	.zero		994


//--------------------- .nv.constant0._ZN3cub18CUB_300001_SM_10006detail6reduce28DeviceReduceSingleTileKernelINS2_10policy_hubIiyN4cuda3std3__44plusIiEEE10Policy1000EN6thrust24THRUST_300001_SM_1000_NS6detail15normal_iteratorINSD_10device_ptrIiEEEEPiyS9_iiNS7_10__identityEEEvT0_T1_T2_T3_T4_T6_ --------------------------
	.section	.nv.constant0._ZN3cub18CUB_300001_SM_10006detail6reduce28DeviceReduceSingleTileKernelINS2_10policy_hubIiyN4cuda3std3__44plusIiEEE10Policy1000EN6thrust24THRUST_300001_SM_1000_NS6detail15normal_iteratorINSD_10device_ptrIiEEEEPiyS9_iiNS7_10__identityEEEvT0_T1_T2_T3_T4_T6_,"a",@progbits
	.sectionflags	@""
	.align	4
.nv.constant0._ZN3cub18CUB_300001_SM_10006detail6reduce28DeviceReduceSingleTileKernelINS2_10policy_hubIiyN4cuda3std3__44plusIiEEE10Policy1000EN6thrust24THRUST_300001_SM_1000_NS6detail15normal_iteratorINSD_10device_ptrIiEEEEPiyS9_iiNS7_10__identityEEEvT0_T1_T2_T3_T4_T6_:
	.zero		929


//--------------------- .nv.constant0._ZN3cub18CUB_300001_SM_10006detail6reduce28DeviceReduceSingleTileKernelINS2_10policy_hubIijN4cuda3std3__44plusIiEEE10Policy1000EPiSC_iS9_iiNS7_10__identityEEEvT0_T1_T2_T3_T4_T6_ --------------------------
	.section	.nv.constant0._ZN3cub18CUB_300001_SM_10006detail6reduce28DeviceReduceSingleTileKernelINS2_10policy_hubIijN4cuda3std3__44plusIiEEE10Policy1000EPiSC_iS9_iiNS7_10__identityEEEvT0_T1_T2_T3_T4_T6_,"a",@progbits
	.sectionflags	@""
	.align	4
.nv.constant0._ZN3cub18CUB_300001_SM_10006detail6reduce28DeviceReduceSingleTileKernelINS2_10policy_hubIijN4cuda3std3__44plusIiEEE10Policy1000EPiSC_iS9_iiNS7_10__identityEEEvT0_T1_T2_T3_T4_T6_:
	.zero		925


//--------------------- .nv.constant0._ZN3cub18CUB_300001_SM_10006detail6reduce18DeviceReduceKernelINS2_10policy_hubIijN4cuda3std3__44plusIiEEE10Policy1000EN6thrust24THRUST_300001_SM_1000_NS6detail15normal_iteratorINSD_10device_ptrIiEEEEjS9_iNS7_10__identityEEEvT0_PT3_T1_NS0_13GridEvenShareISN_EET2_T4_ --------------------------
	.section	.nv.constant0._ZN3cub18CUB_300001_SM_10006detail6reduce18DeviceReduceKernelINS2_10policy_hubIijN4cuda3std3__44plusIiEEE10Policy1000EN6thrust24THRUST_300001_SM_1000_NS6detail15normal_iteratorINSD_10device_ptrIiEEEEjS9_iNS7_10__identityEEEvT0_PT3_T1_NS0_13GridEvenShareISN_EET2_T4_,"a",@progbits
	.sectionflags	@""
	.align	4
.nv.constant0._ZN3cub18CUB_300001_SM_10006detail6reduce18DeviceReduceKernelINS2_10policy_hubIijN4cuda3std3__44plusIiEEE10Policy1000EN6thrust24THRUST_300001_SM_1000_NS6detail15normal_iteratorINSD_10device_ptrIiEEEEjS9_iNS7_10__identityEEEvT0_PT3_T1_NS0_13GridEvenShareISN_EET2_T4_:
	.zero		958


//--------------------- .nv.constant0._ZN3cub18CUB_300001_SM_10006detail6reduce28DeviceReduceSingleTileKernelINS2_10policy_hubIijN4cuda3std3__44plusIiEEE10Policy1000EN6thrust24THRUST_300001_SM_1000_NS6detail15normal_iteratorINSD_10device_ptrIiEEEEPijS9_iiNS7_10__identityEEEvT0_T1_T2_T3_T4_T6_ --------------------------
	.section	.nv.constant0._ZN3cub18CUB_300001_SM_10006detail6reduce28DeviceReduceSingleTileKernelINS2_10policy_hubIijN4cuda3std3__44plusIiEEE10Policy1000EN6thrust24THRUST_300001_SM_1000_NS6detail15normal_iteratorINSD_10device_ptrIiEEEEPijS9_iiNS7_10__identityEEEvT0_T1_T2_T3_T4_T6_,"a",@progbits
	.sectionflags	@""
	.align	4
.nv.constant0._ZN3cub18CUB_300001_SM_10006detail6reduce28DeviceReduceSingleTileKernelINS2_10policy_hubIijN4cuda3std3__44plusIiEEE10Policy1000EN6thrust24THRUST_300001_SM_1000_NS6detail15normal_iteratorINSD_10device_ptrIiEEEEPijS9_iiNS7_10__identityEEEvT0_T1_T2_T3_T4_T6_:
	.zero		925


//--------------------- .nv.constant0._ZN3cub18CUB_300001_SM_10006detail11EmptyKernelIvEEvv --------------------------
	.section	.nv.constant0._ZN3cub18CUB_300001_SM_10006detail11EmptyKernelIvEEvv,"a",@progbits
	.sectionflags	@""
	.align	4
.nv.constant0._ZN3cub18CUB_300001_SM_10006detail11EmptyKernelIvEEvv:
	.zero		896


//--------------------- .nv.constant0._Z5part2PcPiS0_S_i --------------------------
	.section	.nv.constant0._Z5part2PcPiS0_S_i,"a",@progbits
	.sectionflags	@""
	.align	4
.nv.constant0._Z5part2PcPiS0_S_i:
	.zero		932


//--------------------- .nv.constant0._Z5part1PcPiS0_S_i --------------------------
	.section	.nv.constant0._Z5part1PcPiS0_S_i,"a",@progbits
	.sectionflags	@""
	.align	4
.nv.constant0._Z5part1PcPiS0_S_i:
	.zero		932


//--------------------- SYMBOLS --------------------------

	.type		.nv.reservedSmem.offset0,@object
	.size		.nv.reservedSmem.offset0,0x4
	.type		.nv.reservedSmem.cap,@object
	.size		.nv.reservedSmem.cap,0x4
